//
// Generated by NVIDIA NVVM Compiler
//
// Compiler Build ID: CL-36424714
// Cuda compilation tools, release 13.0, V13.0.88
// Based on NVVM 20.0.0
//

.version 9.0
.target sm_100
.address_size 64

	// .globl	_Z14getErrorMatrixPdS_S_
// _ZZN3cub18CUB_300001_SM_10006detail6reduce28DeviceReduceSingleTileKernelINS2_10policy_hubIdjN4cuda3__47maximumIvEEE10Policy1000EPdSB_jS8_ddNS5_3std3__410__identityEEEvT0_T1_T2_T3_T4_T6_E12temp_storage has been demoted
// _ZZN3cub18CUB_300001_SM_10006detail6reduce18DeviceReduceKernelINS2_10policy_hubIdjN4cuda3__47maximumIvEEE10Policy1000EPdjS8_dNS5_3std3__410__identityEEEvT0_PT3_T1_NS0_13GridEvenShareISI_EET2_T4_E12temp_storage has been demoted
// _ZZN3cub18CUB_300001_SM_10006detail6reduce28DeviceReduceSingleTileKernelINS2_10policy_hubIdjN4cuda3__47maximumIvEEE10Policy1000EPdSB_iS8_ddNS5_3std3__410__identityEEEvT0_T1_T2_T3_T4_T6_E12temp_storage has been demoted
.global .align 1 .b8 _ZN34_INTERNAL_d09bd973_4_k_cu_b49606b44cuda3std3__45__cpo5beginE[1];
.global .align 1 .b8 _ZN34_INTERNAL_d09bd973_4_k_cu_b49606b44cuda3std3__45__cpo3endE[1];
.global .align 1 .b8 _ZN34_INTERNAL_d09bd973_4_k_cu_b49606b44cuda3std3__45__cpo6cbeginE[1];
.global .align 1 .b8 _ZN34_INTERNAL_d09bd973_4_k_cu_b49606b44cuda3std3__45__cpo4cendE[1];
.global .align 1 .b8 _ZN34_INTERNAL_d09bd973_4_k_cu_b49606b44cuda3std3__45__cpo6rbeginE[1];
.global .align 1 .b8 _ZN34_INTERNAL_d09bd973_4_k_cu_b49606b44cuda3std3__45__cpo4rendE[1];
.global .align 1 .b8 _ZN34_INTERNAL_d09bd973_4_k_cu_b49606b44cuda3std3__45__cpo7crbeginE[1];
.global .align 1 .b8 _ZN34_INTERNAL_d09bd973_4_k_cu_b49606b44cuda3std3__45__cpo5crendE[1];
.global .align 1 .b8 _ZN34_INTERNAL_d09bd973_4_k_cu_b49606b44cuda3std3__436_GLOBAL__N__d09bd973_4_k_cu_b49606b46ignoreE[1];
.global .align 1 .b8 _ZN34_INTERNAL_d09bd973_4_k_cu_b49606b44cuda3std3__419piecewise_constructE[1];
.global .align 1 .b8 _ZN34_INTERNAL_d09bd973_4_k_cu_b49606b44cuda3std3__48in_placeE[1];
.global .align 1 .b8 _ZN34_INTERNAL_d09bd973_4_k_cu_b49606b44cuda3std3__420unreachable_sentinelE[1];
.global .align 1 .b8 _ZN34_INTERNAL_d09bd973_4_k_cu_b49606b44cuda3std3__47nulloptE[1];
.global .align 1 .b8 _ZN34_INTERNAL_d09bd973_4_k_cu_b49606b44cuda3std3__48unexpectE[1];
.global .align 1 .b8 _ZN34_INTERNAL_d09bd973_4_k_cu_b49606b44cuda3std6ranges3__45__cpo4swapE[1];
.global .align 1 .b8 _ZN34_INTERNAL_d09bd973_4_k_cu_b49606b44cuda3std6ranges3__45__cpo9iter_moveE[1];
.global .align 1 .b8 _ZN34_INTERNAL_d09bd973_4_k_cu_b49606b44cuda3std6ranges3__45__cpo5beginE[1];
.global .align 1 .b8 _ZN34_INTERNAL_d09bd973_4_k_cu_b49606b44cuda3std6ranges3__45__cpo3endE[1];
.global .align 1 .b8 _ZN34_INTERNAL_d09bd973_4_k_cu_b49606b44cuda3std6ranges3__45__cpo6cbeginE[1];
.global .align 1 .b8 _ZN34_INTERNAL_d09bd973_4_k_cu_b49606b44cuda3std6ranges3__45__cpo4cendE[1];
.global .align 1 .b8 _ZN34_INTERNAL_d09bd973_4_k_cu_b49606b44cuda3std6ranges3__45__cpo7advanceE[1];
.global .align 1 .b8 _ZN34_INTERNAL_d09bd973_4_k_cu_b49606b44cuda3std6ranges3__45__cpo9iter_swapE[1];
.global .align 1 .b8 _ZN34_INTERNAL_d09bd973_4_k_cu_b49606b44cuda3std6ranges3__45__cpo4nextE[1];
.global .align 1 .b8 _ZN34_INTERNAL_d09bd973_4_k_cu_b49606b44cuda3std6ranges3__45__cpo4prevE[1];
.global .align 1 .b8 _ZN34_INTERNAL_d09bd973_4_k_cu_b49606b44cuda3std6ranges3__45__cpo4dataE[1];
.global .align 1 .b8 _ZN34_INTERNAL_d09bd973_4_k_cu_b49606b44cuda3std6ranges3__45__cpo5cdataE[1];
.global .align 1 .b8 _ZN34_INTERNAL_d09bd973_4_k_cu_b49606b44cuda3std6ranges3__45__cpo4sizeE[1];
.global .align 1 .b8 _ZN34_INTERNAL_d09bd973_4_k_cu_b49606b44cuda3std6ranges3__45__cpo5ssizeE[1];
.global .align 1 .b8 _ZN34_INTERNAL_d09bd973_4_k_cu_b49606b44cuda3std6ranges3__45__cpo8distanceE[1];
.global .align 1 .b8 _ZN34_INTERNAL_d09bd973_4_k_cu_b49606b46thrust24THRUST_300001_SM_1000_NS6system6detail10sequential3seqE[1];
.global .align 1 .b8 _ZN34_INTERNAL_d09bd973_4_k_cu_b49606b46thrust24THRUST_300001_SM_1000_NS12placeholders2_1E[1];
.global .align 1 .b8 _ZN34_INTERNAL_d09bd973_4_k_cu_b49606b46thrust24THRUST_300001_SM_1000_NS12placeholders2_2E[1];
.global .align 1 .b8 _ZN34_INTERNAL_d09bd973_4_k_cu_b49606b46thrust24THRUST_300001_SM_1000_NS12placeholders2_3E[1];
.global .align 1 .b8 _ZN34_INTERNAL_d09bd973_4_k_cu_b49606b46thrust24THRUST_300001_SM_1000_NS12placeholders2_4E[1];
.global .align 1 .b8 _ZN34_INTERNAL_d09bd973_4_k_cu_b49606b46thrust24THRUST_300001_SM_1000_NS12placeholders2_5E[1];
.global .align 1 .b8 _ZN34_INTERNAL_d09bd973_4_k_cu_b49606b46thrust24THRUST_300001_SM_1000_NS12placeholders2_6E[1];
.global .align 1 .b8 _ZN34_INTERNAL_d09bd973_4_k_cu_b49606b46thrust24THRUST_300001_SM_1000_NS12placeholders2_7E[1];
.global .align 1 .b8 _ZN34_INTERNAL_d09bd973_4_k_cu_b49606b46thrust24THRUST_300001_SM_1000_NS12placeholders2_8E[1];
.global .align 1 .b8 _ZN34_INTERNAL_d09bd973_4_k_cu_b49606b46thrust24THRUST_300001_SM_1000_NS12placeholders2_9E[1];
.global .align 1 .b8 _ZN34_INTERNAL_d09bd973_4_k_cu_b49606b46thrust24THRUST_300001_SM_1000_NS12placeholders3_10E[1];

.visible .entry _Z14getErrorMatrixPdS_S_(
	.param .u64 .ptr .align 1 _Z14getErrorMatrixPdS_S__param_0,
	.param .u64 .ptr .align 1 _Z14getErrorMatrixPdS_S__param_1,
	.param .u64 .ptr .align 1 _Z14getErrorMatrixPdS_S__param_2
)
{
	.reg .pred 	%p<4>;
	.reg .b32 	%r<5>;
	.reg .b64 	%rd<11>;
	.reg .b64 	%fd<5>;

	ld.param.u64 	%rd1, [_Z14getErrorMatrixPdS_S__param_0];
	ld.param.u64 	%rd2, [_Z14getErrorMatrixPdS_S__param_1];
	ld.param.u64 	%rd3, [_Z14getErrorMatrixPdS_S__param_2];
	mov.u32 	%r2, %ctaid.x;
	mov.u32 	%r3, %ntid.x;
	mov.u32 	%r4, %tid.x;
	mad.lo.s32 	%r1, %r2, %r3, %r4;
	setp.eq.s32 	%p1, %r2, 0;
	setp.eq.s32 	%p2, %r4, 0;
	or.pred  	%p3, %p1, %p2;
	@%p3 bra 	$L__BB0_2;
	cvta.to.global.u64 	%rd4, %rd2;
	cvta.to.global.u64 	%rd5, %rd1;
	cvta.to.global.u64 	%rd6, %rd3;
	mul.wide.u32 	%rd7, %r1, 8;
	add.s64 	%rd8, %rd4, %rd7;
	ld.global.f64 	%fd1, [%rd8];
	add.s64 	%rd9, %rd5, %rd7;
	ld.global.f64 	%fd2, [%rd9];
	sub.f64 	%fd3, %fd1, %fd2;
	abs.f64 	%fd4, %fd3;
	add.s64 	%rd10, %rd6, %rd7;
	st.global.f64 	[%rd10], %fd4;
$L__BB0_2:
	ret;

}
	// .globl	_Z15calculateMatrixPdS_m
.visible .entry _Z15calculateMatrixPdS_m(
	.param .u64 .ptr .align 1 _Z15calculateMatrixPdS_m_param_0,
	.param .u64 .ptr .align 1 _Z15calculateMatrixPdS_m_param_1,
	.param .u64 _Z15calculateMatrixPdS_m_param_2
)
{
	.reg .pred 	%p<4>;
	.reg .b32 	%r<3>;
	.reg .b64 	%rd<19>;
	.reg .b64 	%fd<9>;

	ld.param.u64 	%rd1, [_Z15calculateMatrixPdS_m_param_0];
	ld.param.u64 	%rd2, [_Z15calculateMatrixPdS_m_param_1];
	ld.param.u64 	%rd3, [_Z15calculateMatrixPdS_m_param_2];
	mov.u32 	%r1, %ctaid.x;
	setp.eq.s32 	%p1, %r1, 0;
	mov.u32 	%r2, %tid.x;
	setp.eq.s32 	%p2, %r2, 0;
	or.pred  	%p3, %p1, %p2;
	@%p3 bra 	$L__BB1_2;
	cvta.to.global.u64 	%rd4, %rd1;
	cvta.to.global.u64 	%rd5, %rd2;
	cvt.u64.u32 	%rd6, %r2;
	cvt.u64.u32 	%rd7, %r1;
	mul.lo.s64 	%rd8, %rd3, %rd7;
	add.s64 	%rd9, %rd8, %rd6;
	shl.b64 	%rd10, %rd9, 3;
	add.s64 	%rd11, %rd4, %rd10;
	ld.global.f64 	%fd1, [%rd11+-8];
	sub.s64 	%rd12, %rd8, %rd3;
	add.s64 	%rd13, %rd12, %rd6;
	shl.b64 	%rd14, %rd13, 3;
	add.s64 	%rd15, %rd4, %rd14;
	ld.global.f64 	%fd2, [%rd15];
	add.f64 	%fd3, %fd1, %fd2;
	shl.b64 	%rd16, %rd3, 3;
	add.s64 	%rd17, %rd11, %rd16;
	ld.global.f64 	%fd4, [%rd17];
	add.f64 	%fd5, %fd3, %fd4;
	ld.global.f64 	%fd6, [%rd11+8];
	add.f64 	%fd7, %fd5, %fd6;
	mul.f64 	%fd8, %fd7, 0d3FD0000000000000;
	add.s64 	%rd18, %rd5, %rd10;
	st.global.f64 	[%rd18], %fd8;
$L__BB1_2:
	ret;

}
	// .globl	_ZN3cub18CUB_300001_SM_10006detail11EmptyKernelIvEEvv
.visible .entry _ZN3cub18CUB_300001_SM_10006detail11EmptyKernelIvEEvv()
{


	ret;

}
	// .globl	_ZN3cub18CUB_300001_SM_10006detail6reduce28DeviceReduceSingleTileKernelINS2_10policy_hubIdjN4cuda3__47maximumIvEEE10Policy1000EPdSB_jS8_ddNS5_3std3__410__identityEEEvT0_T1_T2_T3_T4_T6_
.visible .entry _ZN3cub18CUB_300001_SM_10006detail6reduce28DeviceReduceSingleTileKernelINS2_10policy_hubIdjN4cuda3__47maximumIvEEE10Policy1000EPdSB_jS8_ddNS5_3std3__410__identityEEEvT0_T1_T2_T3_T4_T6_(
	.param .u64 .ptr .align 1 _ZN3cub18CUB_300001_SM_10006detail6reduce28DeviceReduceSingleTileKernelINS2_10policy_hubIdjN4cuda3__47maximumIvEEE10Policy1000EPdSB_jS8_ddNS5_3std3__410__identityEEEvT0_T1_T2_T3_T4_T6__param_0,
	.param .u64 .ptr .align 1 _ZN3cub18CUB_300001_SM_10006detail6reduce28DeviceReduceSingleTileKernelINS2_10policy_hubIdjN4cuda3__47maximumIvEEE10Policy1000EPdSB_jS8_ddNS5_3std3__410__identityEEEvT0_T1_T2_T3_T4_T6__param_1,
	.param .u32 _ZN3cub18CUB_300001_SM_10006detail6reduce28DeviceReduceSingleTileKernelINS2_10policy_hubIdjN4cuda3__47maximumIvEEE10Policy1000EPdSB_jS8_ddNS5_3std3__410__identityEEEvT0_T1_T2_T3_T4_T6__param_2,
	.param .align 1 .b8 _ZN3cub18CUB_300001_SM_10006detail6reduce28DeviceReduceSingleTileKernelINS2_10policy_hubIdjN4cuda3__47maximumIvEEE10Policy1000EPdSB_jS8_ddNS5_3std3__410__identityEEEvT0_T1_T2_T3_T4_T6__param_3[1],
	.param .f64 _ZN3cub18CUB_300001_SM_10006detail6reduce28DeviceReduceSingleTileKernelINS2_10policy_hubIdjN4cuda3__47maximumIvEEE10Policy1000EPdSB_jS8_ddNS5_3std3__410__identityEEEvT0_T1_T2_T3_T4_T6__param_4,
	.param .align 1 .b8 _ZN3cub18CUB_300001_SM_10006detail6reduce28DeviceReduceSingleTileKernelINS2_10policy_hubIdjN4cuda3__47maximumIvEEE10Policy1000EPdSB_jS8_ddNS5_3std3__410__identityEEEvT0_T1_T2_T3_T4_T6__param_5[1]
)
.maxntid 256
.minnctapersm 1
{
	.reg .pred 	%p<220>;
	.reg .b32 	%r<482>;
	.reg .b64 	%rd<205>;
	.reg .b64 	%fd<381>;
	// demoted variable
	.shared .align 8 .b8 _ZZN3cub18CUB_300001_SM_10006detail6reduce28DeviceReduceSingleTileKernelINS2_10policy_hubIdjN4cuda3__47maximumIvEEE10Policy1000EPdSB_jS8_ddNS5_3std3__410__identityEEEvT0_T1_T2_T3_T4_T6_E12temp_storage[80];
	ld.param.u64 	%rd16, [_ZN3cub18CUB_300001_SM_10006detail6reduce28DeviceReduceSingleTileKernelINS2_10policy_hubIdjN4cuda3__47maximumIvEEE10Policy1000EPdSB_jS8_ddNS5_3std3__410__identityEEEvT0_T1_T2_T3_T4_T6__param_0];
	ld.param.u64 	%rd17, [_ZN3cub18CUB_300001_SM_10006detail6reduce28DeviceReduceSingleTileKernelINS2_10policy_hubIdjN4cuda3__47maximumIvEEE10Policy1000EPdSB_jS8_ddNS5_3std3__410__identityEEEvT0_T1_T2_T3_T4_T6__param_1];
	ld.param.u32 	%r69, [_ZN3cub18CUB_300001_SM_10006detail6reduce28DeviceReduceSingleTileKernelINS2_10policy_hubIdjN4cuda3__47maximumIvEEE10Policy1000EPdSB_jS8_ddNS5_3std3__410__identityEEEvT0_T1_T2_T3_T4_T6__param_2];
	ld.param.f64 	%fd58, [_ZN3cub18CUB_300001_SM_10006detail6reduce28DeviceReduceSingleTileKernelINS2_10policy_hubIdjN4cuda3__47maximumIvEEE10Policy1000EPdSB_jS8_ddNS5_3std3__410__identityEEEvT0_T1_T2_T3_T4_T6__param_4];
	cvta.to.global.u64 	%rd1, %rd17;
	setp.ne.s32 	%p1, %r69, 0;
	@%p1 bra 	$L__BB3_3;
	mov.u32 	%r455, %tid.x;
	setp.ne.s32 	%p219, %r455, 0;
	@%p219 bra 	$L__BB3_76;
	st.global.f64 	[%rd1], %fd58;
	bra.uni 	$L__BB3_76;
$L__BB3_3:
	and.b64  	%rd18, %rd16, 31;
	setp.ne.s64 	%p2, %rd18, 0;
	@%p2 bra 	$L__BB3_39;
	setp.gt.u32 	%p110, %r69, 2047;
	@%p110 bra 	$L__BB3_23;
	mov.u32 	%r1, %tid.x;
	setp.ge.u32 	%p159, %r1, %r69;
	mov.f64 	%fd359, 0d0000000000000000;
	mov.u32 	%r459, %r1;
	@%p159 bra 	$L__BB3_7;
	mul.wide.u32 	%rd168, %r1, 8;
	add.s64 	%rd167, %rd16, %rd168;
	// begin inline asm
	ld.global.nc.u64 %rd166, [%rd167];
	// end inline asm
	mov.b64 	%fd359, %rd166;
	add.s32 	%r459, %r1, 256;
$L__BB3_7:
	setp.ge.u32 	%p160, %r459, %r69;
	@%p160 bra 	$L__BB3_14;
	not.b32 	%r331, %r459;
	add.s32 	%r4, %r69, %r331;
	and.b32  	%r332, %r4, 768;
	setp.eq.s32 	%p161, %r332, 768;
	@%p161 bra 	$L__BB3_11;
	mul.wide.u32 	%rd169, %r459, 8;
	add.s64 	%rd201, %rd16, %rd169;
	shr.u32 	%r333, %r4, 8;
	add.s32 	%r334, %r333, 1;
	and.b32  	%r335, %r334, 3;
	neg.s32 	%r457, %r335;
$L__BB3_10:
	.pragma "nounroll";
	// begin inline asm
	ld.global.nc.u64 %rd170, [%rd201];
	// end inline asm
	mov.b64 	%fd272, %rd170;
	setp.lt.f64 	%p162, %fd359, %fd272;
	selp.f64 	%fd359, %fd272, %fd359, %p162;
	add.s32 	%r459, %r459, 256;
	add.s64 	%rd201, %rd201, 2048;
	add.s32 	%r457, %r457, 1;
	setp.ne.s32 	%p163, %r457, 0;
	@%p163 bra 	$L__BB3_10;
$L__BB3_11:
	setp.lt.u32 	%p164, %r4, 768;
	@%p164 bra 	$L__BB3_14;
	mul.wide.u32 	%rd172, %r459, 8;
	add.s64 	%rd202, %rd16, %rd172;
$L__BB3_13:
	// begin inline asm
	ld.global.nc.u64 %rd173, [%rd202];
	// end inline asm
	mov.b64 	%fd273, %rd173;
	setp.lt.f64 	%p165, %fd359, %fd273;
	selp.f64 	%fd274, %fd273, %fd359, %p165;
	add.s64 	%rd176, %rd202, 2048;
	// begin inline asm
	ld.global.nc.u64 %rd175, [%rd176];
	// end inline asm
	mov.b64 	%fd275, %rd175;
	setp.lt.f64 	%p166, %fd274, %fd275;
	selp.f64 	%fd276, %fd275, %fd274, %p166;
	add.s64 	%rd178, %rd202, 4096;
	// begin inline asm
	ld.global.nc.u64 %rd177, [%rd178];
	// end inline asm
	mov.b64 	%fd277, %rd177;
	setp.lt.f64 	%p167, %fd276, %fd277;
	selp.f64 	%fd278, %fd277, %fd276, %p167;
	add.s64 	%rd180, %rd202, 6144;
	// begin inline asm
	ld.global.nc.u64 %rd179, [%rd180];
	// end inline asm
	mov.b64 	%fd279, %rd179;
	setp.lt.f64 	%p168, %fd278, %fd279;
	selp.f64 	%fd359, %fd279, %fd278, %p168;
	add.s32 	%r459, %r459, 1024;
	add.s64 	%rd202, %rd202, 8192;
	setp.lt.s32 	%p169, %r459, %r69;
	@%p169 bra 	$L__BB3_13;
$L__BB3_14:
	setp.lt.u32 	%p170, %r69, 256;
	@%p170 bra 	$L__BB3_19;
	// begin inline asm
	mov.u32 %r399, %laneid;
	// end inline asm
	mov.b64 	%rd191, %fd359;
	mov.b64 	{%r401, %r406}, %rd191;
	mov.b32 	%r407, 1;
	mov.b32 	%r448, 31;
	mov.b32 	%r449, -1;
	// begin inline asm
	shfl.sync.down.b32 %r400, %r401, %r407, %r448, %r449;
	// end inline asm
	// begin inline asm
	shfl.sync.down.b32 %r405, %r406, %r407, %r448, %r449;
	// end inline asm
	mov.b64 	%rd192, {%r400, %r405};
	mov.b64 	%fd327, %rd192;
	setp.gt.s32 	%p198, %r399, 30;
	setp.lt.f64 	%p199, %fd359, %fd327;
	selp.f64 	%fd328, %fd327, %fd359, %p199;
	selp.f64 	%fd329, %fd359, %fd328, %p198;
	mov.b64 	%rd193, %fd329;
	mov.b64 	{%r411, %r416}, %rd193;
	mov.b32 	%r417, 2;
	// begin inline asm
	shfl.sync.down.b32 %r410, %r411, %r417, %r448, %r449;
	// end inline asm
	// begin inline asm
	shfl.sync.down.b32 %r415, %r416, %r417, %r448, %r449;
	// end inline asm
	mov.b64 	%rd194, {%r410, %r415};
	mov.b64 	%fd330, %rd194;
	setp.gt.s32 	%p200, %r399, 29;
	setp.lt.f64 	%p201, %fd329, %fd330;
	selp.f64 	%fd331, %fd330, %fd329, %p201;
	selp.f64 	%fd332, %fd329, %fd331, %p200;
	mov.b64 	%rd195, %fd332;
	mov.b64 	{%r421, %r426}, %rd195;
	mov.b32 	%r427, 4;
	// begin inline asm
	shfl.sync.down.b32 %r420, %r421, %r427, %r448, %r449;
	// end inline asm
	// begin inline asm
	shfl.sync.down.b32 %r425, %r426, %r427, %r448, %r449;
	// end inline asm
	mov.b64 	%rd196, {%r420, %r425};
	mov.b64 	%fd333, %rd196;
	setp.gt.s32 	%p202, %r399, 27;
	setp.lt.f64 	%p203, %fd332, %fd333;
	selp.f64 	%fd334, %fd333, %fd332, %p203;
	selp.f64 	%fd335, %fd332, %fd334, %p202;
	mov.b64 	%rd197, %fd335;
	mov.b64 	{%r431, %r436}, %rd197;
	mov.b32 	%r437, 8;
	// begin inline asm
	shfl.sync.down.b32 %r430, %r431, %r437, %r448, %r449;
	// end inline asm
	// begin inline asm
	shfl.sync.down.b32 %r435, %r436, %r437, %r448, %r449;
	// end inline asm
	mov.b64 	%rd198, {%r430, %r435};
	mov.b64 	%fd336, %rd198;
	setp.gt.s32 	%p204, %r399, 23;
	setp.lt.f64 	%p205, %fd335, %fd336;
	selp.f64 	%fd337, %fd336, %fd335, %p205;
	selp.f64 	%fd338, %fd335, %fd337, %p204;
	mov.b64 	%rd199, %fd338;
	mov.b64 	{%r441, %r446}, %rd199;
	mov.b32 	%r447, 16;
	// begin inline asm
	shfl.sync.down.b32 %r440, %r441, %r447, %r448, %r449;
	// end inline asm
	// begin inline asm
	shfl.sync.down.b32 %r445, %r446, %r447, %r448, %r449;
	// end inline asm
	mov.b64 	%rd200, {%r440, %r445};
	mov.b64 	%fd339, %rd200;
	setp.gt.s32 	%p206, %r399, 15;
	setp.lt.f64 	%p207, %fd338, %fd339;
	selp.f64 	%fd10, %fd339, %fd338, %p207;
	selp.f64 	%fd380, %fd338, %fd10, %p206;
	setp.ne.s32 	%p208, %r399, 0;
	@%p208 bra 	$L__BB3_17;
	shr.u32 	%r450, %r1, 2;
	and.b32  	%r451, %r450, 248;
	mov.u32 	%r452, _ZZN3cub18CUB_300001_SM_10006detail6reduce28DeviceReduceSingleTileKernelINS2_10policy_hubIdjN4cuda3__47maximumIvEEE10Policy1000EPdSB_jS8_ddNS5_3std3__410__identityEEEvT0_T1_T2_T3_T4_T6_E12temp_storage;
	add.s32 	%r453, %r452, %r451;
	st.shared.f64 	[%r453+8], %fd10;
$L__BB3_17:
	bar.sync 	0;
	setp.ne.s32 	%p209, %r1, 0;
	@%p209 bra 	$L__BB3_74;
	ld.shared.f64 	%fd340, [_ZZN3cub18CUB_300001_SM_10006detail6reduce28DeviceReduceSingleTileKernelINS2_10policy_hubIdjN4cuda3__47maximumIvEEE10Policy1000EPdSB_jS8_ddNS5_3std3__410__identityEEEvT0_T1_T2_T3_T4_T6_E12temp_storage+16];
	setp.lt.f64 	%p210, %fd380, %fd340;
	selp.f64 	%fd341, %fd340, %fd380, %p210;
	ld.shared.f64 	%fd342, [_ZZN3cub18CUB_300001_SM_10006detail6reduce28DeviceReduceSingleTileKernelINS2_10policy_hubIdjN4cuda3__47maximumIvEEE10Policy1000EPdSB_jS8_ddNS5_3std3__410__identityEEEvT0_T1_T2_T3_T4_T6_E12temp_storage+24];
	setp.lt.f64 	%p211, %fd341, %fd342;
	selp.f64 	%fd343, %fd342, %fd341, %p211;
	ld.shared.f64 	%fd344, [_ZZN3cub18CUB_300001_SM_10006detail6reduce28DeviceReduceSingleTileKernelINS2_10policy_hubIdjN4cuda3__47maximumIvEEE10Policy1000EPdSB_jS8_ddNS5_3std3__410__identityEEEvT0_T1_T2_T3_T4_T6_E12temp_storage+32];
	setp.lt.f64 	%p212, %fd343, %fd344;
	selp.f64 	%fd345, %fd344, %fd343, %p212;
	ld.shared.f64 	%fd346, [_ZZN3cub18CUB_300001_SM_10006detail6reduce28DeviceReduceSingleTileKernelINS2_10policy_hubIdjN4cuda3__47maximumIvEEE10Policy1000EPdSB_jS8_ddNS5_3std3__410__identityEEEvT0_T1_T2_T3_T4_T6_E12temp_storage+40];
	setp.lt.f64 	%p213, %fd345, %fd346;
	selp.f64 	%fd347, %fd346, %fd345, %p213;
	ld.shared.f64 	%fd348, [_ZZN3cub18CUB_300001_SM_10006detail6reduce28DeviceReduceSingleTileKernelINS2_10policy_hubIdjN4cuda3__47maximumIvEEE10Policy1000EPdSB_jS8_ddNS5_3std3__410__identityEEEvT0_T1_T2_T3_T4_T6_E12temp_storage+48];
	setp.lt.f64 	%p214, %fd347, %fd348;
	selp.f64 	%fd349, %fd348, %fd347, %p214;
	ld.shared.f64 	%fd350, [_ZZN3cub18CUB_300001_SM_10006detail6reduce28DeviceReduceSingleTileKernelINS2_10policy_hubIdjN4cuda3__47maximumIvEEE10Policy1000EPdSB_jS8_ddNS5_3std3__410__identityEEEvT0_T1_T2_T3_T4_T6_E12temp_storage+56];
	setp.lt.f64 	%p215, %fd349, %fd350;
	selp.f64 	%fd351, %fd350, %fd349, %p215;
	ld.shared.f64 	%fd352, [_ZZN3cub18CUB_300001_SM_10006detail6reduce28DeviceReduceSingleTileKernelINS2_10policy_hubIdjN4cuda3__47maximumIvEEE10Policy1000EPdSB_jS8_ddNS5_3std3__410__identityEEEvT0_T1_T2_T3_T4_T6_E12temp_storage+64];
	setp.lt.f64 	%p216, %fd351, %fd352;
	selp.f64 	%fd380, %fd352, %fd351, %p216;
	bra.uni 	$L__BB3_74;
$L__BB3_19:
	// begin inline asm
	mov.u32 %r336, %laneid;
	// end inline asm
	and.b32  	%r387, %r1, 992;
	add.s32 	%r388, %r387, 32;
	setp.gt.u32 	%p171, %r388, %r69;
	not.b32 	%r389, %r387;
	add.s32 	%r390, %r69, %r389;
	selp.b32 	%r385, %r390, 31, %p171;
	mov.b64 	%rd181, %fd359;
	mov.b64 	{%r338, %r343}, %rd181;
	mov.b32 	%r344, 1;
	mov.b32 	%r386, -1;
	// begin inline asm
	shfl.sync.down.b32 %r337, %r338, %r344, %r385, %r386;
	// end inline asm
	// begin inline asm
	shfl.sync.down.b32 %r342, %r343, %r344, %r385, %r386;
	// end inline asm
	mov.b64 	%rd182, {%r337, %r342};
	mov.b64 	%fd280, %rd182;
	setp.lt.s32 	%p172, %r336, %r385;
	setp.lt.f64 	%p173, %fd359, %fd280;
	selp.f64 	%fd281, %fd280, %fd359, %p173;
	selp.f64 	%fd282, %fd281, %fd359, %p172;
	mov.b64 	%rd183, %fd282;
	mov.b64 	{%r348, %r353}, %rd183;
	mov.b32 	%r354, 2;
	// begin inline asm
	shfl.sync.down.b32 %r347, %r348, %r354, %r385, %r386;
	// end inline asm
	// begin inline asm
	shfl.sync.down.b32 %r352, %r353, %r354, %r385, %r386;
	// end inline asm
	mov.b64 	%rd184, {%r347, %r352};
	mov.b64 	%fd283, %rd184;
	add.s32 	%r391, %r336, 2;
	setp.gt.s32 	%p174, %r391, %r385;
	setp.lt.f64 	%p175, %fd282, %fd283;
	selp.f64 	%fd284, %fd283, %fd282, %p175;
	selp.f64 	%fd285, %fd282, %fd284, %p174;
	mov.b64 	%rd185, %fd285;
	mov.b64 	{%r358, %r363}, %rd185;
	mov.b32 	%r364, 4;
	// begin inline asm
	shfl.sync.down.b32 %r357, %r358, %r364, %r385, %r386;
	// end inline asm
	// begin inline asm
	shfl.sync.down.b32 %r362, %r363, %r364, %r385, %r386;
	// end inline asm
	mov.b64 	%rd186, {%r357, %r362};
	mov.b64 	%fd286, %rd186;
	add.s32 	%r392, %r336, 4;
	setp.gt.s32 	%p176, %r392, %r385;
	setp.lt.f64 	%p177, %fd285, %fd286;
	selp.f64 	%fd287, %fd286, %fd285, %p177;
	selp.f64 	%fd288, %fd285, %fd287, %p176;
	mov.b64 	%rd187, %fd288;
	mov.b64 	{%r368, %r373}, %rd187;
	mov.b32 	%r374, 8;
	// begin inline asm
	shfl.sync.down.b32 %r367, %r368, %r374, %r385, %r386;
	// end inline asm
	// begin inline asm
	shfl.sync.down.b32 %r372, %r373, %r374, %r385, %r386;
	// end inline asm
	mov.b64 	%rd188, {%r367, %r372};
	mov.b64 	%fd289, %rd188;
	add.s32 	%r393, %r336, 8;
	setp.gt.s32 	%p178, %r393, %r385;
	setp.lt.f64 	%p179, %fd288, %fd289;
	selp.f64 	%fd290, %fd289, %fd288, %p179;
	selp.f64 	%fd291, %fd288, %fd290, %p178;
	mov.b64 	%rd189, %fd291;
	mov.b64 	{%r378, %r383}, %rd189;
	mov.b32 	%r384, 16;
	// begin inline asm
	shfl.sync.down.b32 %r377, %r378, %r384, %r385, %r386;
	// end inline asm
	// begin inline asm
	shfl.sync.down.b32 %r382, %r383, %r384, %r385, %r386;
	// end inline asm
	mov.b64 	%rd190, {%r377, %r382};
	mov.b64 	%fd292, %rd190;
	add.s32 	%r394, %r336, 16;
	setp.gt.s32 	%p180, %r394, %r385;
	setp.lt.f64 	%p181, %fd291, %fd292;
	selp.f64 	%fd293, %fd292, %fd291, %p181;
	selp.f64 	%fd380, %fd291, %fd293, %p180;
	setp.ne.s32 	%p182, %r336, 0;
	@%p182 bra 	$L__BB3_21;
	shr.u32 	%r395, %r1, 2;
	and.b32  	%r396, %r395, 248;
	mov.u32 	%r397, _ZZN3cub18CUB_300001_SM_10006detail6reduce28DeviceReduceSingleTileKernelINS2_10policy_hubIdjN4cuda3__47maximumIvEEE10Policy1000EPdSB_jS8_ddNS5_3std3__410__identityEEEvT0_T1_T2_T3_T4_T6_E12temp_storage;
	add.s32 	%r398, %r397, %r396;
	st.shared.f64 	[%r398+8], %fd380;
$L__BB3_21:
	bar.sync 	0;
	setp.ne.s32 	%p183, %r1, 0;
	@%p183 bra 	$L__BB3_74;
	setp.gt.u32 	%p184, %r69, 32;
	ld.shared.f64 	%fd294, [_ZZN3cub18CUB_300001_SM_10006detail6reduce28DeviceReduceSingleTileKernelINS2_10policy_hubIdjN4cuda3__47maximumIvEEE10Policy1000EPdSB_jS8_ddNS5_3std3__410__identityEEEvT0_T1_T2_T3_T4_T6_E12temp_storage+16];
	setp.lt.f64 	%p185, %fd380, %fd294;
	selp.f64 	%fd296, %fd294, %fd380, %p185;
	selp.f64 	%fd297, %fd296, %fd380, %p184;
	setp.gt.u32 	%p186, %r69, 64;
	ld.shared.f64 	%fd299, [_ZZN3cub18CUB_300001_SM_10006detail6reduce28DeviceReduceSingleTileKernelINS2_10policy_hubIdjN4cuda3__47maximumIvEEE10Policy1000EPdSB_jS8_ddNS5_3std3__410__identityEEEvT0_T1_T2_T3_T4_T6_E12temp_storage+24];
	setp.lt.f64 	%p187, %fd297, %fd299;
	selp.f64 	%fd301, %fd299, %fd297, %p187;
	selp.f64 	%fd302, %fd301, %fd297, %p186;
	setp.gt.u32 	%p188, %r69, 96;
	ld.shared.f64 	%fd304, [_ZZN3cub18CUB_300001_SM_10006detail6reduce28DeviceReduceSingleTileKernelINS2_10policy_hubIdjN4cuda3__47maximumIvEEE10Policy1000EPdSB_jS8_ddNS5_3std3__410__identityEEEvT0_T1_T2_T3_T4_T6_E12temp_storage+32];
	setp.lt.f64 	%p189, %fd302, %fd304;
	selp.f64 	%fd306, %fd304, %fd302, %p189;
	selp.f64 	%fd307, %fd306, %fd302, %p188;
	setp.gt.u32 	%p190, %r69, 128;
	ld.shared.f64 	%fd309, [_ZZN3cub18CUB_300001_SM_10006detail6reduce28DeviceReduceSingleTileKernelINS2_10policy_hubIdjN4cuda3__47maximumIvEEE10Policy1000EPdSB_jS8_ddNS5_3std3__410__identityEEEvT0_T1_T2_T3_T4_T6_E12temp_storage+40];
	setp.lt.f64 	%p191, %fd307, %fd309;
	selp.f64 	%fd311, %fd309, %fd307, %p191;
	selp.f64 	%fd312, %fd311, %fd307, %p190;
	setp.gt.u32 	%p192, %r69, 160;
	ld.shared.f64 	%fd314, [_ZZN3cub18CUB_300001_SM_10006detail6reduce28DeviceReduceSingleTileKernelINS2_10policy_hubIdjN4cuda3__47maximumIvEEE10Policy1000EPdSB_jS8_ddNS5_3std3__410__identityEEEvT0_T1_T2_T3_T4_T6_E12temp_storage+48];
	setp.lt.f64 	%p193, %fd312, %fd314;
	selp.f64 	%fd316, %fd314, %fd312, %p193;
	selp.f64 	%fd317, %fd316, %fd312, %p192;
	setp.gt.u32 	%p194, %r69, 192;
	ld.shared.f64 	%fd319, [_ZZN3cub18CUB_300001_SM_10006detail6reduce28DeviceReduceSingleTileKernelINS2_10policy_hubIdjN4cuda3__47maximumIvEEE10Policy1000EPdSB_jS8_ddNS5_3std3__410__identityEEEvT0_T1_T2_T3_T4_T6_E12temp_storage+56];
	setp.lt.f64 	%p195, %fd317, %fd319;
	selp.f64 	%fd321, %fd319, %fd317, %p195;
	selp.f64 	%fd322, %fd321, %fd317, %p194;
	setp.gt.u32 	%p196, %r69, 224;
	ld.shared.f64 	%fd324, [_ZZN3cub18CUB_300001_SM_10006detail6reduce28DeviceReduceSingleTileKernelINS2_10policy_hubIdjN4cuda3__47maximumIvEEE10Policy1000EPdSB_jS8_ddNS5_3std3__410__identityEEEvT0_T1_T2_T3_T4_T6_E12temp_storage+64];
	setp.lt.f64 	%p197, %fd322, %fd324;
	selp.f64 	%fd326, %fd324, %fd322, %p197;
	selp.f64 	%fd380, %fd326, %fd322, %p196;
	bra.uni 	$L__BB3_74;
$L__BB3_23:
	mov.u32 	%r13, %tid.x;
	shl.b32 	%r263, %r13, 2;
	mul.wide.u32 	%rd127, %r263, 8;
	add.s64 	%rd117, %rd16, %rd127;
	// begin inline asm
	ld.global.nc.v2.u64 {%rd115, %rd116}, [%rd117];
	// end inline asm
	add.s64 	%rd120, %rd117, 16;
	// begin inline asm
	ld.global.nc.v2.u64 {%rd118, %rd119}, [%rd120];
	// end inline asm
	mov.b64 	%fd206, %rd115;
	mov.b64 	%fd207, %rd116;
	mov.b64 	%fd208, %rd118;
	mov.b64 	%fd209, %rd119;
	add.s64 	%rd123, %rd117, 8192;
	// begin inline asm
	ld.global.nc.v2.u64 {%rd121, %rd122}, [%rd123];
	// end inline asm
	add.s64 	%rd126, %rd117, 8208;
	// begin inline asm
	ld.global.nc.v2.u64 {%rd124, %rd125}, [%rd126];
	// end inline asm
	mov.b64 	%fd210, %rd121;
	mov.b64 	%fd211, %rd122;
	mov.b64 	%fd212, %rd124;
	mov.b64 	%fd213, %rd125;
	setp.lt.f64 	%p111, %fd206, %fd207;
	selp.f64 	%fd214, %fd207, %fd206, %p111;
	setp.lt.f64 	%p112, %fd214, %fd208;
	selp.f64 	%fd215, %fd208, %fd214, %p112;
	setp.lt.f64 	%p113, %fd215, %fd209;
	selp.f64 	%fd216, %fd209, %fd215, %p113;
	setp.lt.f64 	%p114, %fd216, %fd210;
	selp.f64 	%fd217, %fd210, %fd216, %p114;
	setp.lt.f64 	%p115, %fd217, %fd211;
	selp.f64 	%fd218, %fd211, %fd217, %p115;
	setp.lt.f64 	%p116, %fd218, %fd212;
	selp.f64 	%fd219, %fd212, %fd218, %p116;
	setp.lt.f64 	%p117, %fd219, %fd213;
	selp.f64 	%fd366, %fd213, %fd219, %p117;
	add.s32 	%r14, %r69, -2048;
	setp.lt.u32 	%p118, %r14, 2048;
	mov.b32 	%r462, 2048;
	@%p118 bra 	$L__BB3_27;
	mov.b32 	%r462, 2048;
$L__BB3_25:
	mul.wide.u32 	%rd140, %r462, 8;
	add.s64 	%rd130, %rd117, %rd140;
	// begin inline asm
	ld.global.nc.v2.u64 {%rd128, %rd129}, [%rd130];
	// end inline asm
	add.s64 	%rd133, %rd130, 16;
	// begin inline asm
	ld.global.nc.v2.u64 {%rd131, %rd132}, [%rd133];
	// end inline asm
	mov.b64 	%fd220, %rd128;
	mov.b64 	%fd221, %rd129;
	mov.b64 	%fd222, %rd131;
	mov.b64 	%fd223, %rd132;
	add.s64 	%rd136, %rd130, 8192;
	// begin inline asm
	ld.global.nc.v2.u64 {%rd134, %rd135}, [%rd136];
	// end inline asm
	add.s64 	%rd139, %rd130, 8208;
	// begin inline asm
	ld.global.nc.v2.u64 {%rd137, %rd138}, [%rd139];
	// end inline asm
	mov.b64 	%fd224, %rd134;
	mov.b64 	%fd225, %rd135;
	mov.b64 	%fd226, %rd137;
	mov.b64 	%fd227, %rd138;
	setp.lt.f64 	%p119, %fd366, %fd220;
	selp.f64 	%fd228, %fd220, %fd366, %p119;
	setp.lt.f64 	%p120, %fd228, %fd221;
	selp.f64 	%fd229, %fd221, %fd228, %p120;
	setp.lt.f64 	%p121, %fd229, %fd222;
	selp.f64 	%fd230, %fd222, %fd229, %p121;
	setp.lt.f64 	%p122, %fd230, %fd223;
	selp.f64 	%fd231, %fd223, %fd230, %p122;
	setp.lt.f64 	%p123, %fd231, %fd224;
	selp.f64 	%fd232, %fd224, %fd231, %p123;
	setp.lt.f64 	%p124, %fd232, %fd225;
	selp.f64 	%fd233, %fd225, %fd232, %p124;
	setp.lt.f64 	%p125, %fd233, %fd226;
	selp.f64 	%fd234, %fd226, %fd233, %p125;
	setp.lt.f64 	%p126, %fd234, %fd227;
	selp.f64 	%fd366, %fd227, %fd234, %p126;
	sub.s32 	%r265, %r69, %r462;
	setp.lt.u32 	%p127, %r265, 2048;
	@%p127 bra 	$L__BB3_35;
	add.s32 	%r462, %r462, 2048;
	setp.le.u32 	%p128, %r462, %r14;
	@%p128 bra 	$L__BB3_25;
$L__BB3_27:
	setp.le.u32 	%p129, %r69, %r462;
	@%p129 bra 	$L__BB3_35;
	sub.s32 	%r18, %r69, %r462;
	setp.ge.s32 	%p130, %r13, %r18;
	@%p130 bra 	$L__BB3_35;
	not.b32 	%r266, %r13;
	add.s32 	%r267, %r69, %r266;
	sub.s32 	%r19, %r267, %r462;
	and.b32  	%r268, %r19, 768;
	setp.eq.s32 	%p131, %r268, 768;
	mov.u32 	%r466, %r13;
	@%p131 bra 	$L__BB3_32;
	add.s32 	%r464, %r13, %r462;
	shr.u32 	%r269, %r19, 8;
	add.s32 	%r270, %r269, 1;
	and.b32  	%r271, %r270, 3;
	neg.s32 	%r463, %r271;
	mov.u32 	%r466, %r13;
$L__BB3_31:
	.pragma "nounroll";
	mul.wide.u32 	%rd143, %r464, 8;
	add.s64 	%rd142, %rd16, %rd143;
	// begin inline asm
	ld.global.nc.u64 %rd141, [%rd142];
	// end inline asm
	mov.b64 	%fd236, %rd141;
	setp.lt.f64 	%p132, %fd366, %fd236;
	selp.f64 	%fd366, %fd236, %fd366, %p132;
	add.s32 	%r466, %r466, 256;
	add.s32 	%r464, %r464, 256;
	add.s32 	%r463, %r463, 1;
	setp.ne.s32 	%p133, %r463, 0;
	@%p133 bra 	$L__BB3_31;
$L__BB3_32:
	setp.lt.u32 	%p134, %r19, 768;
	@%p134 bra 	$L__BB3_35;
	add.s32 	%r468, %r466, 512;
	add.s32 	%r467, %r466, %r462;
$L__BB3_34:
	mul.wide.u32 	%rd152, %r467, 8;
	add.s64 	%rd145, %rd16, %rd152;
	// begin inline asm
	ld.global.nc.u64 %rd144, [%rd145];
	// end inline asm
	mov.b64 	%fd237, %rd144;
	setp.lt.f64 	%p135, %fd366, %fd237;
	selp.f64 	%fd238, %fd237, %fd366, %p135;
	add.s32 	%r272, %r467, 256;
	mul.wide.u32 	%rd153, %r272, 8;
	add.s64 	%rd147, %rd16, %rd153;
	// begin inline asm
	ld.global.nc.u64 %rd146, [%rd147];
	// end inline asm
	mov.b64 	%fd239, %rd146;
	setp.lt.f64 	%p136, %fd238, %fd239;
	selp.f64 	%fd240, %fd239, %fd238, %p136;
	add.s32 	%r273, %r467, 512;
	mul.wide.u32 	%rd154, %r273, 8;
	add.s64 	%rd149, %rd16, %rd154;
	// begin inline asm
	ld.global.nc.u64 %rd148, [%rd149];
	// end inline asm
	mov.b64 	%fd241, %rd148;
	setp.lt.f64 	%p137, %fd240, %fd241;
	selp.f64 	%fd242, %fd241, %fd240, %p137;
	add.s32 	%r274, %r467, 768;
	mul.wide.u32 	%rd155, %r274, 8;
	add.s64 	%rd151, %rd16, %rd155;
	// begin inline asm
	ld.global.nc.u64 %rd150, [%rd151];
	// end inline asm
	mov.b64 	%fd243, %rd150;
	setp.lt.f64 	%p138, %fd242, %fd243;
	selp.f64 	%fd366, %fd243, %fd242, %p138;
	add.s32 	%r33, %r468, 1024;
	add.s32 	%r275, %r468, 512;
	add.s32 	%r467, %r467, 1024;
	setp.lt.s32 	%p139, %r275, %r18;
	mov.u32 	%r468, %r33;
	@%p139 bra 	$L__BB3_34;
$L__BB3_35:
	// begin inline asm
	mov.u32 %r276, %laneid;
	// end inline asm
	mov.b64 	%rd156, %fd366;
	mov.b64 	{%r278, %r283}, %rd156;
	mov.b32 	%r284, 1;
	mov.b32 	%r325, 31;
	mov.b32 	%r326, -1;
	// begin inline asm
	shfl.sync.down.b32 %r277, %r278, %r284, %r325, %r326;
	// end inline asm
	// begin inline asm
	shfl.sync.down.b32 %r282, %r283, %r284, %r325, %r326;
	// end inline asm
	mov.b64 	%rd157, {%r277, %r282};
	mov.b64 	%fd244, %rd157;
	setp.gt.s32 	%p140, %r276, 30;
	setp.lt.f64 	%p141, %fd366, %fd244;
	selp.f64 	%fd245, %fd244, %fd366, %p141;
	selp.f64 	%fd246, %fd366, %fd245, %p140;
	mov.b64 	%rd158, %fd246;
	mov.b64 	{%r288, %r293}, %rd158;
	mov.b32 	%r294, 2;
	// begin inline asm
	shfl.sync.down.b32 %r287, %r288, %r294, %r325, %r326;
	// end inline asm
	// begin inline asm
	shfl.sync.down.b32 %r292, %r293, %r294, %r325, %r326;
	// end inline asm
	mov.b64 	%rd159, {%r287, %r292};
	mov.b64 	%fd247, %rd159;
	setp.gt.s32 	%p142, %r276, 29;
	setp.lt.f64 	%p143, %fd246, %fd247;
	selp.f64 	%fd248, %fd247, %fd246, %p143;
	selp.f64 	%fd249, %fd246, %fd248, %p142;
	mov.b64 	%rd160, %fd249;
	mov.b64 	{%r298, %r303}, %rd160;
	mov.b32 	%r304, 4;
	// begin inline asm
	shfl.sync.down.b32 %r297, %r298, %r304, %r325, %r326;
	// end inline asm
	// begin inline asm
	shfl.sync.down.b32 %r302, %r303, %r304, %r325, %r326;
	// end inline asm
	mov.b64 	%rd161, {%r297, %r302};
	mov.b64 	%fd250, %rd161;
	setp.gt.s32 	%p144, %r276, 27;
	setp.lt.f64 	%p145, %fd249, %fd250;
	selp.f64 	%fd251, %fd250, %fd249, %p145;
	selp.f64 	%fd252, %fd249, %fd251, %p144;
	mov.b64 	%rd162, %fd252;
	mov.b64 	{%r308, %r313}, %rd162;
	mov.b32 	%r314, 8;
	// begin inline asm
	shfl.sync.down.b32 %r307, %r308, %r314, %r325, %r326;
	// end inline asm
	// begin inline asm
	shfl.sync.down.b32 %r312, %r313, %r314, %r325, %r326;
	// end inline asm
	mov.b64 	%rd163, {%r307, %r312};
	mov.b64 	%fd253, %rd163;
	setp.gt.s32 	%p146, %r276, 23;
	setp.lt.f64 	%p147, %fd252, %fd253;
	selp.f64 	%fd254, %fd253, %fd252, %p147;
	selp.f64 	%fd255, %fd252, %fd254, %p146;
	mov.b64 	%rd164, %fd255;
	mov.b64 	{%r318, %r323}, %rd164;
	mov.b32 	%r324, 16;
	// begin inline asm
	shfl.sync.down.b32 %r317, %r318, %r324, %r325, %r326;
	// end inline asm
	// begin inline asm
	shfl.sync.down.b32 %r322, %r323, %r324, %r325, %r326;
	// end inline asm
	mov.b64 	%rd165, {%r317, %r322};
	mov.b64 	%fd256, %rd165;
	setp.gt.s32 	%p148, %r276, 15;
	setp.lt.f64 	%p149, %fd255, %fd256;
	selp.f64 	%fd26, %fd256, %fd255, %p149;
	selp.f64 	%fd380, %fd255, %fd26, %p148;
	setp.ne.s32 	%p150, %r276, 0;
	@%p150 bra 	$L__BB3_37;
	shr.u32 	%r327, %r13, 2;
	and.b32  	%r328, %r327, 248;
	mov.u32 	%r329, _ZZN3cub18CUB_300001_SM_10006detail6reduce28DeviceReduceSingleTileKernelINS2_10policy_hubIdjN4cuda3__47maximumIvEEE10Policy1000EPdSB_jS8_ddNS5_3std3__410__identityEEEvT0_T1_T2_T3_T4_T6_E12temp_storage;
	add.s32 	%r330, %r329, %r328;
	st.shared.f64 	[%r330+8], %fd26;
$L__BB3_37:
	bar.sync 	0;
	setp.ne.s32 	%p151, %r13, 0;
	@%p151 bra 	$L__BB3_74;
	ld.shared.f64 	%fd257, [_ZZN3cub18CUB_300001_SM_10006detail6reduce28DeviceReduceSingleTileKernelINS2_10policy_hubIdjN4cuda3__47maximumIvEEE10Policy1000EPdSB_jS8_ddNS5_3std3__410__identityEEEvT0_T1_T2_T3_T4_T6_E12temp_storage+16];
	setp.lt.f64 	%p152, %fd380, %fd257;
	selp.f64 	%fd258, %fd257, %fd380, %p152;
	ld.shared.f64 	%fd259, [_ZZN3cub18CUB_300001_SM_10006detail6reduce28DeviceReduceSingleTileKernelINS2_10policy_hubIdjN4cuda3__47maximumIvEEE10Policy1000EPdSB_jS8_ddNS5_3std3__410__identityEEEvT0_T1_T2_T3_T4_T6_E12temp_storage+24];
	setp.lt.f64 	%p153, %fd258, %fd259;
	selp.f64 	%fd260, %fd259, %fd258, %p153;
	ld.shared.f64 	%fd261, [_ZZN3cub18CUB_300001_SM_10006detail6reduce28DeviceReduceSingleTileKernelINS2_10policy_hubIdjN4cuda3__47maximumIvEEE10Policy1000EPdSB_jS8_ddNS5_3std3__410__identityEEEvT0_T1_T2_T3_T4_T6_E12temp_storage+32];
	setp.lt.f64 	%p154, %fd260, %fd261;
	selp.f64 	%fd262, %fd261, %fd260, %p154;
	ld.shared.f64 	%fd263, [_ZZN3cub18CUB_300001_SM_10006detail6reduce28DeviceReduceSingleTileKernelINS2_10policy_hubIdjN4cuda3__47maximumIvEEE10Policy1000EPdSB_jS8_ddNS5_3std3__410__identityEEEvT0_T1_T2_T3_T4_T6_E12temp_storage+40];
	setp.lt.f64 	%p155, %fd262, %fd263;
	selp.f64 	%fd264, %fd263, %fd262, %p155;
	ld.shared.f64 	%fd265, [_ZZN3cub18CUB_300001_SM_10006detail6reduce28DeviceReduceSingleTileKernelINS2_10policy_hubIdjN4cuda3__47maximumIvEEE10Policy1000EPdSB_jS8_ddNS5_3std3__410__identityEEEvT0_T1_T2_T3_T4_T6_E12temp_storage+48];
	setp.lt.f64 	%p156, %fd264, %fd265;
	selp.f64 	%fd266, %fd265, %fd264, %p156;
	ld.shared.f64 	%fd267, [_ZZN3cub18CUB_300001_SM_10006detail6reduce28DeviceReduceSingleTileKernelINS2_10policy_hubIdjN4cuda3__47maximumIvEEE10Policy1000EPdSB_jS8_ddNS5_3std3__410__identityEEEvT0_T1_T2_T3_T4_T6_E12temp_storage+56];
	setp.lt.f64 	%p157, %fd266, %fd267;
	selp.f64 	%fd268, %fd267, %fd266, %p157;
	ld.shared.f64 	%fd269, [_ZZN3cub18CUB_300001_SM_10006detail6reduce28DeviceReduceSingleTileKernelINS2_10policy_hubIdjN4cuda3__47maximumIvEEE10Policy1000EPdSB_jS8_ddNS5_3std3__410__identityEEEvT0_T1_T2_T3_T4_T6_E12temp_storage+64];
	setp.lt.f64 	%p158, %fd268, %fd269;
	selp.f64 	%fd380, %fd269, %fd268, %p158;
	bra.uni 	$L__BB3_74;
$L__BB3_39:
	setp.gt.u32 	%p3, %r69, 2047;
	@%p3 bra 	$L__BB3_58;
	mov.u32 	%r35, %tid.x;
	setp.ge.u32 	%p52, %r35, %r69;
	mov.f64 	%fd372, 0d0000000000000000;
	mov.u32 	%r472, %r35;
	@%p52 bra 	$L__BB3_42;
	mul.wide.u32 	%rd82, %r35, 8;
	add.s64 	%rd81, %rd16, %rd82;
	// begin inline asm
	ld.global.nc.u64 %rd80, [%rd81];
	// end inline asm
	mov.b64 	%fd372, %rd80;
	add.s32 	%r472, %r35, 256;
$L__BB3_42:
	setp.ge.u32 	%p53, %r472, %r69;
	@%p53 bra 	$L__BB3_49;
	not.b32 	%r139, %r472;
	add.s32 	%r38, %r69, %r139;
	and.b32  	%r140, %r38, 768;
	setp.eq.s32 	%p54, %r140, 768;
	@%p54 bra 	$L__BB3_46;
	mul.wide.u32 	%rd83, %r472, 8;
	add.s64 	%rd203, %rd16, %rd83;
	shr.u32 	%r141, %r38, 8;
	add.s32 	%r142, %r141, 1;
	and.b32  	%r143, %r142, 3;
	neg.s32 	%r470, %r143;
$L__BB3_45:
	.pragma "nounroll";
	// begin inline asm
	ld.global.nc.u64 %rd84, [%rd203];
	// end inline asm
	mov.b64 	%fd125, %rd84;
	setp.lt.f64 	%p55, %fd372, %fd125;
	selp.f64 	%fd372, %fd125, %fd372, %p55;
	add.s32 	%r472, %r472, 256;
	add.s64 	%rd203, %rd203, 2048;
	add.s32 	%r470, %r470, 1;
	setp.ne.s32 	%p56, %r470, 0;
	@%p56 bra 	$L__BB3_45;
$L__BB3_46:
	setp.lt.u32 	%p57, %r38, 768;
	@%p57 bra 	$L__BB3_49;
	mul.wide.u32 	%rd86, %r472, 8;
	add.s64 	%rd204, %rd16, %rd86;
$L__BB3_48:
	// begin inline asm
	ld.global.nc.u64 %rd87, [%rd204];
	// end inline asm
	mov.b64 	%fd126, %rd87;
	setp.lt.f64 	%p58, %fd372, %fd126;
	selp.f64 	%fd127, %fd126, %fd372, %p58;
	add.s64 	%rd90, %rd204, 2048;
	// begin inline asm
	ld.global.nc.u64 %rd89, [%rd90];
	// end inline asm
	mov.b64 	%fd128, %rd89;
	setp.lt.f64 	%p59, %fd127, %fd128;
	selp.f64 	%fd129, %fd128, %fd127, %p59;
	add.s64 	%rd92, %rd204, 4096;
	// begin inline asm
	ld.global.nc.u64 %rd91, [%rd92];
	// end inline asm
	mov.b64 	%fd130, %rd91;
	setp.lt.f64 	%p60, %fd129, %fd130;
	selp.f64 	%fd131, %fd130, %fd129, %p60;
	add.s64 	%rd94, %rd204, 6144;
	// begin inline asm
	ld.global.nc.u64 %rd93, [%rd94];
	// end inline asm
	mov.b64 	%fd132, %rd93;
	setp.lt.f64 	%p61, %fd131, %fd132;
	selp.f64 	%fd372, %fd132, %fd131, %p61;
	add.s32 	%r472, %r472, 1024;
	add.s64 	%rd204, %rd204, 8192;
	setp.lt.s32 	%p62, %r472, %r69;
	@%p62 bra 	$L__BB3_48;
$L__BB3_49:
	setp.lt.u32 	%p63, %r69, 256;
	@%p63 bra 	$L__BB3_54;
	// begin inline asm
	mov.u32 %r207, %laneid;
	// end inline asm
	mov.b64 	%rd105, %fd372;
	mov.b64 	{%r209, %r214}, %rd105;
	mov.b32 	%r215, 1;
	mov.b32 	%r256, 31;
	mov.b32 	%r257, -1;
	// begin inline asm
	shfl.sync.down.b32 %r208, %r209, %r215, %r256, %r257;
	// end inline asm
	// begin inline asm
	shfl.sync.down.b32 %r213, %r214, %r215, %r256, %r257;
	// end inline asm
	mov.b64 	%rd106, {%r208, %r213};
	mov.b64 	%fd180, %rd106;
	setp.gt.s32 	%p91, %r207, 30;
	setp.lt.f64 	%p92, %fd372, %fd180;
	selp.f64 	%fd181, %fd180, %fd372, %p92;
	selp.f64 	%fd182, %fd372, %fd181, %p91;
	mov.b64 	%rd107, %fd182;
	mov.b64 	{%r219, %r224}, %rd107;
	mov.b32 	%r225, 2;
	// begin inline asm
	shfl.sync.down.b32 %r218, %r219, %r225, %r256, %r257;
	// end inline asm
	// begin inline asm
	shfl.sync.down.b32 %r223, %r224, %r225, %r256, %r257;
	// end inline asm
	mov.b64 	%rd108, {%r218, %r223};
	mov.b64 	%fd183, %rd108;
	setp.gt.s32 	%p93, %r207, 29;
	setp.lt.f64 	%p94, %fd182, %fd183;
	selp.f64 	%fd184, %fd183, %fd182, %p94;
	selp.f64 	%fd185, %fd182, %fd184, %p93;
	mov.b64 	%rd109, %fd185;
	mov.b64 	{%r229, %r234}, %rd109;
	mov.b32 	%r235, 4;
	// begin inline asm
	shfl.sync.down.b32 %r228, %r229, %r235, %r256, %r257;
	// end inline asm
	// begin inline asm
	shfl.sync.down.b32 %r233, %r234, %r235, %r256, %r257;
	// end inline asm
	mov.b64 	%rd110, {%r228, %r233};
	mov.b64 	%fd186, %rd110;
	setp.gt.s32 	%p95, %r207, 27;
	setp.lt.f64 	%p96, %fd185, %fd186;
	selp.f64 	%fd187, %fd186, %fd185, %p96;
	selp.f64 	%fd188, %fd185, %fd187, %p95;
	mov.b64 	%rd111, %fd188;
	mov.b64 	{%r239, %r244}, %rd111;
	mov.b32 	%r245, 8;
	// begin inline asm
	shfl.sync.down.b32 %r238, %r239, %r245, %r256, %r257;
	// end inline asm
	// begin inline asm
	shfl.sync.down.b32 %r243, %r244, %r245, %r256, %r257;
	// end inline asm
	mov.b64 	%rd112, {%r238, %r243};
	mov.b64 	%fd189, %rd112;
	setp.gt.s32 	%p97, %r207, 23;
	setp.lt.f64 	%p98, %fd188, %fd189;
	selp.f64 	%fd190, %fd189, %fd188, %p98;
	selp.f64 	%fd191, %fd188, %fd190, %p97;
	mov.b64 	%rd113, %fd191;
	mov.b64 	{%r249, %r254}, %rd113;
	mov.b32 	%r255, 16;
	// begin inline asm
	shfl.sync.down.b32 %r248, %r249, %r255, %r256, %r257;
	// end inline asm
	// begin inline asm
	shfl.sync.down.b32 %r253, %r254, %r255, %r256, %r257;
	// end inline asm
	mov.b64 	%rd114, {%r248, %r253};
	mov.b64 	%fd192, %rd114;
	setp.gt.s32 	%p99, %r207, 15;
	setp.lt.f64 	%p100, %fd191, %fd192;
	selp.f64 	%fd38, %fd192, %fd191, %p100;
	selp.f64 	%fd380, %fd191, %fd38, %p99;
	setp.ne.s32 	%p101, %r207, 0;
	@%p101 bra 	$L__BB3_52;
	shr.u32 	%r258, %r35, 2;
	and.b32  	%r259, %r258, 248;
	mov.u32 	%r260, _ZZN3cub18CUB_300001_SM_10006detail6reduce28DeviceReduceSingleTileKernelINS2_10policy_hubIdjN4cuda3__47maximumIvEEE10Policy1000EPdSB_jS8_ddNS5_3std3__410__identityEEEvT0_T1_T2_T3_T4_T6_E12temp_storage;
	add.s32 	%r261, %r260, %r259;
	st.shared.f64 	[%r261+8], %fd38;
$L__BB3_52:
	bar.sync 	0;
	setp.ne.s32 	%p102, %r35, 0;
	@%p102 bra 	$L__BB3_74;
	ld.shared.f64 	%fd193, [_ZZN3cub18CUB_300001_SM_10006detail6reduce28DeviceReduceSingleTileKernelINS2_10policy_hubIdjN4cuda3__47maximumIvEEE10Policy1000EPdSB_jS8_ddNS5_3std3__410__identityEEEvT0_T1_T2_T3_T4_T6_E12temp_storage+16];
	setp.lt.f64 	%p103, %fd380, %fd193;
	selp.f64 	%fd194, %fd193, %fd380, %p103;
	ld.shared.f64 	%fd195, [_ZZN3cub18CUB_300001_SM_10006detail6reduce28DeviceReduceSingleTileKernelINS2_10policy_hubIdjN4cuda3__47maximumIvEEE10Policy1000EPdSB_jS8_ddNS5_3std3__410__identityEEEvT0_T1_T2_T3_T4_T6_E12temp_storage+24];
	setp.lt.f64 	%p104, %fd194, %fd195;
	selp.f64 	%fd196, %fd195, %fd194, %p104;
	ld.shared.f64 	%fd197, [_ZZN3cub18CUB_300001_SM_10006detail6reduce28DeviceReduceSingleTileKernelINS2_10policy_hubIdjN4cuda3__47maximumIvEEE10Policy1000EPdSB_jS8_ddNS5_3std3__410__identityEEEvT0_T1_T2_T3_T4_T6_E12temp_storage+32];
	setp.lt.f64 	%p105, %fd196, %fd197;
	selp.f64 	%fd198, %fd197, %fd196, %p105;
	ld.shared.f64 	%fd199, [_ZZN3cub18CUB_300001_SM_10006detail6reduce28DeviceReduceSingleTileKernelINS2_10policy_hubIdjN4cuda3__47maximumIvEEE10Policy1000EPdSB_jS8_ddNS5_3std3__410__identityEEEvT0_T1_T2_T3_T4_T6_E12temp_storage+40];
	setp.lt.f64 	%p106, %fd198, %fd199;
	selp.f64 	%fd200, %fd199, %fd198, %p106;
	ld.shared.f64 	%fd201, [_ZZN3cub18CUB_300001_SM_10006detail6reduce28DeviceReduceSingleTileKernelINS2_10policy_hubIdjN4cuda3__47maximumIvEEE10Policy1000EPdSB_jS8_ddNS5_3std3__410__identityEEEvT0_T1_T2_T3_T4_T6_E12temp_storage+48];
	setp.lt.f64 	%p107, %fd200, %fd201;
	selp.f64 	%fd202, %fd201, %fd200, %p107;
	ld.shared.f64 	%fd203, [_ZZN3cub18CUB_300001_SM_10006detail6reduce28DeviceReduceSingleTileKernelINS2_10policy_hubIdjN4cuda3__47maximumIvEEE10Policy1000EPdSB_jS8_ddNS5_3std3__410__identityEEEvT0_T1_T2_T3_T4_T6_E12temp_storage+56];
	setp.lt.f64 	%p108, %fd202, %fd203;
	selp.f64 	%fd204, %fd203, %fd202, %p108;
	ld.shared.f64 	%fd205, [_ZZN3cub18CUB_300001_SM_10006detail6reduce28DeviceReduceSingleTileKernelINS2_10policy_hubIdjN4cuda3__47maximumIvEEE10Policy1000EPdSB_jS8_ddNS5_3std3__410__identityEEEvT0_T1_T2_T3_T4_T6_E12temp_storage+64];
	setp.lt.f64 	%p109, %fd204, %fd205;
	selp.f64 	%fd380, %fd205, %fd204, %p109;
	bra.uni 	$L__BB3_74;
$L__BB3_54:
	// begin inline asm
	mov.u32 %r144, %laneid;
	// end inline asm
	and.b32  	%r195, %r35, 992;
	add.s32 	%r196, %r195, 32;
	setp.gt.u32 	%p64, %r196, %r69;
	not.b32 	%r197, %r195;
	add.s32 	%r198, %r69, %r197;
	selp.b32 	%r193, %r198, 31, %p64;
	mov.b64 	%rd95, %fd372;
	mov.b64 	{%r146, %r151}, %rd95;
	mov.b32 	%r152, 1;
	mov.b32 	%r194, -1;
	// begin inline asm
	shfl.sync.down.b32 %r145, %r146, %r152, %r193, %r194;
	// end inline asm
	// begin inline asm
	shfl.sync.down.b32 %r150, %r151, %r152, %r193, %r194;
	// end inline asm
	mov.b64 	%rd96, {%r145, %r150};
	mov.b64 	%fd133, %rd96;
	setp.lt.s32 	%p65, %r144, %r193;
	setp.lt.f64 	%p66, %fd372, %fd133;
	selp.f64 	%fd134, %fd133, %fd372, %p66;
	selp.f64 	%fd135, %fd134, %fd372, %p65;
	mov.b64 	%rd97, %fd135;
	mov.b64 	{%r156, %r161}, %rd97;
	mov.b32 	%r162, 2;
	// begin inline asm
	shfl.sync.down.b32 %r155, %r156, %r162, %r193, %r194;
	// end inline asm
	// begin inline asm
	shfl.sync.down.b32 %r160, %r161, %r162, %r193, %r194;
	// end inline asm
	mov.b64 	%rd98, {%r155, %r160};
	mov.b64 	%fd136, %rd98;
	add.s32 	%r199, %r144, 2;
	setp.gt.s32 	%p67, %r199, %r193;
	setp.lt.f64 	%p68, %fd135, %fd136;
	selp.f64 	%fd137, %fd136, %fd135, %p68;
	selp.f64 	%fd138, %fd135, %fd137, %p67;
	mov.b64 	%rd99, %fd138;
	mov.b64 	{%r166, %r171}, %rd99;
	mov.b32 	%r172, 4;
	// begin inline asm
	shfl.sync.down.b32 %r165, %r166, %r172, %r193, %r194;
	// end inline asm
	// begin inline asm
	shfl.sync.down.b32 %r170, %r171, %r172, %r193, %r194;
	// end inline asm
	mov.b64 	%rd100, {%r165, %r170};
	mov.b64 	%fd139, %rd100;
	add.s32 	%r200, %r144, 4;
	setp.gt.s32 	%p69, %r200, %r193;
	setp.lt.f64 	%p70, %fd138, %fd139;
	selp.f64 	%fd140, %fd139, %fd138, %p70;
	selp.f64 	%fd141, %fd138, %fd140, %p69;
	mov.b64 	%rd101, %fd141;
	mov.b64 	{%r176, %r181}, %rd101;
	mov.b32 	%r182, 8;
	// begin inline asm
	shfl.sync.down.b32 %r175, %r176, %r182, %r193, %r194;
	// end inline asm
	// begin inline asm
	shfl.sync.down.b32 %r180, %r181, %r182, %r193, %r194;
	// end inline asm
	mov.b64 	%rd102, {%r175, %r180};
	mov.b64 	%fd142, %rd102;
	add.s32 	%r201, %r144, 8;
	setp.gt.s32 	%p71, %r201, %r193;
	setp.lt.f64 	%p72, %fd141, %fd142;
	selp.f64 	%fd143, %fd142, %fd141, %p72;
	selp.f64 	%fd144, %fd141, %fd143, %p71;
	mov.b64 	%rd103, %fd144;
	mov.b64 	{%r186, %r191}, %rd103;
	mov.b32 	%r192, 16;
	// begin inline asm
	shfl.sync.down.b32 %r185, %r186, %r192, %r193, %r194;
	// end inline asm
	// begin inline asm
	shfl.sync.down.b32 %r190, %r191, %r192, %r193, %r194;
	// end inline asm
	mov.b64 	%rd104, {%r185, %r190};
	mov.b64 	%fd145, %rd104;
	add.s32 	%r202, %r144, 16;
	setp.gt.s32 	%p73, %r202, %r193;
	setp.lt.f64 	%p74, %fd144, %fd145;
	selp.f64 	%fd146, %fd145, %fd144, %p74;
	selp.f64 	%fd380, %fd144, %fd146, %p73;
	setp.ne.s32 	%p75, %r144, 0;
	@%p75 bra 	$L__BB3_56;
	shr.u32 	%r203, %r35, 2;
	and.b32  	%r204, %r203, 248;
	mov.u32 	%r205, _ZZN3cub18CUB_300001_SM_10006detail6reduce28DeviceReduceSingleTileKernelINS2_10policy_hubIdjN4cuda3__47maximumIvEEE10Policy1000EPdSB_jS8_ddNS5_3std3__410__identityEEEvT0_T1_T2_T3_T4_T6_E12temp_storage;
	add.s32 	%r206, %r205, %r204;
	st.shared.f64 	[%r206+8], %fd380;
$L__BB3_56:
	bar.sync 	0;
	setp.ne.s32 	%p76, %r35, 0;
	@%p76 bra 	$L__BB3_74;
	setp.gt.u32 	%p77, %r69, 32;
	ld.shared.f64 	%fd147, [_ZZN3cub18CUB_300001_SM_10006detail6reduce28DeviceReduceSingleTileKernelINS2_10policy_hubIdjN4cuda3__47maximumIvEEE10Policy1000EPdSB_jS8_ddNS5_3std3__410__identityEEEvT0_T1_T2_T3_T4_T6_E12temp_storage+16];
	setp.lt.f64 	%p78, %fd380, %fd147;
	selp.f64 	%fd149, %fd147, %fd380, %p78;
	selp.f64 	%fd150, %fd149, %fd380, %p77;
	setp.gt.u32 	%p79, %r69, 64;
	ld.shared.f64 	%fd152, [_ZZN3cub18CUB_300001_SM_10006detail6reduce28DeviceReduceSingleTileKernelINS2_10policy_hubIdjN4cuda3__47maximumIvEEE10Policy1000EPdSB_jS8_ddNS5_3std3__410__identityEEEvT0_T1_T2_T3_T4_T6_E12temp_storage+24];
	setp.lt.f64 	%p80, %fd150, %fd152;
	selp.f64 	%fd154, %fd152, %fd150, %p80;
	selp.f64 	%fd155, %fd154, %fd150, %p79;
	setp.gt.u32 	%p81, %r69, 96;
	ld.shared.f64 	%fd157, [_ZZN3cub18CUB_300001_SM_10006detail6reduce28DeviceReduceSingleTileKernelINS2_10policy_hubIdjN4cuda3__47maximumIvEEE10Policy1000EPdSB_jS8_ddNS5_3std3__410__identityEEEvT0_T1_T2_T3_T4_T6_E12temp_storage+32];
	setp.lt.f64 	%p82, %fd155, %fd157;
	selp.f64 	%fd159, %fd157, %fd155, %p82;
	selp.f64 	%fd160, %fd159, %fd155, %p81;
	setp.gt.u32 	%p83, %r69, 128;
	ld.shared.f64 	%fd162, [_ZZN3cub18CUB_300001_SM_10006detail6reduce28DeviceReduceSingleTileKernelINS2_10policy_hubIdjN4cuda3__47maximumIvEEE10Policy1000EPdSB_jS8_ddNS5_3std3__410__identityEEEvT0_T1_T2_T3_T4_T6_E12temp_storage+40];
	setp.lt.f64 	%p84, %fd160, %fd162;
	selp.f64 	%fd164, %fd162, %fd160, %p84;
	selp.f64 	%fd165, %fd164, %fd160, %p83;
	setp.gt.u32 	%p85, %r69, 160;
	ld.shared.f64 	%fd167, [_ZZN3cub18CUB_300001_SM_10006detail6reduce28DeviceReduceSingleTileKernelINS2_10policy_hubIdjN4cuda3__47maximumIvEEE10Policy1000EPdSB_jS8_ddNS5_3std3__410__identityEEEvT0_T1_T2_T3_T4_T6_E12temp_storage+48];
	setp.lt.f64 	%p86, %fd165, %fd167;
	selp.f64 	%fd169, %fd167, %fd165, %p86;
	selp.f64 	%fd170, %fd169, %fd165, %p85;
	setp.gt.u32 	%p87, %r69, 192;
	ld.shared.f64 	%fd172, [_ZZN3cub18CUB_300001_SM_10006detail6reduce28DeviceReduceSingleTileKernelINS2_10policy_hubIdjN4cuda3__47maximumIvEEE10Policy1000EPdSB_jS8_ddNS5_3std3__410__identityEEEvT0_T1_T2_T3_T4_T6_E12temp_storage+56];
	setp.lt.f64 	%p88, %fd170, %fd172;
	selp.f64 	%fd174, %fd172, %fd170, %p88;
	selp.f64 	%fd175, %fd174, %fd170, %p87;
	setp.gt.u32 	%p89, %r69, 224;
	ld.shared.f64 	%fd177, [_ZZN3cub18CUB_300001_SM_10006detail6reduce28DeviceReduceSingleTileKernelINS2_10policy_hubIdjN4cuda3__47maximumIvEEE10Policy1000EPdSB_jS8_ddNS5_3std3__410__identityEEEvT0_T1_T2_T3_T4_T6_E12temp_storage+64];
	setp.lt.f64 	%p90, %fd175, %fd177;
	selp.f64 	%fd179, %fd177, %fd175, %p90;
	selp.f64 	%fd380, %fd179, %fd175, %p89;
	bra.uni 	$L__BB3_74;
$L__BB3_58:
	mov.u32 	%r47, %tid.x;
	mul.wide.u32 	%rd35, %r47, 8;
	add.s64 	%rd20, %rd16, %rd35;
	// begin inline asm
	ld.global.nc.u64 %rd19, [%rd20];
	// end inline asm
	mov.b64 	%fd59, %rd19;
	add.s64 	%rd22, %rd20, 2048;
	// begin inline asm
	ld.global.nc.u64 %rd21, [%rd22];
	// end inline asm
	mov.b64 	%fd60, %rd21;
	add.s64 	%rd24, %rd20, 4096;
	// begin inline asm
	ld.global.nc.u64 %rd23, [%rd24];
	// end inline asm
	mov.b64 	%fd61, %rd23;
	add.s64 	%rd26, %rd20, 6144;
	// begin inline asm
	ld.global.nc.u64 %rd25, [%rd26];
	// end inline asm
	mov.b64 	%fd62, %rd25;
	add.s64 	%rd28, %rd20, 8192;
	// begin inline asm
	ld.global.nc.u64 %rd27, [%rd28];
	// end inline asm
	mov.b64 	%fd63, %rd27;
	add.s64 	%rd30, %rd20, 10240;
	// begin inline asm
	ld.global.nc.u64 %rd29, [%rd30];
	// end inline asm
	mov.b64 	%fd64, %rd29;
	add.s64 	%rd32, %rd20, 12288;
	// begin inline asm
	ld.global.nc.u64 %rd31, [%rd32];
	// end inline asm
	mov.b64 	%fd65, %rd31;
	add.s64 	%rd34, %rd20, 14336;
	// begin inline asm
	ld.global.nc.u64 %rd33, [%rd34];
	// end inline asm
	mov.b64 	%fd66, %rd33;
	setp.lt.f64 	%p4, %fd59, %fd60;
	selp.f64 	%fd67, %fd60, %fd59, %p4;
	setp.lt.f64 	%p5, %fd67, %fd61;
	selp.f64 	%fd68, %fd61, %fd67, %p5;
	setp.lt.f64 	%p6, %fd68, %fd62;
	selp.f64 	%fd69, %fd62, %fd68, %p6;
	setp.lt.f64 	%p7, %fd69, %fd63;
	selp.f64 	%fd70, %fd63, %fd69, %p7;
	setp.lt.f64 	%p8, %fd70, %fd64;
	selp.f64 	%fd71, %fd64, %fd70, %p8;
	setp.lt.f64 	%p9, %fd71, %fd65;
	selp.f64 	%fd72, %fd65, %fd71, %p9;
	setp.lt.f64 	%p10, %fd72, %fd66;
	selp.f64 	%fd379, %fd66, %fd72, %p10;
	add.s32 	%r48, %r69, -2048;
	setp.lt.u32 	%p11, %r48, 2048;
	mov.b32 	%r475, 2048;
	@%p11 bra 	$L__BB3_62;
	mov.b32 	%r475, 2048;
$L__BB3_60:
	add.s32 	%r72, %r47, %r475;
	mul.wide.u32 	%rd52, %r72, 8;
	add.s64 	%rd37, %rd16, %rd52;
	// begin inline asm
	ld.global.nc.u64 %rd36, [%rd37];
	// end inline asm
	mov.b64 	%fd73, %rd36;
	mul.wide.u32 	%rd53, %r475, 8;
	add.s64 	%rd54, %rd20, %rd53;
	add.s64 	%rd39, %rd54, 2048;
	// begin inline asm
	ld.global.nc.u64 %rd38, [%rd39];
	// end inline asm
	mov.b64 	%fd74, %rd38;
	add.s64 	%rd41, %rd54, 4096;
	// begin inline asm
	ld.global.nc.u64 %rd40, [%rd41];
	// end inline asm
	mov.b64 	%fd75, %rd40;
	add.s64 	%rd43, %rd54, 6144;
	// begin inline asm
	ld.global.nc.u64 %rd42, [%rd43];
	// end inline asm
	mov.b64 	%fd76, %rd42;
	add.s64 	%rd45, %rd54, 8192;
	// begin inline asm
	ld.global.nc.u64 %rd44, [%rd45];
	// end inline asm
	mov.b64 	%fd77, %rd44;
	add.s64 	%rd47, %rd54, 10240;
	// begin inline asm
	ld.global.nc.u64 %rd46, [%rd47];
	// end inline asm
	mov.b64 	%fd78, %rd46;
	add.s64 	%rd49, %rd54, 12288;
	// begin inline asm
	ld.global.nc.u64 %rd48, [%rd49];
	// end inline asm
	mov.b64 	%fd79, %rd48;
	add.s64 	%rd51, %rd54, 14336;
	// begin inline asm
	ld.global.nc.u64 %rd50, [%rd51];
	// end inline asm
	mov.b64 	%fd80, %rd50;
	setp.lt.f64 	%p12, %fd379, %fd73;
	selp.f64 	%fd81, %fd73, %fd379, %p12;
	setp.lt.f64 	%p13, %fd81, %fd74;
	selp.f64 	%fd82, %fd74, %fd81, %p13;
	setp.lt.f64 	%p14, %fd82, %fd75;
	selp.f64 	%fd83, %fd75, %fd82, %p14;
	setp.lt.f64 	%p15, %fd83, %fd76;
	selp.f64 	%fd84, %fd76, %fd83, %p15;
	setp.lt.f64 	%p16, %fd84, %fd77;
	selp.f64 	%fd85, %fd77, %fd84, %p16;
	setp.lt.f64 	%p17, %fd85, %fd78;
	selp.f64 	%fd86, %fd78, %fd85, %p17;
	setp.lt.f64 	%p18, %fd86, %fd79;
	selp.f64 	%fd87, %fd79, %fd86, %p18;
	setp.lt.f64 	%p19, %fd87, %fd80;
	selp.f64 	%fd379, %fd80, %fd87, %p19;
	sub.s32 	%r73, %r69, %r475;
	setp.lt.u32 	%p20, %r73, 2048;
	@%p20 bra 	$L__BB3_70;
	add.s32 	%r475, %r475, 2048;
	setp.le.u32 	%p21, %r475, %r48;
	@%p21 bra 	$L__BB3_60;
$L__BB3_62:
	setp.le.u32 	%p22, %r69, %r475;
	@%p22 bra 	$L__BB3_70;
	sub.s32 	%r52, %r69, %r475;
	setp.ge.s32 	%p23, %r47, %r52;
	@%p23 bra 	$L__BB3_70;
	not.b32 	%r74, %r47;
	add.s32 	%r75, %r69, %r74;
	sub.s32 	%r53, %r75, %r475;
	and.b32  	%r76, %r53, 768;
	setp.eq.s32 	%p24, %r76, 768;
	mov.u32 	%r479, %r47;
	@%p24 bra 	$L__BB3_67;
	add.s32 	%r477, %r47, %r475;
	shr.u32 	%r77, %r53, 8;
	add.s32 	%r78, %r77, 1;
	and.b32  	%r79, %r78, 3;
	neg.s32 	%r476, %r79;
	mov.u32 	%r479, %r47;
$L__BB3_66:
	.pragma "nounroll";
	mul.wide.u32 	%rd57, %r477, 8;
	add.s64 	%rd56, %rd16, %rd57;
	// begin inline asm
	ld.global.nc.u64 %rd55, [%rd56];
	// end inline asm
	mov.b64 	%fd89, %rd55;
	setp.lt.f64 	%p25, %fd379, %fd89;
	selp.f64 	%fd379, %fd89, %fd379, %p25;
	add.s32 	%r479, %r479, 256;
	add.s32 	%r477, %r477, 256;
	add.s32 	%r476, %r476, 1;
	setp.ne.s32 	%p26, %r476, 0;
	@%p26 bra 	$L__BB3_66;
$L__BB3_67:
	setp.lt.u32 	%p27, %r53, 768;
	@%p27 bra 	$L__BB3_70;
	add.s32 	%r481, %r479, 512;
	add.s32 	%r480, %r479, %r475;
$L__BB3_69:
	mul.wide.u32 	%rd66, %r480, 8;
	add.s64 	%rd59, %rd16, %rd66;
	// begin inline asm
	ld.global.nc.u64 %rd58, [%rd59];
	// end inline asm
	mov.b64 	%fd90, %rd58;
	setp.lt.f64 	%p28, %fd379, %fd90;
	selp.f64 	%fd91, %fd90, %fd379, %p28;
	add.s32 	%r80, %r480, 256;
	mul.wide.u32 	%rd67, %r80, 8;
	add.s64 	%rd61, %rd16, %rd67;
	// begin inline asm
	ld.global.nc.u64 %rd60, [%rd61];
	// end inline asm
	mov.b64 	%fd92, %rd60;
	setp.lt.f64 	%p29, %fd91, %fd92;
	selp.f64 	%fd93, %fd92, %fd91, %p29;
	add.s32 	%r81, %r480, 512;
	mul.wide.u32 	%rd68, %r81, 8;
	add.s64 	%rd63, %rd16, %rd68;
	// begin inline asm
	ld.global.nc.u64 %rd62, [%rd63];
	// end inline asm
	mov.b64 	%fd94, %rd62;
	setp.lt.f64 	%p30, %fd93, %fd94;
	selp.f64 	%fd95, %fd94, %fd93, %p30;
	add.s32 	%r82, %r480, 768;
	mul.wide.u32 	%rd69, %r82, 8;
	add.s64 	%rd65, %rd16, %rd69;
	// begin inline asm
	ld.global.nc.u64 %rd64, [%rd65];
	// end inline asm
	mov.b64 	%fd96, %rd64;
	setp.lt.f64 	%p31, %fd95, %fd96;
	selp.f64 	%fd379, %fd96, %fd95, %p31;
	add.s32 	%r67, %r481, 1024;
	add.s32 	%r83, %r481, 512;
	add.s32 	%r480, %r480, 1024;
	setp.lt.s32 	%p32, %r83, %r52;
	mov.u32 	%r481, %r67;
	@%p32 bra 	$L__BB3_69;
$L__BB3_70:
	// begin inline asm
	mov.u32 %r84, %laneid;
	// end inline asm
	mov.b64 	%rd70, %fd379;
	mov.b64 	{%r86, %r91}, %rd70;
	mov.b32 	%r92, 1;
	mov.b32 	%r133, 31;
	mov.b32 	%r134, -1;
	// begin inline asm
	shfl.sync.down.b32 %r85, %r86, %r92, %r133, %r134;
	// end inline asm
	// begin inline asm
	shfl.sync.down.b32 %r90, %r91, %r92, %r133, %r134;
	// end inline asm
	mov.b64 	%rd71, {%r85, %r90};
	mov.b64 	%fd97, %rd71;
	setp.gt.s32 	%p33, %r84, 30;
	setp.lt.f64 	%p34, %fd379, %fd97;
	selp.f64 	%fd98, %fd97, %fd379, %p34;
	selp.f64 	%fd99, %fd379, %fd98, %p33;
	mov.b64 	%rd72, %fd99;
	mov.b64 	{%r96, %r101}, %rd72;
	mov.b32 	%r102, 2;
	// begin inline asm
	shfl.sync.down.b32 %r95, %r96, %r102, %r133, %r134;
	// end inline asm
	// begin inline asm
	shfl.sync.down.b32 %r100, %r101, %r102, %r133, %r134;
	// end inline asm
	mov.b64 	%rd73, {%r95, %r100};
	mov.b64 	%fd100, %rd73;
	setp.gt.s32 	%p35, %r84, 29;
	setp.lt.f64 	%p36, %fd99, %fd100;
	selp.f64 	%fd101, %fd100, %fd99, %p36;
	selp.f64 	%fd102, %fd99, %fd101, %p35;
	mov.b64 	%rd74, %fd102;
	mov.b64 	{%r106, %r111}, %rd74;
	mov.b32 	%r112, 4;
	// begin inline asm
	shfl.sync.down.b32 %r105, %r106, %r112, %r133, %r134;
	// end inline asm
	// begin inline asm
	shfl.sync.down.b32 %r110, %r111, %r112, %r133, %r134;
	// end inline asm
	mov.b64 	%rd75, {%r105, %r110};
	mov.b64 	%fd103, %rd75;
	setp.gt.s32 	%p37, %r84, 27;
	setp.lt.f64 	%p38, %fd102, %fd103;
	selp.f64 	%fd104, %fd103, %fd102, %p38;
	selp.f64 	%fd105, %fd102, %fd104, %p37;
	mov.b64 	%rd76, %fd105;
	mov.b64 	{%r116, %r121}, %rd76;
	mov.b32 	%r122, 8;
	// begin inline asm
	shfl.sync.down.b32 %r115, %r116, %r122, %r133, %r134;
	// end inline asm
	// begin inline asm
	shfl.sync.down.b32 %r120, %r121, %r122, %r133, %r134;
	// end inline asm
	mov.b64 	%rd77, {%r115, %r120};
	mov.b64 	%fd106, %rd77;
	setp.gt.s32 	%p39, %r84, 23;
	setp.lt.f64 	%p40, %fd105, %fd106;
	selp.f64 	%fd107, %fd106, %fd105, %p40;
	selp.f64 	%fd108, %fd105, %fd107, %p39;
	mov.b64 	%rd78, %fd108;
	mov.b64 	{%r126, %r131}, %rd78;
	mov.b32 	%r132, 16;
	// begin inline asm
	shfl.sync.down.b32 %r125, %r126, %r132, %r133, %r134;
	// end inline asm
	// begin inline asm
	shfl.sync.down.b32 %r130, %r131, %r132, %r133, %r134;
	// end inline asm
	mov.b64 	%rd79, {%r125, %r130};
	mov.b64 	%fd109, %rd79;
	setp.gt.s32 	%p41, %r84, 15;
	setp.lt.f64 	%p42, %fd108, %fd109;
	selp.f64 	%fd54, %fd109, %fd108, %p42;
	selp.f64 	%fd380, %fd108, %fd54, %p41;
	setp.ne.s32 	%p43, %r84, 0;
	@%p43 bra 	$L__BB3_72;
	shr.u32 	%r135, %r47, 2;
	and.b32  	%r136, %r135, 248;
	mov.u32 	%r137, _ZZN3cub18CUB_300001_SM_10006detail6reduce28DeviceReduceSingleTileKernelINS2_10policy_hubIdjN4cuda3__47maximumIvEEE10Policy1000EPdSB_jS8_ddNS5_3std3__410__identityEEEvT0_T1_T2_T3_T4_T6_E12temp_storage;
	add.s32 	%r138, %r137, %r136;
	st.shared.f64 	[%r138+8], %fd54;
$L__BB3_72:
	bar.sync 	0;
	setp.ne.s32 	%p44, %r47, 0;
	@%p44 bra 	$L__BB3_74;
	ld.shared.f64 	%fd110, [_ZZN3cub18CUB_300001_SM_10006detail6reduce28DeviceReduceSingleTileKernelINS2_10policy_hubIdjN4cuda3__47maximumIvEEE10Policy1000EPdSB_jS8_ddNS5_3std3__410__identityEEEvT0_T1_T2_T3_T4_T6_E12temp_storage+16];
	setp.lt.f64 	%p45, %fd380, %fd110;
	selp.f64 	%fd111, %fd110, %fd380, %p45;
	ld.shared.f64 	%fd112, [_ZZN3cub18CUB_300001_SM_10006detail6reduce28DeviceReduceSingleTileKernelINS2_10policy_hubIdjN4cuda3__47maximumIvEEE10Policy1000EPdSB_jS8_ddNS5_3std3__410__identityEEEvT0_T1_T2_T3_T4_T6_E12temp_storage+24];
	setp.lt.f64 	%p46, %fd111, %fd112;
	selp.f64 	%fd113, %fd112, %fd111, %p46;
	ld.shared.f64 	%fd114, [_ZZN3cub18CUB_300001_SM_10006detail6reduce28DeviceReduceSingleTileKernelINS2_10policy_hubIdjN4cuda3__47maximumIvEEE10Policy1000EPdSB_jS8_ddNS5_3std3__410__identityEEEvT0_T1_T2_T3_T4_T6_E12temp_storage+32];
	setp.lt.f64 	%p47, %fd113, %fd114;
	selp.f64 	%fd115, %fd114, %fd113, %p47;
	ld.shared.f64 	%fd116, [_ZZN3cub18CUB_300001_SM_10006detail6reduce28DeviceReduceSingleTileKernelINS2_10policy_hubIdjN4cuda3__47maximumIvEEE10Policy1000EPdSB_jS8_ddNS5_3std3__410__identityEEEvT0_T1_T2_T3_T4_T6_E12temp_storage+40];
	setp.lt.f64 	%p48, %fd115, %fd116;
	selp.f64 	%fd117, %fd116, %fd115, %p48;
	ld.shared.f64 	%fd118, [_ZZN3cub18CUB_300001_SM_10006detail6reduce28DeviceReduceSingleTileKernelINS2_10policy_hubIdjN4cuda3__47maximumIvEEE10Policy1000EPdSB_jS8_ddNS5_3std3__410__identityEEEvT0_T1_T2_T3_T4_T6_E12temp_storage+48];
	setp.lt.f64 	%p49, %fd117, %fd118;
	selp.f64 	%fd119, %fd118, %fd117, %p49;
	ld.shared.f64 	%fd120, [_ZZN3cub18CUB_300001_SM_10006detail6reduce28DeviceReduceSingleTileKernelINS2_10policy_hubIdjN4cuda3__47maximumIvEEE10Policy1000EPdSB_jS8_ddNS5_3std3__410__identityEEEvT0_T1_T2_T3_T4_T6_E12temp_storage+56];
	setp.lt.f64 	%p50, %fd119, %fd120;
	selp.f64 	%fd121, %fd120, %fd119, %p50;
	ld.shared.f64 	%fd122, [_ZZN3cub18CUB_300001_SM_10006detail6reduce28DeviceReduceSingleTileKernelINS2_10policy_hubIdjN4cuda3__47maximumIvEEE10Policy1000EPdSB_jS8_ddNS5_3std3__410__identityEEEvT0_T1_T2_T3_T4_T6_E12temp_storage+64];
	setp.lt.f64 	%p51, %fd121, %fd122;
	selp.f64 	%fd380, %fd122, %fd121, %p51;
$L__BB3_74:
	mov.u32 	%r454, %tid.x;
	setp.ne.s32 	%p217, %r454, 0;
	@%p217 bra 	$L__BB3_76;
	setp.lt.f64 	%p218, %fd58, %fd380;
	selp.f64 	%fd353, %fd380, %fd58, %p218;
	st.global.f64 	[%rd1], %fd353;
$L__BB3_76:
	ret;

}
	// .globl	_ZN3cub18CUB_300001_SM_10006detail6reduce18DeviceReduceKernelINS2_10policy_hubIdjN4cuda3__47maximumIvEEE10Policy1000EPdjS8_dNS5_3std3__410__identityEEEvT0_PT3_T1_NS0_13GridEvenShareISI_EET2_T4_
.visible .entry _ZN3cub18CUB_300001_SM_10006detail6reduce18DeviceReduceKernelINS2_10policy_hubIdjN4cuda3__47maximumIvEEE10Policy1000EPdjS8_dNS5_3std3__410__identityEEEvT0_PT3_T1_NS0_13GridEvenShareISI_EET2_T4_(
	.param .u64 .ptr .align 1 _ZN3cub18CUB_300001_SM_10006detail6reduce18DeviceReduceKernelINS2_10policy_hubIdjN4cuda3__47maximumIvEEE10Policy1000EPdjS8_dNS5_3std3__410__identityEEEvT0_PT3_T1_NS0_13GridEvenShareISI_EET2_T4__param_0,
	.param .u64 .ptr .align 1 _ZN3cub18CUB_300001_SM_10006detail6reduce18DeviceReduceKernelINS2_10policy_hubIdjN4cuda3__47maximumIvEEE10Policy1000EPdjS8_dNS5_3std3__410__identityEEEvT0_PT3_T1_NS0_13GridEvenShareISI_EET2_T4__param_1,
	.param .u32 _ZN3cub18CUB_300001_SM_10006detail6reduce18DeviceReduceKernelINS2_10policy_hubIdjN4cuda3__47maximumIvEEE10Policy1000EPdjS8_dNS5_3std3__410__identityEEEvT0_PT3_T1_NS0_13GridEvenShareISI_EET2_T4__param_2,
	.param .align 4 .b8 _ZN3cub18CUB_300001_SM_10006detail6reduce18DeviceReduceKernelINS2_10policy_hubIdjN4cuda3__47maximumIvEEE10Policy1000EPdjS8_dNS5_3std3__410__identityEEEvT0_PT3_T1_NS0_13GridEvenShareISI_EET2_T4__param_3[40],
	.param .align 1 .b8 _ZN3cub18CUB_300001_SM_10006detail6reduce18DeviceReduceKernelINS2_10policy_hubIdjN4cuda3__47maximumIvEEE10Policy1000EPdjS8_dNS5_3std3__410__identityEEEvT0_PT3_T1_NS0_13GridEvenShareISI_EET2_T4__param_4[1],
	.param .align 1 .b8 _ZN3cub18CUB_300001_SM_10006detail6reduce18DeviceReduceKernelINS2_10policy_hubIdjN4cuda3__47maximumIvEEE10Policy1000EPdjS8_dNS5_3std3__410__identityEEEvT0_PT3_T1_NS0_13GridEvenShareISI_EET2_T4__param_5[1]
)
.maxntid 256
{
	.reg .pred 	%p<217>;
	.reg .b32 	%r<542>;
	.reg .b64 	%rd<197>;
	.reg .b64 	%fd<375>;
	// demoted variable
	.shared .align 8 .b8 _ZZN3cub18CUB_300001_SM_10006detail6reduce18DeviceReduceKernelINS2_10policy_hubIdjN4cuda3__47maximumIvEEE10Policy1000EPdjS8_dNS5_3std3__410__identityEEEvT0_PT3_T1_NS0_13GridEvenShareISI_EET2_T4_E12temp_storage[80];
	ld.param.u32 	%r1, [_ZN3cub18CUB_300001_SM_10006detail6reduce18DeviceReduceKernelINS2_10policy_hubIdjN4cuda3__47maximumIvEEE10Policy1000EPdjS8_dNS5_3std3__410__identityEEEvT0_PT3_T1_NS0_13GridEvenShareISI_EET2_T4__param_3+20];
	ld.param.u64 	%rd1, [_ZN3cub18CUB_300001_SM_10006detail6reduce18DeviceReduceKernelINS2_10policy_hubIdjN4cuda3__47maximumIvEEE10Policy1000EPdjS8_dNS5_3std3__410__identityEEEvT0_PT3_T1_NS0_13GridEvenShareISI_EET2_T4__param_0];
	ld.param.u32 	%r2, [_ZN3cub18CUB_300001_SM_10006detail6reduce18DeviceReduceKernelINS2_10policy_hubIdjN4cuda3__47maximumIvEEE10Policy1000EPdjS8_dNS5_3std3__410__identityEEEvT0_PT3_T1_NS0_13GridEvenShareISI_EET2_T4__param_3+24];
	mov.u32 	%r3, %ctaid.x;
	shl.b32 	%r4, %r2, 11;
	shl.b32 	%r5, %r3, 11;
	and.b64  	%rd3, %rd1, 31;
	setp.ne.s64 	%p1, %rd3, 0;
	@%p1 bra 	$L__BB4_36;
	sub.s32 	%r6, %r1, %r5;
	setp.gt.u32 	%p109, %r6, 2047;
	@%p109 bra 	$L__BB4_20;
	mov.u32 	%r7, %tid.x;
	setp.ge.u32 	%p158, %r7, %r6;
	mov.f64 	%fd355, 0d0000000000000000;
	mov.u32 	%r512, %r7;
	@%p158 bra 	$L__BB4_4;
	add.s32 	%r378, %r5, %r7;
	mul.wide.u32 	%rd157, %r378, 8;
	add.s64 	%rd156, %rd1, %rd157;
	// begin inline asm
	ld.global.nc.u64 %rd155, [%rd156];
	// end inline asm
	mov.b64 	%fd355, %rd155;
	add.s32 	%r512, %r7, 256;
$L__BB4_4:
	setp.ge.u32 	%p159, %r512, %r6;
	@%p159 bra 	$L__BB4_11;
	not.b32 	%r379, %r512;
	add.s32 	%r10, %r1, %r379;
	and.b32  	%r380, %r10, 768;
	setp.eq.s32 	%p160, %r380, 768;
	@%p160 bra 	$L__BB4_8;
	add.s32 	%r510, %r512, %r5;
	shr.u32 	%r381, %r10, 8;
	add.s32 	%r382, %r381, 1;
	and.b32  	%r383, %r382, 3;
	neg.s32 	%r509, %r383;
$L__BB4_7:
	.pragma "nounroll";
	mul.wide.u32 	%rd160, %r510, 8;
	add.s64 	%rd159, %rd1, %rd160;
	// begin inline asm
	ld.global.nc.u64 %rd158, [%rd159];
	// end inline asm
	mov.b64 	%fd269, %rd158;
	setp.lt.f64 	%p161, %fd355, %fd269;
	selp.f64 	%fd355, %fd269, %fd355, %p161;
	add.s32 	%r512, %r512, 256;
	add.s32 	%r510, %r510, 256;
	add.s32 	%r509, %r509, 1;
	setp.ne.s32 	%p162, %r509, 0;
	@%p162 bra 	$L__BB4_7;
$L__BB4_8:
	sub.s32 	%r384, %r10, %r5;
	setp.lt.u32 	%p163, %r384, 768;
	@%p163 bra 	$L__BB4_11;
	add.s32 	%r514, %r512, 512;
	add.s32 	%r513, %r512, %r5;
$L__BB4_10:
	mul.wide.u32 	%rd169, %r513, 8;
	add.s64 	%rd162, %rd1, %rd169;
	// begin inline asm
	ld.global.nc.u64 %rd161, [%rd162];
	// end inline asm
	mov.b64 	%fd270, %rd161;
	setp.lt.f64 	%p164, %fd355, %fd270;
	selp.f64 	%fd271, %fd270, %fd355, %p164;
	add.s32 	%r385, %r513, 256;
	mul.wide.u32 	%rd170, %r385, 8;
	add.s64 	%rd164, %rd1, %rd170;
	// begin inline asm
	ld.global.nc.u64 %rd163, [%rd164];
	// end inline asm
	mov.b64 	%fd272, %rd163;
	setp.lt.f64 	%p165, %fd271, %fd272;
	selp.f64 	%fd273, %fd272, %fd271, %p165;
	add.s32 	%r386, %r513, 512;
	mul.wide.u32 	%rd171, %r386, 8;
	add.s64 	%rd166, %rd1, %rd171;
	// begin inline asm
	ld.global.nc.u64 %rd165, [%rd166];
	// end inline asm
	mov.b64 	%fd274, %rd165;
	setp.lt.f64 	%p166, %fd273, %fd274;
	selp.f64 	%fd275, %fd274, %fd273, %p166;
	add.s32 	%r387, %r513, 768;
	mul.wide.u32 	%rd172, %r387, 8;
	add.s64 	%rd168, %rd1, %rd172;
	// begin inline asm
	ld.global.nc.u64 %rd167, [%rd168];
	// end inline asm
	mov.b64 	%fd276, %rd167;
	setp.lt.f64 	%p167, %fd275, %fd276;
	selp.f64 	%fd355, %fd276, %fd275, %p167;
	add.s32 	%r24, %r514, 1024;
	add.s32 	%r388, %r514, 512;
	add.s32 	%r513, %r513, 1024;
	setp.lt.s32 	%p168, %r388, %r6;
	mov.u32 	%r514, %r24;
	@%p168 bra 	$L__BB4_10;
$L__BB4_11:
	setp.lt.u32 	%p169, %r6, 256;
	@%p169 bra 	$L__BB4_16;
	// begin inline asm
	mov.u32 %r452, %laneid;
	// end inline asm
	mov.b64 	%rd183, %fd355;
	mov.b64 	{%r454, %r459}, %rd183;
	mov.b32 	%r460, 1;
	mov.b32 	%r501, 31;
	mov.b32 	%r502, -1;
	// begin inline asm
	shfl.sync.down.b32 %r453, %r454, %r460, %r501, %r502;
	// end inline asm
	// begin inline asm
	shfl.sync.down.b32 %r458, %r459, %r460, %r501, %r502;
	// end inline asm
	mov.b64 	%rd184, {%r453, %r458};
	mov.b64 	%fd324, %rd184;
	setp.gt.s32 	%p197, %r452, 30;
	setp.lt.f64 	%p198, %fd355, %fd324;
	selp.f64 	%fd325, %fd324, %fd355, %p198;
	selp.f64 	%fd326, %fd355, %fd325, %p197;
	mov.b64 	%rd185, %fd326;
	mov.b64 	{%r464, %r469}, %rd185;
	mov.b32 	%r470, 2;
	// begin inline asm
	shfl.sync.down.b32 %r463, %r464, %r470, %r501, %r502;
	// end inline asm
	// begin inline asm
	shfl.sync.down.b32 %r468, %r469, %r470, %r501, %r502;
	// end inline asm
	mov.b64 	%rd186, {%r463, %r468};
	mov.b64 	%fd327, %rd186;
	setp.gt.s32 	%p199, %r452, 29;
	setp.lt.f64 	%p200, %fd326, %fd327;
	selp.f64 	%fd328, %fd327, %fd326, %p200;
	selp.f64 	%fd329, %fd326, %fd328, %p199;
	mov.b64 	%rd187, %fd329;
	mov.b64 	{%r474, %r479}, %rd187;
	mov.b32 	%r480, 4;
	// begin inline asm
	shfl.sync.down.b32 %r473, %r474, %r480, %r501, %r502;
	// end inline asm
	// begin inline asm
	shfl.sync.down.b32 %r478, %r479, %r480, %r501, %r502;
	// end inline asm
	mov.b64 	%rd188, {%r473, %r478};
	mov.b64 	%fd330, %rd188;
	setp.gt.s32 	%p201, %r452, 27;
	setp.lt.f64 	%p202, %fd329, %fd330;
	selp.f64 	%fd331, %fd330, %fd329, %p202;
	selp.f64 	%fd332, %fd329, %fd331, %p201;
	mov.b64 	%rd189, %fd332;
	mov.b64 	{%r484, %r489}, %rd189;
	mov.b32 	%r490, 8;
	// begin inline asm
	shfl.sync.down.b32 %r483, %r484, %r490, %r501, %r502;
	// end inline asm
	// begin inline asm
	shfl.sync.down.b32 %r488, %r489, %r490, %r501, %r502;
	// end inline asm
	mov.b64 	%rd190, {%r483, %r488};
	mov.b64 	%fd333, %rd190;
	setp.gt.s32 	%p203, %r452, 23;
	setp.lt.f64 	%p204, %fd332, %fd333;
	selp.f64 	%fd334, %fd333, %fd332, %p204;
	selp.f64 	%fd335, %fd332, %fd334, %p203;
	mov.b64 	%rd191, %fd335;
	mov.b64 	{%r494, %r499}, %rd191;
	mov.b32 	%r500, 16;
	// begin inline asm
	shfl.sync.down.b32 %r493, %r494, %r500, %r501, %r502;
	// end inline asm
	// begin inline asm
	shfl.sync.down.b32 %r498, %r499, %r500, %r501, %r502;
	// end inline asm
	mov.b64 	%rd192, {%r493, %r498};
	mov.b64 	%fd336, %rd192;
	setp.gt.s32 	%p205, %r452, 15;
	setp.lt.f64 	%p206, %fd335, %fd336;
	selp.f64 	%fd10, %fd336, %fd335, %p206;
	selp.f64 	%fd374, %fd335, %fd10, %p205;
	setp.ne.s32 	%p207, %r452, 0;
	@%p207 bra 	$L__BB4_14;
	shr.u32 	%r503, %r7, 2;
	and.b32  	%r504, %r503, 248;
	mov.u32 	%r505, _ZZN3cub18CUB_300001_SM_10006detail6reduce18DeviceReduceKernelINS2_10policy_hubIdjN4cuda3__47maximumIvEEE10Policy1000EPdjS8_dNS5_3std3__410__identityEEEvT0_PT3_T1_NS0_13GridEvenShareISI_EET2_T4_E12temp_storage;
	add.s32 	%r506, %r505, %r504;
	st.shared.f64 	[%r506+8], %fd10;
$L__BB4_14:
	bar.sync 	0;
	setp.ne.s32 	%p208, %r7, 0;
	@%p208 bra 	$L__BB4_71;
	ld.shared.f64 	%fd337, [_ZZN3cub18CUB_300001_SM_10006detail6reduce18DeviceReduceKernelINS2_10policy_hubIdjN4cuda3__47maximumIvEEE10Policy1000EPdjS8_dNS5_3std3__410__identityEEEvT0_PT3_T1_NS0_13GridEvenShareISI_EET2_T4_E12temp_storage+16];
	setp.lt.f64 	%p209, %fd374, %fd337;
	selp.f64 	%fd338, %fd337, %fd374, %p209;
	ld.shared.f64 	%fd339, [_ZZN3cub18CUB_300001_SM_10006detail6reduce18DeviceReduceKernelINS2_10policy_hubIdjN4cuda3__47maximumIvEEE10Policy1000EPdjS8_dNS5_3std3__410__identityEEEvT0_PT3_T1_NS0_13GridEvenShareISI_EET2_T4_E12temp_storage+24];
	setp.lt.f64 	%p210, %fd338, %fd339;
	selp.f64 	%fd340, %fd339, %fd338, %p210;
	ld.shared.f64 	%fd341, [_ZZN3cub18CUB_300001_SM_10006detail6reduce18DeviceReduceKernelINS2_10policy_hubIdjN4cuda3__47maximumIvEEE10Policy1000EPdjS8_dNS5_3std3__410__identityEEEvT0_PT3_T1_NS0_13GridEvenShareISI_EET2_T4_E12temp_storage+32];
	setp.lt.f64 	%p211, %fd340, %fd341;
	selp.f64 	%fd342, %fd341, %fd340, %p211;
	ld.shared.f64 	%fd343, [_ZZN3cub18CUB_300001_SM_10006detail6reduce18DeviceReduceKernelINS2_10policy_hubIdjN4cuda3__47maximumIvEEE10Policy1000EPdjS8_dNS5_3std3__410__identityEEEvT0_PT3_T1_NS0_13GridEvenShareISI_EET2_T4_E12temp_storage+40];
	setp.lt.f64 	%p212, %fd342, %fd343;
	selp.f64 	%fd344, %fd343, %fd342, %p212;
	ld.shared.f64 	%fd345, [_ZZN3cub18CUB_300001_SM_10006detail6reduce18DeviceReduceKernelINS2_10policy_hubIdjN4cuda3__47maximumIvEEE10Policy1000EPdjS8_dNS5_3std3__410__identityEEEvT0_PT3_T1_NS0_13GridEvenShareISI_EET2_T4_E12temp_storage+48];
	setp.lt.f64 	%p213, %fd344, %fd345;
	selp.f64 	%fd346, %fd345, %fd344, %p213;
	ld.shared.f64 	%fd347, [_ZZN3cub18CUB_300001_SM_10006detail6reduce18DeviceReduceKernelINS2_10policy_hubIdjN4cuda3__47maximumIvEEE10Policy1000EPdjS8_dNS5_3std3__410__identityEEEvT0_PT3_T1_NS0_13GridEvenShareISI_EET2_T4_E12temp_storage+56];
	setp.lt.f64 	%p214, %fd346, %fd347;
	selp.f64 	%fd348, %fd347, %fd346, %p214;
	ld.shared.f64 	%fd349, [_ZZN3cub18CUB_300001_SM_10006detail6reduce18DeviceReduceKernelINS2_10policy_hubIdjN4cuda3__47maximumIvEEE10Policy1000EPdjS8_dNS5_3std3__410__identityEEEvT0_PT3_T1_NS0_13GridEvenShareISI_EET2_T4_E12temp_storage+64];
	setp.lt.f64 	%p215, %fd348, %fd349;
	selp.f64 	%fd374, %fd349, %fd348, %p215;
	bra.uni 	$L__BB4_71;
$L__BB4_16:
	// begin inline asm
	mov.u32 %r389, %laneid;
	// end inline asm
	and.b32  	%r440, %r7, 992;
	add.s32 	%r441, %r440, 32;
	setp.gt.u32 	%p170, %r441, %r6;
	not.b32 	%r442, %r440;
	add.s32 	%r443, %r6, %r442;
	selp.b32 	%r438, %r443, 31, %p170;
	mov.b64 	%rd173, %fd355;
	mov.b64 	{%r391, %r396}, %rd173;
	mov.b32 	%r397, 1;
	mov.b32 	%r439, -1;
	// begin inline asm
	shfl.sync.down.b32 %r390, %r391, %r397, %r438, %r439;
	// end inline asm
	// begin inline asm
	shfl.sync.down.b32 %r395, %r396, %r397, %r438, %r439;
	// end inline asm
	mov.b64 	%rd174, {%r390, %r395};
	mov.b64 	%fd277, %rd174;
	setp.lt.s32 	%p171, %r389, %r438;
	setp.lt.f64 	%p172, %fd355, %fd277;
	selp.f64 	%fd278, %fd277, %fd355, %p172;
	selp.f64 	%fd279, %fd278, %fd355, %p171;
	mov.b64 	%rd175, %fd279;
	mov.b64 	{%r401, %r406}, %rd175;
	mov.b32 	%r407, 2;
	// begin inline asm
	shfl.sync.down.b32 %r400, %r401, %r407, %r438, %r439;
	// end inline asm
	// begin inline asm
	shfl.sync.down.b32 %r405, %r406, %r407, %r438, %r439;
	// end inline asm
	mov.b64 	%rd176, {%r400, %r405};
	mov.b64 	%fd280, %rd176;
	add.s32 	%r444, %r389, 2;
	setp.gt.s32 	%p173, %r444, %r438;
	setp.lt.f64 	%p174, %fd279, %fd280;
	selp.f64 	%fd281, %fd280, %fd279, %p174;
	selp.f64 	%fd282, %fd279, %fd281, %p173;
	mov.b64 	%rd177, %fd282;
	mov.b64 	{%r411, %r416}, %rd177;
	mov.b32 	%r417, 4;
	// begin inline asm
	shfl.sync.down.b32 %r410, %r411, %r417, %r438, %r439;
	// end inline asm
	// begin inline asm
	shfl.sync.down.b32 %r415, %r416, %r417, %r438, %r439;
	// end inline asm
	mov.b64 	%rd178, {%r410, %r415};
	mov.b64 	%fd283, %rd178;
	add.s32 	%r445, %r389, 4;
	setp.gt.s32 	%p175, %r445, %r438;
	setp.lt.f64 	%p176, %fd282, %fd283;
	selp.f64 	%fd284, %fd283, %fd282, %p176;
	selp.f64 	%fd285, %fd282, %fd284, %p175;
	mov.b64 	%rd179, %fd285;
	mov.b64 	{%r421, %r426}, %rd179;
	mov.b32 	%r427, 8;
	// begin inline asm
	shfl.sync.down.b32 %r420, %r421, %r427, %r438, %r439;
	// end inline asm
	// begin inline asm
	shfl.sync.down.b32 %r425, %r426, %r427, %r438, %r439;
	// end inline asm
	mov.b64 	%rd180, {%r420, %r425};
	mov.b64 	%fd286, %rd180;
	add.s32 	%r446, %r389, 8;
	setp.gt.s32 	%p177, %r446, %r438;
	setp.lt.f64 	%p178, %fd285, %fd286;
	selp.f64 	%fd287, %fd286, %fd285, %p178;
	selp.f64 	%fd288, %fd285, %fd287, %p177;
	mov.b64 	%rd181, %fd288;
	mov.b64 	{%r431, %r436}, %rd181;
	mov.b32 	%r437, 16;
	// begin inline asm
	shfl.sync.down.b32 %r430, %r431, %r437, %r438, %r439;
	// end inline asm
	// begin inline asm
	shfl.sync.down.b32 %r435, %r436, %r437, %r438, %r439;
	// end inline asm
	mov.b64 	%rd182, {%r430, %r435};
	mov.b64 	%fd289, %rd182;
	add.s32 	%r447, %r389, 16;
	setp.gt.s32 	%p179, %r447, %r438;
	setp.lt.f64 	%p180, %fd288, %fd289;
	selp.f64 	%fd290, %fd289, %fd288, %p180;
	selp.f64 	%fd374, %fd288, %fd290, %p179;
	setp.ne.s32 	%p181, %r389, 0;
	@%p181 bra 	$L__BB4_18;
	shr.u32 	%r448, %r7, 2;
	and.b32  	%r449, %r448, 248;
	mov.u32 	%r450, _ZZN3cub18CUB_300001_SM_10006detail6reduce18DeviceReduceKernelINS2_10policy_hubIdjN4cuda3__47maximumIvEEE10Policy1000EPdjS8_dNS5_3std3__410__identityEEEvT0_PT3_T1_NS0_13GridEvenShareISI_EET2_T4_E12temp_storage;
	add.s32 	%r451, %r450, %r449;
	st.shared.f64 	[%r451+8], %fd374;
$L__BB4_18:
	bar.sync 	0;
	setp.ne.s32 	%p182, %r7, 0;
	@%p182 bra 	$L__BB4_71;
	setp.gt.u32 	%p183, %r6, 32;
	ld.shared.f64 	%fd291, [_ZZN3cub18CUB_300001_SM_10006detail6reduce18DeviceReduceKernelINS2_10policy_hubIdjN4cuda3__47maximumIvEEE10Policy1000EPdjS8_dNS5_3std3__410__identityEEEvT0_PT3_T1_NS0_13GridEvenShareISI_EET2_T4_E12temp_storage+16];
	setp.lt.f64 	%p184, %fd374, %fd291;
	selp.f64 	%fd293, %fd291, %fd374, %p184;
	selp.f64 	%fd294, %fd293, %fd374, %p183;
	setp.gt.u32 	%p185, %r6, 64;
	ld.shared.f64 	%fd296, [_ZZN3cub18CUB_300001_SM_10006detail6reduce18DeviceReduceKernelINS2_10policy_hubIdjN4cuda3__47maximumIvEEE10Policy1000EPdjS8_dNS5_3std3__410__identityEEEvT0_PT3_T1_NS0_13GridEvenShareISI_EET2_T4_E12temp_storage+24];
	setp.lt.f64 	%p186, %fd294, %fd296;
	selp.f64 	%fd298, %fd296, %fd294, %p186;
	selp.f64 	%fd299, %fd298, %fd294, %p185;
	setp.gt.u32 	%p187, %r6, 96;
	ld.shared.f64 	%fd301, [_ZZN3cub18CUB_300001_SM_10006detail6reduce18DeviceReduceKernelINS2_10policy_hubIdjN4cuda3__47maximumIvEEE10Policy1000EPdjS8_dNS5_3std3__410__identityEEEvT0_PT3_T1_NS0_13GridEvenShareISI_EET2_T4_E12temp_storage+32];
	setp.lt.f64 	%p188, %fd299, %fd301;
	selp.f64 	%fd303, %fd301, %fd299, %p188;
	selp.f64 	%fd304, %fd303, %fd299, %p187;
	setp.gt.u32 	%p189, %r6, 128;
	ld.shared.f64 	%fd306, [_ZZN3cub18CUB_300001_SM_10006detail6reduce18DeviceReduceKernelINS2_10policy_hubIdjN4cuda3__47maximumIvEEE10Policy1000EPdjS8_dNS5_3std3__410__identityEEEvT0_PT3_T1_NS0_13GridEvenShareISI_EET2_T4_E12temp_storage+40];
	setp.lt.f64 	%p190, %fd304, %fd306;
	selp.f64 	%fd308, %fd306, %fd304, %p190;
	selp.f64 	%fd309, %fd308, %fd304, %p189;
	setp.gt.u32 	%p191, %r6, 160;
	ld.shared.f64 	%fd311, [_ZZN3cub18CUB_300001_SM_10006detail6reduce18DeviceReduceKernelINS2_10policy_hubIdjN4cuda3__47maximumIvEEE10Policy1000EPdjS8_dNS5_3std3__410__identityEEEvT0_PT3_T1_NS0_13GridEvenShareISI_EET2_T4_E12temp_storage+48];
	setp.lt.f64 	%p192, %fd309, %fd311;
	selp.f64 	%fd313, %fd311, %fd309, %p192;
	selp.f64 	%fd314, %fd313, %fd309, %p191;
	setp.gt.u32 	%p193, %r6, 192;
	ld.shared.f64 	%fd316, [_ZZN3cub18CUB_300001_SM_10006detail6reduce18DeviceReduceKernelINS2_10policy_hubIdjN4cuda3__47maximumIvEEE10Policy1000EPdjS8_dNS5_3std3__410__identityEEEvT0_PT3_T1_NS0_13GridEvenShareISI_EET2_T4_E12temp_storage+56];
	setp.lt.f64 	%p194, %fd314, %fd316;
	selp.f64 	%fd318, %fd316, %fd314, %p194;
	selp.f64 	%fd319, %fd318, %fd314, %p193;
	setp.gt.u32 	%p195, %r6, 224;
	ld.shared.f64 	%fd321, [_ZZN3cub18CUB_300001_SM_10006detail6reduce18DeviceReduceKernelINS2_10policy_hubIdjN4cuda3__47maximumIvEEE10Policy1000EPdjS8_dNS5_3std3__410__identityEEEvT0_PT3_T1_NS0_13GridEvenShareISI_EET2_T4_E12temp_storage+64];
	setp.lt.f64 	%p196, %fd319, %fd321;
	selp.f64 	%fd323, %fd321, %fd319, %p196;
	selp.f64 	%fd374, %fd323, %fd319, %p195;
	bra.uni 	$L__BB4_71;
$L__BB4_20:
	mov.u32 	%r26, %tid.x;
	shl.b32 	%r305, %r26, 2;
	add.s32 	%r306, %r5, %r305;
	mul.wide.u32 	%rd113, %r306, 8;
	add.s64 	%rd103, %rd1, %rd113;
	// begin inline asm
	ld.global.nc.v2.u64 {%rd101, %rd102}, [%rd103];
	// end inline asm
	add.s64 	%rd106, %rd103, 16;
	// begin inline asm
	ld.global.nc.v2.u64 {%rd104, %rd105}, [%rd106];
	// end inline asm
	mov.b64 	%fd203, %rd101;
	mov.b64 	%fd204, %rd102;
	mov.b64 	%fd205, %rd104;
	mov.b64 	%fd206, %rd105;
	add.s64 	%rd109, %rd103, 8192;
	// begin inline asm
	ld.global.nc.v2.u64 {%rd107, %rd108}, [%rd109];
	// end inline asm
	add.s64 	%rd112, %rd103, 8208;
	// begin inline asm
	ld.global.nc.v2.u64 {%rd110, %rd111}, [%rd112];
	// end inline asm
	mov.b64 	%fd207, %rd107;
	mov.b64 	%fd208, %rd108;
	mov.b64 	%fd209, %rd110;
	mov.b64 	%fd210, %rd111;
	setp.lt.f64 	%p110, %fd203, %fd204;
	selp.f64 	%fd211, %fd204, %fd203, %p110;
	setp.lt.f64 	%p111, %fd211, %fd205;
	selp.f64 	%fd212, %fd205, %fd211, %p111;
	setp.lt.f64 	%p112, %fd212, %fd206;
	selp.f64 	%fd213, %fd206, %fd212, %p112;
	setp.lt.f64 	%p113, %fd213, %fd207;
	selp.f64 	%fd214, %fd207, %fd213, %p113;
	setp.lt.f64 	%p114, %fd214, %fd208;
	selp.f64 	%fd215, %fd208, %fd214, %p114;
	setp.lt.f64 	%p115, %fd215, %fd209;
	selp.f64 	%fd216, %fd209, %fd215, %p115;
	setp.lt.f64 	%p116, %fd216, %fd210;
	selp.f64 	%fd361, %fd210, %fd216, %p116;
	setp.lt.u32 	%p117, %r6, %r4;
	@%p117 bra 	$L__BB4_32;
	add.s32 	%r27, %r4, %r5;
	add.s32 	%r516, %r27, 256;
	add.s32 	%r515, %r27, %r26;
	mov.b32 	%r517, 0;
$L__BB4_22:
	add.s32 	%r5, %r5, %r4;
	add.s32 	%r308, %r1, -2048;
	setp.gt.u32 	%p118, %r5, %r308;
	@%p118 bra 	$L__BB4_24;
	cvt.u64.u32 	%rd126, %r5;
	cvt.u64.u32 	%rd127, %r305;
	add.s64 	%rd128, %rd126, %rd127;
	shl.b64 	%rd129, %rd128, 3;
	add.s64 	%rd116, %rd1, %rd129;
	// begin inline asm
	ld.global.nc.v2.u64 {%rd114, %rd115}, [%rd116];
	// end inline asm
	add.s64 	%rd119, %rd116, 16;
	// begin inline asm
	ld.global.nc.v2.u64 {%rd117, %rd118}, [%rd119];
	// end inline asm
	mov.b64 	%fd217, %rd114;
	mov.b64 	%fd218, %rd115;
	mov.b64 	%fd219, %rd117;
	mov.b64 	%fd220, %rd118;
	add.s64 	%rd122, %rd116, 8192;
	// begin inline asm
	ld.global.nc.v2.u64 {%rd120, %rd121}, [%rd122];
	// end inline asm
	add.s64 	%rd125, %rd116, 8208;
	// begin inline asm
	ld.global.nc.v2.u64 {%rd123, %rd124}, [%rd125];
	// end inline asm
	mov.b64 	%fd221, %rd120;
	mov.b64 	%fd222, %rd121;
	mov.b64 	%fd223, %rd123;
	mov.b64 	%fd224, %rd124;
	setp.lt.f64 	%p119, %fd361, %fd217;
	selp.f64 	%fd225, %fd217, %fd361, %p119;
	setp.lt.f64 	%p120, %fd225, %fd218;
	selp.f64 	%fd226, %fd218, %fd225, %p120;
	setp.lt.f64 	%p121, %fd226, %fd219;
	selp.f64 	%fd227, %fd219, %fd226, %p121;
	setp.lt.f64 	%p122, %fd227, %fd220;
	selp.f64 	%fd228, %fd220, %fd227, %p122;
	setp.lt.f64 	%p123, %fd228, %fd221;
	selp.f64 	%fd229, %fd221, %fd228, %p123;
	setp.lt.f64 	%p124, %fd229, %fd222;
	selp.f64 	%fd230, %fd222, %fd229, %p124;
	setp.lt.f64 	%p125, %fd230, %fd223;
	selp.f64 	%fd231, %fd223, %fd230, %p125;
	setp.lt.f64 	%p126, %fd231, %fd224;
	selp.f64 	%fd361, %fd224, %fd231, %p126;
	sub.s32 	%r310, %r1, %r5;
	setp.lt.u32 	%p127, %r310, %r4;
	add.s32 	%r517, %r517, 1;
	add.s32 	%r516, %r516, %r4;
	add.s32 	%r515, %r515, %r4;
	@%p127 bra 	$L__BB4_32;
	bra.uni 	$L__BB4_22;
$L__BB4_24:
	setp.le.u32 	%p128, %r1, %r5;
	@%p128 bra 	$L__BB4_32;
	sub.s32 	%r38, %r1, %r5;
	setp.ge.s32 	%p129, %r26, %r38;
	@%p129 bra 	$L__BB4_32;
	not.b32 	%r311, %r26;
	add.s32 	%r312, %r1, %r311;
	sub.s32 	%r313, %r312, %r27;
	mul.lo.s32 	%r314, %r2, %r517;
	shl.b32 	%r315, %r314, 11;
	sub.s32 	%r39, %r313, %r315;
	shr.u32 	%r316, %r312, 8;
	add.s32 	%r40, %r316, 1;
	and.b32  	%r317, %r312, 768;
	setp.eq.s32 	%p130, %r317, 768;
	mov.u32 	%r522, %r26;
	@%p130 bra 	$L__BB4_29;
	and.b32  	%r318, %r40, 3;
	neg.s32 	%r519, %r318;
	mov.u32 	%r522, %r26;
$L__BB4_28:
	.pragma "nounroll";
	mul.wide.u32 	%rd132, %r515, 8;
	add.s64 	%rd131, %rd1, %rd132;
	// begin inline asm
	ld.global.nc.u64 %rd130, [%rd131];
	// end inline asm
	mov.b64 	%fd233, %rd130;
	setp.lt.f64 	%p131, %fd361, %fd233;
	selp.f64 	%fd361, %fd233, %fd361, %p131;
	add.s32 	%r522, %r522, 256;
	add.s32 	%r515, %r515, 256;
	add.s32 	%r519, %r519, 1;
	setp.ne.s32 	%p132, %r519, 0;
	@%p132 bra 	$L__BB4_28;
$L__BB4_29:
	setp.lt.u32 	%p133, %r39, 768;
	@%p133 bra 	$L__BB4_32;
	add.s32 	%r524, %r522, 512;
	add.s32 	%r523, %r522, %r516;
$L__BB4_31:
	add.s32 	%r319, %r523, -256;
	mul.wide.u32 	%rd141, %r319, 8;
	add.s64 	%rd134, %rd1, %rd141;
	// begin inline asm
	ld.global.nc.u64 %rd133, [%rd134];
	// end inline asm
	mov.b64 	%fd234, %rd133;
	setp.lt.f64 	%p134, %fd361, %fd234;
	selp.f64 	%fd235, %fd234, %fd361, %p134;
	mul.wide.u32 	%rd142, %r523, 8;
	add.s64 	%rd136, %rd1, %rd142;
	// begin inline asm
	ld.global.nc.u64 %rd135, [%rd136];
	// end inline asm
	mov.b64 	%fd236, %rd135;
	setp.lt.f64 	%p135, %fd235, %fd236;
	selp.f64 	%fd237, %fd236, %fd235, %p135;
	add.s32 	%r320, %r523, 256;
	mul.wide.u32 	%rd143, %r320, 8;
	add.s64 	%rd138, %rd1, %rd143;
	// begin inline asm
	ld.global.nc.u64 %rd137, [%rd138];
	// end inline asm
	mov.b64 	%fd238, %rd137;
	setp.lt.f64 	%p136, %fd237, %fd238;
	selp.f64 	%fd239, %fd238, %fd237, %p136;
	add.s32 	%r321, %r523, 512;
	mul.wide.u32 	%rd144, %r321, 8;
	add.s64 	%rd140, %rd1, %rd144;
	// begin inline asm
	ld.global.nc.u64 %rd139, [%rd140];
	// end inline asm
	mov.b64 	%fd240, %rd139;
	setp.lt.f64 	%p137, %fd239, %fd240;
	selp.f64 	%fd361, %fd240, %fd239, %p137;
	add.s32 	%r53, %r524, 1024;
	add.s32 	%r322, %r524, 512;
	add.s32 	%r523, %r523, 1024;
	setp.lt.s32 	%p138, %r322, %r38;
	mov.u32 	%r524, %r53;
	@%p138 bra 	$L__BB4_31;
$L__BB4_32:
	// begin inline asm
	mov.u32 %r323, %laneid;
	// end inline asm
	mov.b64 	%rd145, %fd361;
	mov.b64 	{%r325, %r330}, %rd145;
	mov.b32 	%r331, 1;
	mov.b32 	%r372, 31;
	mov.b32 	%r373, -1;
	// begin inline asm
	shfl.sync.down.b32 %r324, %r325, %r331, %r372, %r373;
	// end inline asm
	// begin inline asm
	shfl.sync.down.b32 %r329, %r330, %r331, %r372, %r373;
	// end inline asm
	mov.b64 	%rd146, {%r324, %r329};
	mov.b64 	%fd241, %rd146;
	setp.gt.s32 	%p139, %r323, 30;
	setp.lt.f64 	%p140, %fd361, %fd241;
	selp.f64 	%fd242, %fd241, %fd361, %p140;
	selp.f64 	%fd243, %fd361, %fd242, %p139;
	mov.b64 	%rd147, %fd243;
	mov.b64 	{%r335, %r340}, %rd147;
	mov.b32 	%r341, 2;
	// begin inline asm
	shfl.sync.down.b32 %r334, %r335, %r341, %r372, %r373;
	// end inline asm
	// begin inline asm
	shfl.sync.down.b32 %r339, %r340, %r341, %r372, %r373;
	// end inline asm
	mov.b64 	%rd148, {%r334, %r339};
	mov.b64 	%fd244, %rd148;
	setp.gt.s32 	%p141, %r323, 29;
	setp.lt.f64 	%p142, %fd243, %fd244;
	selp.f64 	%fd245, %fd244, %fd243, %p142;
	selp.f64 	%fd246, %fd243, %fd245, %p141;
	mov.b64 	%rd149, %fd246;
	mov.b64 	{%r345, %r350}, %rd149;
	mov.b32 	%r351, 4;
	// begin inline asm
	shfl.sync.down.b32 %r344, %r345, %r351, %r372, %r373;
	// end inline asm
	// begin inline asm
	shfl.sync.down.b32 %r349, %r350, %r351, %r372, %r373;
	// end inline asm
	mov.b64 	%rd150, {%r344, %r349};
	mov.b64 	%fd247, %rd150;
	setp.gt.s32 	%p143, %r323, 27;
	setp.lt.f64 	%p144, %fd246, %fd247;
	selp.f64 	%fd248, %fd247, %fd246, %p144;
	selp.f64 	%fd249, %fd246, %fd248, %p143;
	mov.b64 	%rd151, %fd249;
	mov.b64 	{%r355, %r360}, %rd151;
	mov.b32 	%r361, 8;
	// begin inline asm
	shfl.sync.down.b32 %r354, %r355, %r361, %r372, %r373;
	// end inline asm
	// begin inline asm
	shfl.sync.down.b32 %r359, %r360, %r361, %r372, %r373;
	// end inline asm
	mov.b64 	%rd152, {%r354, %r359};
	mov.b64 	%fd250, %rd152;
	setp.gt.s32 	%p145, %r323, 23;
	setp.lt.f64 	%p146, %fd249, %fd250;
	selp.f64 	%fd251, %fd250, %fd249, %p146;
	selp.f64 	%fd252, %fd249, %fd251, %p145;
	mov.b64 	%rd153, %fd252;
	mov.b64 	{%r365, %r370}, %rd153;
	mov.b32 	%r371, 16;
	// begin inline asm
	shfl.sync.down.b32 %r364, %r365, %r371, %r372, %r373;
	// end inline asm
	// begin inline asm
	shfl.sync.down.b32 %r369, %r370, %r371, %r372, %r373;
	// end inline asm
	mov.b64 	%rd154, {%r364, %r369};
	mov.b64 	%fd253, %rd154;
	setp.gt.s32 	%p147, %r323, 15;
	setp.lt.f64 	%p148, %fd252, %fd253;
	selp.f64 	%fd25, %fd253, %fd252, %p148;
	selp.f64 	%fd374, %fd252, %fd25, %p147;
	setp.ne.s32 	%p149, %r323, 0;
	@%p149 bra 	$L__BB4_34;
	shr.u32 	%r374, %r26, 2;
	and.b32  	%r375, %r374, 248;
	mov.u32 	%r376, _ZZN3cub18CUB_300001_SM_10006detail6reduce18DeviceReduceKernelINS2_10policy_hubIdjN4cuda3__47maximumIvEEE10Policy1000EPdjS8_dNS5_3std3__410__identityEEEvT0_PT3_T1_NS0_13GridEvenShareISI_EET2_T4_E12temp_storage;
	add.s32 	%r377, %r376, %r375;
	st.shared.f64 	[%r377+8], %fd25;
$L__BB4_34:
	bar.sync 	0;
	setp.ne.s32 	%p150, %r26, 0;
	@%p150 bra 	$L__BB4_71;
	ld.shared.f64 	%fd254, [_ZZN3cub18CUB_300001_SM_10006detail6reduce18DeviceReduceKernelINS2_10policy_hubIdjN4cuda3__47maximumIvEEE10Policy1000EPdjS8_dNS5_3std3__410__identityEEEvT0_PT3_T1_NS0_13GridEvenShareISI_EET2_T4_E12temp_storage+16];
	setp.lt.f64 	%p151, %fd374, %fd254;
	selp.f64 	%fd255, %fd254, %fd374, %p151;
	ld.shared.f64 	%fd256, [_ZZN3cub18CUB_300001_SM_10006detail6reduce18DeviceReduceKernelINS2_10policy_hubIdjN4cuda3__47maximumIvEEE10Policy1000EPdjS8_dNS5_3std3__410__identityEEEvT0_PT3_T1_NS0_13GridEvenShareISI_EET2_T4_E12temp_storage+24];
	setp.lt.f64 	%p152, %fd255, %fd256;
	selp.f64 	%fd257, %fd256, %fd255, %p152;
	ld.shared.f64 	%fd258, [_ZZN3cub18CUB_300001_SM_10006detail6reduce18DeviceReduceKernelINS2_10policy_hubIdjN4cuda3__47maximumIvEEE10Policy1000EPdjS8_dNS5_3std3__410__identityEEEvT0_PT3_T1_NS0_13GridEvenShareISI_EET2_T4_E12temp_storage+32];
	setp.lt.f64 	%p153, %fd257, %fd258;
	selp.f64 	%fd259, %fd258, %fd257, %p153;
	ld.shared.f64 	%fd260, [_ZZN3cub18CUB_300001_SM_10006detail6reduce18DeviceReduceKernelINS2_10policy_hubIdjN4cuda3__47maximumIvEEE10Policy1000EPdjS8_dNS5_3std3__410__identityEEEvT0_PT3_T1_NS0_13GridEvenShareISI_EET2_T4_E12temp_storage+40];
	setp.lt.f64 	%p154, %fd259, %fd260;
	selp.f64 	%fd261, %fd260, %fd259, %p154;
	ld.shared.f64 	%fd262, [_ZZN3cub18CUB_300001_SM_10006detail6reduce18DeviceReduceKernelINS2_10policy_hubIdjN4cuda3__47maximumIvEEE10Policy1000EPdjS8_dNS5_3std3__410__identityEEEvT0_PT3_T1_NS0_13GridEvenShareISI_EET2_T4_E12temp_storage+48];
	setp.lt.f64 	%p155, %fd261, %fd262;
	selp.f64 	%fd263, %fd262, %fd261, %p155;
	ld.shared.f64 	%fd264, [_ZZN3cub18CUB_300001_SM_10006detail6reduce18DeviceReduceKernelINS2_10policy_hubIdjN4cuda3__47maximumIvEEE10Policy1000EPdjS8_dNS5_3std3__410__identityEEEvT0_PT3_T1_NS0_13GridEvenShareISI_EET2_T4_E12temp_storage+56];
	setp.lt.f64 	%p156, %fd263, %fd264;
	selp.f64 	%fd265, %fd264, %fd263, %p156;
	ld.shared.f64 	%fd266, [_ZZN3cub18CUB_300001_SM_10006detail6reduce18DeviceReduceKernelINS2_10policy_hubIdjN4cuda3__47maximumIvEEE10Policy1000EPdjS8_dNS5_3std3__410__identityEEEvT0_PT3_T1_NS0_13GridEvenShareISI_EET2_T4_E12temp_storage+64];
	setp.lt.f64 	%p157, %fd265, %fd266;
	selp.f64 	%fd374, %fd266, %fd265, %p157;
	bra.uni 	$L__BB4_71;
$L__BB4_36:
	sub.s32 	%r55, %r1, %r5;
	setp.gt.u32 	%p2, %r55, 2047;
	@%p2 bra 	$L__BB4_55;
	mov.u32 	%r56, %tid.x;
	setp.ge.u32 	%p51, %r56, %r55;
	mov.f64 	%fd367, 0d0000000000000000;
	mov.u32 	%r529, %r56;
	@%p51 bra 	$L__BB4_39;
	add.s32 	%r176, %r5, %r56;
	mul.wide.u32 	%rd65, %r176, 8;
	add.s64 	%rd64, %rd1, %rd65;
	// begin inline asm
	ld.global.nc.u64 %rd63, [%rd64];
	// end inline asm
	mov.b64 	%fd367, %rd63;
	add.s32 	%r529, %r56, 256;
$L__BB4_39:
	setp.ge.u32 	%p52, %r529, %r55;
	@%p52 bra 	$L__BB4_46;
	not.b32 	%r177, %r529;
	add.s32 	%r59, %r1, %r177;
	and.b32  	%r178, %r59, 768;
	setp.eq.s32 	%p53, %r178, 768;
	@%p53 bra 	$L__BB4_43;
	add.s32 	%r527, %r529, %r5;
	shr.u32 	%r179, %r59, 8;
	add.s32 	%r180, %r179, 1;
	and.b32  	%r181, %r180, 3;
	neg.s32 	%r526, %r181;
$L__BB4_42:
	.pragma "nounroll";
	mul.wide.u32 	%rd68, %r527, 8;
	add.s64 	%rd67, %rd1, %rd68;
	// begin inline asm
	ld.global.nc.u64 %rd66, [%rd67];
	// end inline asm
	mov.b64 	%fd122, %rd66;
	setp.lt.f64 	%p54, %fd367, %fd122;
	selp.f64 	%fd367, %fd122, %fd367, %p54;
	add.s32 	%r529, %r529, 256;
	add.s32 	%r527, %r527, 256;
	add.s32 	%r526, %r526, 1;
	setp.ne.s32 	%p55, %r526, 0;
	@%p55 bra 	$L__BB4_42;
$L__BB4_43:
	sub.s32 	%r182, %r59, %r5;
	setp.lt.u32 	%p56, %r182, 768;
	@%p56 bra 	$L__BB4_46;
	add.s32 	%r531, %r529, 512;
	add.s32 	%r530, %r529, %r5;
$L__BB4_45:
	mul.wide.u32 	%rd77, %r530, 8;
	add.s64 	%rd70, %rd1, %rd77;
	// begin inline asm
	ld.global.nc.u64 %rd69, [%rd70];
	// end inline asm
	mov.b64 	%fd123, %rd69;
	setp.lt.f64 	%p57, %fd367, %fd123;
	selp.f64 	%fd124, %fd123, %fd367, %p57;
	add.s32 	%r183, %r530, 256;
	mul.wide.u32 	%rd78, %r183, 8;
	add.s64 	%rd72, %rd1, %rd78;
	// begin inline asm
	ld.global.nc.u64 %rd71, [%rd72];
	// end inline asm
	mov.b64 	%fd125, %rd71;
	setp.lt.f64 	%p58, %fd124, %fd125;
	selp.f64 	%fd126, %fd125, %fd124, %p58;
	add.s32 	%r184, %r530, 512;
	mul.wide.u32 	%rd79, %r184, 8;
	add.s64 	%rd74, %rd1, %rd79;
	// begin inline asm
	ld.global.nc.u64 %rd73, [%rd74];
	// end inline asm
	mov.b64 	%fd127, %rd73;
	setp.lt.f64 	%p59, %fd126, %fd127;
	selp.f64 	%fd128, %fd127, %fd126, %p59;
	add.s32 	%r185, %r530, 768;
	mul.wide.u32 	%rd80, %r185, 8;
	add.s64 	%rd76, %rd1, %rd80;
	// begin inline asm
	ld.global.nc.u64 %rd75, [%rd76];
	// end inline asm
	mov.b64 	%fd129, %rd75;
	setp.lt.f64 	%p60, %fd128, %fd129;
	selp.f64 	%fd367, %fd129, %fd128, %p60;
	add.s32 	%r73, %r531, 1024;
	add.s32 	%r186, %r531, 512;
	add.s32 	%r530, %r530, 1024;
	setp.lt.s32 	%p61, %r186, %r55;
	mov.u32 	%r531, %r73;
	@%p61 bra 	$L__BB4_45;
$L__BB4_46:
	setp.lt.u32 	%p62, %r55, 256;
	@%p62 bra 	$L__BB4_51;
	// begin inline asm
	mov.u32 %r250, %laneid;
	// end inline asm
	mov.b64 	%rd91, %fd367;
	mov.b64 	{%r252, %r257}, %rd91;
	mov.b32 	%r258, 1;
	mov.b32 	%r299, 31;
	mov.b32 	%r300, -1;
	// begin inline asm
	shfl.sync.down.b32 %r251, %r252, %r258, %r299, %r300;
	// end inline asm
	// begin inline asm
	shfl.sync.down.b32 %r256, %r257, %r258, %r299, %r300;
	// end inline asm
	mov.b64 	%rd92, {%r251, %r256};
	mov.b64 	%fd177, %rd92;
	setp.gt.s32 	%p90, %r250, 30;
	setp.lt.f64 	%p91, %fd367, %fd177;
	selp.f64 	%fd178, %fd177, %fd367, %p91;
	selp.f64 	%fd179, %fd367, %fd178, %p90;
	mov.b64 	%rd93, %fd179;
	mov.b64 	{%r262, %r267}, %rd93;
	mov.b32 	%r268, 2;
	// begin inline asm
	shfl.sync.down.b32 %r261, %r262, %r268, %r299, %r300;
	// end inline asm
	// begin inline asm
	shfl.sync.down.b32 %r266, %r267, %r268, %r299, %r300;
	// end inline asm
	mov.b64 	%rd94, {%r261, %r266};
	mov.b64 	%fd180, %rd94;
	setp.gt.s32 	%p92, %r250, 29;
	setp.lt.f64 	%p93, %fd179, %fd180;
	selp.f64 	%fd181, %fd180, %fd179, %p93;
	selp.f64 	%fd182, %fd179, %fd181, %p92;
	mov.b64 	%rd95, %fd182;
	mov.b64 	{%r272, %r277}, %rd95;
	mov.b32 	%r278, 4;
	// begin inline asm
	shfl.sync.down.b32 %r271, %r272, %r278, %r299, %r300;
	// end inline asm
	// begin inline asm
	shfl.sync.down.b32 %r276, %r277, %r278, %r299, %r300;
	// end inline asm
	mov.b64 	%rd96, {%r271, %r276};
	mov.b64 	%fd183, %rd96;
	setp.gt.s32 	%p94, %r250, 27;
	setp.lt.f64 	%p95, %fd182, %fd183;
	selp.f64 	%fd184, %fd183, %fd182, %p95;
	selp.f64 	%fd185, %fd182, %fd184, %p94;
	mov.b64 	%rd97, %fd185;
	mov.b64 	{%r282, %r287}, %rd97;
	mov.b32 	%r288, 8;
	// begin inline asm
	shfl.sync.down.b32 %r281, %r282, %r288, %r299, %r300;
	// end inline asm
	// begin inline asm
	shfl.sync.down.b32 %r286, %r287, %r288, %r299, %r300;
	// end inline asm
	mov.b64 	%rd98, {%r281, %r286};
	mov.b64 	%fd186, %rd98;
	setp.gt.s32 	%p96, %r250, 23;
	setp.lt.f64 	%p97, %fd185, %fd186;
	selp.f64 	%fd187, %fd186, %fd185, %p97;
	selp.f64 	%fd188, %fd185, %fd187, %p96;
	mov.b64 	%rd99, %fd188;
	mov.b64 	{%r292, %r297}, %rd99;
	mov.b32 	%r298, 16;
	// begin inline asm
	shfl.sync.down.b32 %r291, %r292, %r298, %r299, %r300;
	// end inline asm
	// begin inline asm
	shfl.sync.down.b32 %r296, %r297, %r298, %r299, %r300;
	// end inline asm
	mov.b64 	%rd100, {%r291, %r296};
	mov.b64 	%fd189, %rd100;
	setp.gt.s32 	%p98, %r250, 15;
	setp.lt.f64 	%p99, %fd188, %fd189;
	selp.f64 	%fd37, %fd189, %fd188, %p99;
	selp.f64 	%fd374, %fd188, %fd37, %p98;
	setp.ne.s32 	%p100, %r250, 0;
	@%p100 bra 	$L__BB4_49;
	shr.u32 	%r301, %r56, 2;
	and.b32  	%r302, %r301, 248;
	mov.u32 	%r303, _ZZN3cub18CUB_300001_SM_10006detail6reduce18DeviceReduceKernelINS2_10policy_hubIdjN4cuda3__47maximumIvEEE10Policy1000EPdjS8_dNS5_3std3__410__identityEEEvT0_PT3_T1_NS0_13GridEvenShareISI_EET2_T4_E12temp_storage;
	add.s32 	%r304, %r303, %r302;
	st.shared.f64 	[%r304+8], %fd37;
$L__BB4_49:
	bar.sync 	0;
	setp.ne.s32 	%p101, %r56, 0;
	@%p101 bra 	$L__BB4_71;
	ld.shared.f64 	%fd190, [_ZZN3cub18CUB_300001_SM_10006detail6reduce18DeviceReduceKernelINS2_10policy_hubIdjN4cuda3__47maximumIvEEE10Policy1000EPdjS8_dNS5_3std3__410__identityEEEvT0_PT3_T1_NS0_13GridEvenShareISI_EET2_T4_E12temp_storage+16];
	setp.lt.f64 	%p102, %fd374, %fd190;
	selp.f64 	%fd191, %fd190, %fd374, %p102;
	ld.shared.f64 	%fd192, [_ZZN3cub18CUB_300001_SM_10006detail6reduce18DeviceReduceKernelINS2_10policy_hubIdjN4cuda3__47maximumIvEEE10Policy1000EPdjS8_dNS5_3std3__410__identityEEEvT0_PT3_T1_NS0_13GridEvenShareISI_EET2_T4_E12temp_storage+24];
	setp.lt.f64 	%p103, %fd191, %fd192;
	selp.f64 	%fd193, %fd192, %fd191, %p103;
	ld.shared.f64 	%fd194, [_ZZN3cub18CUB_300001_SM_10006detail6reduce18DeviceReduceKernelINS2_10policy_hubIdjN4cuda3__47maximumIvEEE10Policy1000EPdjS8_dNS5_3std3__410__identityEEEvT0_PT3_T1_NS0_13GridEvenShareISI_EET2_T4_E12temp_storage+32];
	setp.lt.f64 	%p104, %fd193, %fd194;
	selp.f64 	%fd195, %fd194, %fd193, %p104;
	ld.shared.f64 	%fd196, [_ZZN3cub18CUB_300001_SM_10006detail6reduce18DeviceReduceKernelINS2_10policy_hubIdjN4cuda3__47maximumIvEEE10Policy1000EPdjS8_dNS5_3std3__410__identityEEEvT0_PT3_T1_NS0_13GridEvenShareISI_EET2_T4_E12temp_storage+40];
	setp.lt.f64 	%p105, %fd195, %fd196;
	selp.f64 	%fd197, %fd196, %fd195, %p105;
	ld.shared.f64 	%fd198, [_ZZN3cub18CUB_300001_SM_10006detail6reduce18DeviceReduceKernelINS2_10policy_hubIdjN4cuda3__47maximumIvEEE10Policy1000EPdjS8_dNS5_3std3__410__identityEEEvT0_PT3_T1_NS0_13GridEvenShareISI_EET2_T4_E12temp_storage+48];
	setp.lt.f64 	%p106, %fd197, %fd198;
	selp.f64 	%fd199, %fd198, %fd197, %p106;
	ld.shared.f64 	%fd200, [_ZZN3cub18CUB_300001_SM_10006detail6reduce18DeviceReduceKernelINS2_10policy_hubIdjN4cuda3__47maximumIvEEE10Policy1000EPdjS8_dNS5_3std3__410__identityEEEvT0_PT3_T1_NS0_13GridEvenShareISI_EET2_T4_E12temp_storage+56];
	setp.lt.f64 	%p107, %fd199, %fd200;
	selp.f64 	%fd201, %fd200, %fd199, %p107;
	ld.shared.f64 	%fd202, [_ZZN3cub18CUB_300001_SM_10006detail6reduce18DeviceReduceKernelINS2_10policy_hubIdjN4cuda3__47maximumIvEEE10Policy1000EPdjS8_dNS5_3std3__410__identityEEEvT0_PT3_T1_NS0_13GridEvenShareISI_EET2_T4_E12temp_storage+64];
	setp.lt.f64 	%p108, %fd201, %fd202;
	selp.f64 	%fd374, %fd202, %fd201, %p108;
	bra.uni 	$L__BB4_71;
$L__BB4_51:
	// begin inline asm
	mov.u32 %r187, %laneid;
	// end inline asm
	and.b32  	%r238, %r56, 992;
	add.s32 	%r239, %r238, 32;
	setp.gt.u32 	%p63, %r239, %r55;
	not.b32 	%r240, %r238;
	add.s32 	%r241, %r55, %r240;
	selp.b32 	%r236, %r241, 31, %p63;
	mov.b64 	%rd81, %fd367;
	mov.b64 	{%r189, %r194}, %rd81;
	mov.b32 	%r195, 1;
	mov.b32 	%r237, -1;
	// begin inline asm
	shfl.sync.down.b32 %r188, %r189, %r195, %r236, %r237;
	// end inline asm
	// begin inline asm
	shfl.sync.down.b32 %r193, %r194, %r195, %r236, %r237;
	// end inline asm
	mov.b64 	%rd82, {%r188, %r193};
	mov.b64 	%fd130, %rd82;
	setp.lt.s32 	%p64, %r187, %r236;
	setp.lt.f64 	%p65, %fd367, %fd130;
	selp.f64 	%fd131, %fd130, %fd367, %p65;
	selp.f64 	%fd132, %fd131, %fd367, %p64;
	mov.b64 	%rd83, %fd132;
	mov.b64 	{%r199, %r204}, %rd83;
	mov.b32 	%r205, 2;
	// begin inline asm
	shfl.sync.down.b32 %r198, %r199, %r205, %r236, %r237;
	// end inline asm
	// begin inline asm
	shfl.sync.down.b32 %r203, %r204, %r205, %r236, %r237;
	// end inline asm
	mov.b64 	%rd84, {%r198, %r203};
	mov.b64 	%fd133, %rd84;
	add.s32 	%r242, %r187, 2;
	setp.gt.s32 	%p66, %r242, %r236;
	setp.lt.f64 	%p67, %fd132, %fd133;
	selp.f64 	%fd134, %fd133, %fd132, %p67;
	selp.f64 	%fd135, %fd132, %fd134, %p66;
	mov.b64 	%rd85, %fd135;
	mov.b64 	{%r209, %r214}, %rd85;
	mov.b32 	%r215, 4;
	// begin inline asm
	shfl.sync.down.b32 %r208, %r209, %r215, %r236, %r237;
	// end inline asm
	// begin inline asm
	shfl.sync.down.b32 %r213, %r214, %r215, %r236, %r237;
	// end inline asm
	mov.b64 	%rd86, {%r208, %r213};
	mov.b64 	%fd136, %rd86;
	add.s32 	%r243, %r187, 4;
	setp.gt.s32 	%p68, %r243, %r236;
	setp.lt.f64 	%p69, %fd135, %fd136;
	selp.f64 	%fd137, %fd136, %fd135, %p69;
	selp.f64 	%fd138, %fd135, %fd137, %p68;
	mov.b64 	%rd87, %fd138;
	mov.b64 	{%r219, %r224}, %rd87;
	mov.b32 	%r225, 8;
	// begin inline asm
	shfl.sync.down.b32 %r218, %r219, %r225, %r236, %r237;
	// end inline asm
	// begin inline asm
	shfl.sync.down.b32 %r223, %r224, %r225, %r236, %r237;
	// end inline asm
	mov.b64 	%rd88, {%r218, %r223};
	mov.b64 	%fd139, %rd88;
	add.s32 	%r244, %r187, 8;
	setp.gt.s32 	%p70, %r244, %r236;
	setp.lt.f64 	%p71, %fd138, %fd139;
	selp.f64 	%fd140, %fd139, %fd138, %p71;
	selp.f64 	%fd141, %fd138, %fd140, %p70;
	mov.b64 	%rd89, %fd141;
	mov.b64 	{%r229, %r234}, %rd89;
	mov.b32 	%r235, 16;
	// begin inline asm
	shfl.sync.down.b32 %r228, %r229, %r235, %r236, %r237;
	// end inline asm
	// begin inline asm
	shfl.sync.down.b32 %r233, %r234, %r235, %r236, %r237;
	// end inline asm
	mov.b64 	%rd90, {%r228, %r233};
	mov.b64 	%fd142, %rd90;
	add.s32 	%r245, %r187, 16;
	setp.gt.s32 	%p72, %r245, %r236;
	setp.lt.f64 	%p73, %fd141, %fd142;
	selp.f64 	%fd143, %fd142, %fd141, %p73;
	selp.f64 	%fd374, %fd141, %fd143, %p72;
	setp.ne.s32 	%p74, %r187, 0;
	@%p74 bra 	$L__BB4_53;
	shr.u32 	%r246, %r56, 2;
	and.b32  	%r247, %r246, 248;
	mov.u32 	%r248, _ZZN3cub18CUB_300001_SM_10006detail6reduce18DeviceReduceKernelINS2_10policy_hubIdjN4cuda3__47maximumIvEEE10Policy1000EPdjS8_dNS5_3std3__410__identityEEEvT0_PT3_T1_NS0_13GridEvenShareISI_EET2_T4_E12temp_storage;
	add.s32 	%r249, %r248, %r247;
	st.shared.f64 	[%r249+8], %fd374;
$L__BB4_53:
	bar.sync 	0;
	setp.ne.s32 	%p75, %r56, 0;
	@%p75 bra 	$L__BB4_71;
	setp.gt.u32 	%p76, %r55, 32;
	ld.shared.f64 	%fd144, [_ZZN3cub18CUB_300001_SM_10006detail6reduce18DeviceReduceKernelINS2_10policy_hubIdjN4cuda3__47maximumIvEEE10Policy1000EPdjS8_dNS5_3std3__410__identityEEEvT0_PT3_T1_NS0_13GridEvenShareISI_EET2_T4_E12temp_storage+16];
	setp.lt.f64 	%p77, %fd374, %fd144;
	selp.f64 	%fd146, %fd144, %fd374, %p77;
	selp.f64 	%fd147, %fd146, %fd374, %p76;
	setp.gt.u32 	%p78, %r55, 64;
	ld.shared.f64 	%fd149, [_ZZN3cub18CUB_300001_SM_10006detail6reduce18DeviceReduceKernelINS2_10policy_hubIdjN4cuda3__47maximumIvEEE10Policy1000EPdjS8_dNS5_3std3__410__identityEEEvT0_PT3_T1_NS0_13GridEvenShareISI_EET2_T4_E12temp_storage+24];
	setp.lt.f64 	%p79, %fd147, %fd149;
	selp.f64 	%fd151, %fd149, %fd147, %p79;
	selp.f64 	%fd152, %fd151, %fd147, %p78;
	setp.gt.u32 	%p80, %r55, 96;
	ld.shared.f64 	%fd154, [_ZZN3cub18CUB_300001_SM_10006detail6reduce18DeviceReduceKernelINS2_10policy_hubIdjN4cuda3__47maximumIvEEE10Policy1000EPdjS8_dNS5_3std3__410__identityEEEvT0_PT3_T1_NS0_13GridEvenShareISI_EET2_T4_E12temp_storage+32];
	setp.lt.f64 	%p81, %fd152, %fd154;
	selp.f64 	%fd156, %fd154, %fd152, %p81;
	selp.f64 	%fd157, %fd156, %fd152, %p80;
	setp.gt.u32 	%p82, %r55, 128;
	ld.shared.f64 	%fd159, [_ZZN3cub18CUB_300001_SM_10006detail6reduce18DeviceReduceKernelINS2_10policy_hubIdjN4cuda3__47maximumIvEEE10Policy1000EPdjS8_dNS5_3std3__410__identityEEEvT0_PT3_T1_NS0_13GridEvenShareISI_EET2_T4_E12temp_storage+40];
	setp.lt.f64 	%p83, %fd157, %fd159;
	selp.f64 	%fd161, %fd159, %fd157, %p83;
	selp.f64 	%fd162, %fd161, %fd157, %p82;
	setp.gt.u32 	%p84, %r55, 160;
	ld.shared.f64 	%fd164, [_ZZN3cub18CUB_300001_SM_10006detail6reduce18DeviceReduceKernelINS2_10policy_hubIdjN4cuda3__47maximumIvEEE10Policy1000EPdjS8_dNS5_3std3__410__identityEEEvT0_PT3_T1_NS0_13GridEvenShareISI_EET2_T4_E12temp_storage+48];
	setp.lt.f64 	%p85, %fd162, %fd164;
	selp.f64 	%fd166, %fd164, %fd162, %p85;
	selp.f64 	%fd167, %fd166, %fd162, %p84;
	setp.gt.u32 	%p86, %r55, 192;
	ld.shared.f64 	%fd169, [_ZZN3cub18CUB_300001_SM_10006detail6reduce18DeviceReduceKernelINS2_10policy_hubIdjN4cuda3__47maximumIvEEE10Policy1000EPdjS8_dNS5_3std3__410__identityEEEvT0_PT3_T1_NS0_13GridEvenShareISI_EET2_T4_E12temp_storage+56];
	setp.lt.f64 	%p87, %fd167, %fd169;
	selp.f64 	%fd171, %fd169, %fd167, %p87;
	selp.f64 	%fd172, %fd171, %fd167, %p86;
	setp.gt.u32 	%p88, %r55, 224;
	ld.shared.f64 	%fd174, [_ZZN3cub18CUB_300001_SM_10006detail6reduce18DeviceReduceKernelINS2_10policy_hubIdjN4cuda3__47maximumIvEEE10Policy1000EPdjS8_dNS5_3std3__410__identityEEEvT0_PT3_T1_NS0_13GridEvenShareISI_EET2_T4_E12temp_storage+64];
	setp.lt.f64 	%p89, %fd172, %fd174;
	selp.f64 	%fd176, %fd174, %fd172, %p89;
	selp.f64 	%fd374, %fd176, %fd172, %p88;
	bra.uni 	$L__BB4_71;
$L__BB4_55:
	mov.u32 	%r75, %tid.x;
	add.s32 	%r104, %r75, %r5;
	mul.wide.u32 	%rd20, %r104, 8;
	add.s64 	%rd5, %rd1, %rd20;
	// begin inline asm
	ld.global.nc.u64 %rd4, [%rd5];
	// end inline asm
	mov.b64 	%fd56, %rd4;
	add.s64 	%rd7, %rd5, 2048;
	// begin inline asm
	ld.global.nc.u64 %rd6, [%rd7];
	// end inline asm
	mov.b64 	%fd57, %rd6;
	add.s64 	%rd9, %rd5, 4096;
	// begin inline asm
	ld.global.nc.u64 %rd8, [%rd9];
	// end inline asm
	mov.b64 	%fd58, %rd8;
	add.s64 	%rd11, %rd5, 6144;
	// begin inline asm
	ld.global.nc.u64 %rd10, [%rd11];
	// end inline asm
	mov.b64 	%fd59, %rd10;
	add.s64 	%rd13, %rd5, 8192;
	// begin inline asm
	ld.global.nc.u64 %rd12, [%rd13];
	// end inline asm
	mov.b64 	%fd60, %rd12;
	add.s64 	%rd15, %rd5, 10240;
	// begin inline asm
	ld.global.nc.u64 %rd14, [%rd15];
	// end inline asm
	mov.b64 	%fd61, %rd14;
	add.s64 	%rd17, %rd5, 12288;
	// begin inline asm
	ld.global.nc.u64 %rd16, [%rd17];
	// end inline asm
	mov.b64 	%fd62, %rd16;
	add.s64 	%rd19, %rd5, 14336;
	// begin inline asm
	ld.global.nc.u64 %rd18, [%rd19];
	// end inline asm
	mov.b64 	%fd63, %rd18;
	setp.lt.f64 	%p3, %fd56, %fd57;
	selp.f64 	%fd64, %fd57, %fd56, %p3;
	setp.lt.f64 	%p4, %fd64, %fd58;
	selp.f64 	%fd65, %fd58, %fd64, %p4;
	setp.lt.f64 	%p5, %fd65, %fd59;
	selp.f64 	%fd66, %fd59, %fd65, %p5;
	setp.lt.f64 	%p6, %fd66, %fd60;
	selp.f64 	%fd67, %fd60, %fd66, %p6;
	setp.lt.f64 	%p7, %fd67, %fd61;
	selp.f64 	%fd68, %fd61, %fd67, %p7;
	setp.lt.f64 	%p8, %fd68, %fd62;
	selp.f64 	%fd69, %fd62, %fd68, %p8;
	setp.lt.f64 	%p9, %fd69, %fd63;
	selp.f64 	%fd373, %fd63, %fd69, %p9;
	setp.lt.u32 	%p10, %r55, %r4;
	@%p10 bra 	$L__BB4_67;
	add.s32 	%r76, %r4, %r5;
	add.s32 	%r533, %r76, 256;
	add.s32 	%r532, %r76, %r75;
	mov.b32 	%r534, 0;
$L__BB4_57:
	add.s32 	%r5, %r5, %r4;
	add.s32 	%r106, %r1, -2048;
	setp.gt.u32 	%p11, %r5, %r106;
	@%p11 bra 	$L__BB4_59;
	add.s32 	%r107, %r75, %r5;
	mul.wide.u32 	%rd37, %r107, 8;
	add.s64 	%rd22, %rd1, %rd37;
	// begin inline asm
	ld.global.nc.u64 %rd21, [%rd22];
	// end inline asm
	mov.b64 	%fd70, %rd21;
	add.s64 	%rd24, %rd22, 2048;
	// begin inline asm
	ld.global.nc.u64 %rd23, [%rd24];
	// end inline asm
	mov.b64 	%fd71, %rd23;
	add.s64 	%rd26, %rd22, 4096;
	// begin inline asm
	ld.global.nc.u64 %rd25, [%rd26];
	// end inline asm
	mov.b64 	%fd72, %rd25;
	add.s64 	%rd28, %rd22, 6144;
	// begin inline asm
	ld.global.nc.u64 %rd27, [%rd28];
	// end inline asm
	mov.b64 	%fd73, %rd27;
	add.s64 	%rd30, %rd22, 8192;
	// begin inline asm
	ld.global.nc.u64 %rd29, [%rd30];
	// end inline asm
	mov.b64 	%fd74, %rd29;
	add.s64 	%rd32, %rd22, 10240;
	// begin inline asm
	ld.global.nc.u64 %rd31, [%rd32];
	// end inline asm
	mov.b64 	%fd75, %rd31;
	add.s64 	%rd34, %rd22, 12288;
	// begin inline asm
	ld.global.nc.u64 %rd33, [%rd34];
	// end inline asm
	mov.b64 	%fd76, %rd33;
	add.s64 	%rd36, %rd22, 14336;
	// begin inline asm
	ld.global.nc.u64 %rd35, [%rd36];
	// end inline asm
	mov.b64 	%fd77, %rd35;
	setp.lt.f64 	%p12, %fd373, %fd70;
	selp.f64 	%fd78, %fd70, %fd373, %p12;
	setp.lt.f64 	%p13, %fd78, %fd71;
	selp.f64 	%fd79, %fd71, %fd78, %p13;
	setp.lt.f64 	%p14, %fd79, %fd72;
	selp.f64 	%fd80, %fd72, %fd79, %p14;
	setp.lt.f64 	%p15, %fd80, %fd73;
	selp.f64 	%fd81, %fd73, %fd80, %p15;
	setp.lt.f64 	%p16, %fd81, %fd74;
	selp.f64 	%fd82, %fd74, %fd81, %p16;
	setp.lt.f64 	%p17, %fd82, %fd75;
	selp.f64 	%fd83, %fd75, %fd82, %p17;
	setp.lt.f64 	%p18, %fd83, %fd76;
	selp.f64 	%fd84, %fd76, %fd83, %p18;
	setp.lt.f64 	%p19, %fd84, %fd77;
	selp.f64 	%fd373, %fd77, %fd84, %p19;
	sub.s32 	%r108, %r1, %r5;
	setp.lt.u32 	%p20, %r108, %r4;
	add.s32 	%r534, %r534, 1;
	add.s32 	%r533, %r533, %r4;
	add.s32 	%r532, %r532, %r4;
	@%p20 bra 	$L__BB4_67;
	bra.uni 	$L__BB4_57;
$L__BB4_59:
	setp.le.u32 	%p21, %r1, %r5;
	@%p21 bra 	$L__BB4_67;
	sub.s32 	%r87, %r1, %r5;
	setp.ge.s32 	%p22, %r75, %r87;
	@%p22 bra 	$L__BB4_67;
	not.b32 	%r109, %r75;
	add.s32 	%r110, %r1, %r109;
	sub.s32 	%r111, %r110, %r76;
	mul.lo.s32 	%r112, %r2, %r534;
	shl.b32 	%r113, %r112, 11;
	sub.s32 	%r88, %r111, %r113;
	shr.u32 	%r114, %r110, 8;
	add.s32 	%r89, %r114, 1;
	and.b32  	%r115, %r110, 768;
	setp.eq.s32 	%p23, %r115, 768;
	mov.u32 	%r539, %r75;
	@%p23 bra 	$L__BB4_64;
	and.b32  	%r116, %r89, 3;
	neg.s32 	%r536, %r116;
	mov.u32 	%r539, %r75;
$L__BB4_63:
	.pragma "nounroll";
	mul.wide.u32 	%rd40, %r532, 8;
	add.s64 	%rd39, %rd1, %rd40;
	// begin inline asm
	ld.global.nc.u64 %rd38, [%rd39];
	// end inline asm
	mov.b64 	%fd86, %rd38;
	setp.lt.f64 	%p24, %fd373, %fd86;
	selp.f64 	%fd373, %fd86, %fd373, %p24;
	add.s32 	%r539, %r539, 256;
	add.s32 	%r532, %r532, 256;
	add.s32 	%r536, %r536, 1;
	setp.ne.s32 	%p25, %r536, 0;
	@%p25 bra 	$L__BB4_63;
$L__BB4_64:
	setp.lt.u32 	%p26, %r88, 768;
	@%p26 bra 	$L__BB4_67;
	add.s32 	%r541, %r539, 512;
	add.s32 	%r540, %r539, %r533;
$L__BB4_66:
	add.s32 	%r117, %r540, -256;
	mul.wide.u32 	%rd49, %r117, 8;
	add.s64 	%rd42, %rd1, %rd49;
	// begin inline asm
	ld.global.nc.u64 %rd41, [%rd42];
	// end inline asm
	mov.b64 	%fd87, %rd41;
	setp.lt.f64 	%p27, %fd373, %fd87;
	selp.f64 	%fd88, %fd87, %fd373, %p27;
	mul.wide.u32 	%rd50, %r540, 8;
	add.s64 	%rd44, %rd1, %rd50;
	// begin inline asm
	ld.global.nc.u64 %rd43, [%rd44];
	// end inline asm
	mov.b64 	%fd89, %rd43;
	setp.lt.f64 	%p28, %fd88, %fd89;
	selp.f64 	%fd90, %fd89, %fd88, %p28;
	add.s32 	%r118, %r540, 256;
	mul.wide.u32 	%rd51, %r118, 8;
	add.s64 	%rd46, %rd1, %rd51;
	// begin inline asm
	ld.global.nc.u64 %rd45, [%rd46];
	// end inline asm
	mov.b64 	%fd91, %rd45;
	setp.lt.f64 	%p29, %fd90, %fd91;
	selp.f64 	%fd92, %fd91, %fd90, %p29;
	add.s32 	%r119, %r540, 512;
	mul.wide.u32 	%rd52, %r119, 8;
	add.s64 	%rd48, %rd1, %rd52;
	// begin inline asm
	ld.global.nc.u64 %rd47, [%rd48];
	// end inline asm
	mov.b64 	%fd93, %rd47;
	setp.lt.f64 	%p30, %fd92, %fd93;
	selp.f64 	%fd373, %fd93, %fd92, %p30;
	add.s32 	%r102, %r541, 1024;
	add.s32 	%r120, %r541, 512;
	add.s32 	%r540, %r540, 1024;
	setp.lt.s32 	%p31, %r120, %r87;
	mov.u32 	%r541, %r102;
	@%p31 bra 	$L__BB4_66;
$L__BB4_67:
	// begin inline asm
	mov.u32 %r121, %laneid;
	// end inline asm
	mov.b64 	%rd53, %fd373;
	mov.b64 	{%r123, %r128}, %rd53;
	mov.b32 	%r129, 1;
	mov.b32 	%r170, 31;
	mov.b32 	%r171, -1;
	// begin inline asm
	shfl.sync.down.b32 %r122, %r123, %r129, %r170, %r171;
	// end inline asm
	// begin inline asm
	shfl.sync.down.b32 %r127, %r128, %r129, %r170, %r171;
	// end inline asm
	mov.b64 	%rd54, {%r122, %r127};
	mov.b64 	%fd94, %rd54;
	setp.gt.s32 	%p32, %r121, 30;
	setp.lt.f64 	%p33, %fd373, %fd94;
	selp.f64 	%fd95, %fd94, %fd373, %p33;
	selp.f64 	%fd96, %fd373, %fd95, %p32;
	mov.b64 	%rd55, %fd96;
	mov.b64 	{%r133, %r138}, %rd55;
	mov.b32 	%r139, 2;
	// begin inline asm
	shfl.sync.down.b32 %r132, %r133, %r139, %r170, %r171;
	// end inline asm
	// begin inline asm
	shfl.sync.down.b32 %r137, %r138, %r139, %r170, %r171;
	// end inline asm
	mov.b64 	%rd56, {%r132, %r137};
	mov.b64 	%fd97, %rd56;
	setp.gt.s32 	%p34, %r121, 29;
	setp.lt.f64 	%p35, %fd96, %fd97;
	selp.f64 	%fd98, %fd97, %fd96, %p35;
	selp.f64 	%fd99, %fd96, %fd98, %p34;
	mov.b64 	%rd57, %fd99;
	mov.b64 	{%r143, %r148}, %rd57;
	mov.b32 	%r149, 4;
	// begin inline asm
	shfl.sync.down.b32 %r142, %r143, %r149, %r170, %r171;
	// end inline asm
	// begin inline asm
	shfl.sync.down.b32 %r147, %r148, %r149, %r170, %r171;
	// end inline asm
	mov.b64 	%rd58, {%r142, %r147};
	mov.b64 	%fd100, %rd58;
	setp.gt.s32 	%p36, %r121, 27;
	setp.lt.f64 	%p37, %fd99, %fd100;
	selp.f64 	%fd101, %fd100, %fd99, %p37;
	selp.f64 	%fd102, %fd99, %fd101, %p36;
	mov.b64 	%rd59, %fd102;
	mov.b64 	{%r153, %r158}, %rd59;
	mov.b32 	%r159, 8;
	// begin inline asm
	shfl.sync.down.b32 %r152, %r153, %r159, %r170, %r171;
	// end inline asm
	// begin inline asm
	shfl.sync.down.b32 %r157, %r158, %r159, %r170, %r171;
	// end inline asm
	mov.b64 	%rd60, {%r152, %r157};
	mov.b64 	%fd103, %rd60;
	setp.gt.s32 	%p38, %r121, 23;
	setp.lt.f64 	%p39, %fd102, %fd103;
	selp.f64 	%fd104, %fd103, %fd102, %p39;
	selp.f64 	%fd105, %fd102, %fd104, %p38;
	mov.b64 	%rd61, %fd105;
	mov.b64 	{%r163, %r168}, %rd61;
	mov.b32 	%r169, 16;
	// begin inline asm
	shfl.sync.down.b32 %r162, %r163, %r169, %r170, %r171;
	// end inline asm
	// begin inline asm
	shfl.sync.down.b32 %r167, %r168, %r169, %r170, %r171;
	// end inline asm
	mov.b64 	%rd62, {%r162, %r167};
	mov.b64 	%fd106, %rd62;
	setp.gt.s32 	%p40, %r121, 15;
	setp.lt.f64 	%p41, %fd105, %fd106;
	selp.f64 	%fd52, %fd106, %fd105, %p41;
	selp.f64 	%fd374, %fd105, %fd52, %p40;
	setp.ne.s32 	%p42, %r121, 0;
	@%p42 bra 	$L__BB4_69;
	shr.u32 	%r172, %r75, 2;
	and.b32  	%r173, %r172, 248;
	mov.u32 	%r174, _ZZN3cub18CUB_300001_SM_10006detail6reduce18DeviceReduceKernelINS2_10policy_hubIdjN4cuda3__47maximumIvEEE10Policy1000EPdjS8_dNS5_3std3__410__identityEEEvT0_PT3_T1_NS0_13GridEvenShareISI_EET2_T4_E12temp_storage;
	add.s32 	%r175, %r174, %r173;
	st.shared.f64 	[%r175+8], %fd52;
$L__BB4_69:
	bar.sync 	0;
	setp.ne.s32 	%p43, %r75, 0;
	@%p43 bra 	$L__BB4_71;
	ld.shared.f64 	%fd107, [_ZZN3cub18CUB_300001_SM_10006detail6reduce18DeviceReduceKernelINS2_10policy_hubIdjN4cuda3__47maximumIvEEE10Policy1000EPdjS8_dNS5_3std3__410__identityEEEvT0_PT3_T1_NS0_13GridEvenShareISI_EET2_T4_E12temp_storage+16];
	setp.lt.f64 	%p44, %fd374, %fd107;
	selp.f64 	%fd108, %fd107, %fd374, %p44;
	ld.shared.f64 	%fd109, [_ZZN3cub18CUB_300001_SM_10006detail6reduce18DeviceReduceKernelINS2_10policy_hubIdjN4cuda3__47maximumIvEEE10Policy1000EPdjS8_dNS5_3std3__410__identityEEEvT0_PT3_T1_NS0_13GridEvenShareISI_EET2_T4_E12temp_storage+24];
	setp.lt.f64 	%p45, %fd108, %fd109;
	selp.f64 	%fd110, %fd109, %fd108, %p45;
	ld.shared.f64 	%fd111, [_ZZN3cub18CUB_300001_SM_10006detail6reduce18DeviceReduceKernelINS2_10policy_hubIdjN4cuda3__47maximumIvEEE10Policy1000EPdjS8_dNS5_3std3__410__identityEEEvT0_PT3_T1_NS0_13GridEvenShareISI_EET2_T4_E12temp_storage+32];
	setp.lt.f64 	%p46, %fd110, %fd111;
	selp.f64 	%fd112, %fd111, %fd110, %p46;
	ld.shared.f64 	%fd113, [_ZZN3cub18CUB_300001_SM_10006detail6reduce18DeviceReduceKernelINS2_10policy_hubIdjN4cuda3__47maximumIvEEE10Policy1000EPdjS8_dNS5_3std3__410__identityEEEvT0_PT3_T1_NS0_13GridEvenShareISI_EET2_T4_E12temp_storage+40];
	setp.lt.f64 	%p47, %fd112, %fd113;
	selp.f64 	%fd114, %fd113, %fd112, %p47;
	ld.shared.f64 	%fd115, [_ZZN3cub18CUB_300001_SM_10006detail6reduce18DeviceReduceKernelINS2_10policy_hubIdjN4cuda3__47maximumIvEEE10Policy1000EPdjS8_dNS5_3std3__410__identityEEEvT0_PT3_T1_NS0_13GridEvenShareISI_EET2_T4_E12temp_storage+48];
	setp.lt.f64 	%p48, %fd114, %fd115;
	selp.f64 	%fd116, %fd115, %fd114, %p48;
	ld.shared.f64 	%fd117, [_ZZN3cub18CUB_300001_SM_10006detail6reduce18DeviceReduceKernelINS2_10policy_hubIdjN4cuda3__47maximumIvEEE10Policy1000EPdjS8_dNS5_3std3__410__identityEEEvT0_PT3_T1_NS0_13GridEvenShareISI_EET2_T4_E12temp_storage+56];
	setp.lt.f64 	%p49, %fd116, %fd117;
	selp.f64 	%fd118, %fd117, %fd116, %p49;
	ld.shared.f64 	%fd119, [_ZZN3cub18CUB_300001_SM_10006detail6reduce18DeviceReduceKernelINS2_10policy_hubIdjN4cuda3__47maximumIvEEE10Policy1000EPdjS8_dNS5_3std3__410__identityEEEvT0_PT3_T1_NS0_13GridEvenShareISI_EET2_T4_E12temp_storage+64];
	setp.lt.f64 	%p50, %fd118, %fd119;
	selp.f64 	%fd374, %fd119, %fd118, %p50;
$L__BB4_71:
	mov.u32 	%r507, %tid.x;
	setp.ne.s32 	%p216, %r507, 0;
	@%p216 bra 	$L__BB4_73;
	ld.param.u64 	%rd196, [_ZN3cub18CUB_300001_SM_10006detail6reduce18DeviceReduceKernelINS2_10policy_hubIdjN4cuda3__47maximumIvEEE10Policy1000EPdjS8_dNS5_3std3__410__identityEEEvT0_PT3_T1_NS0_13GridEvenShareISI_EET2_T4__param_1];
	cvta.to.global.u64 	%rd193, %rd196;
	mul.wide.u32 	%rd194, %r3, 8;
	add.s64 	%rd195, %rd193, %rd194;
	st.global.f64 	[%rd195], %fd374;
$L__BB4_73:
	ret;

}
	// .globl	_ZN3cub18CUB_300001_SM_10006detail6reduce28DeviceReduceSingleTileKernelINS2_10policy_hubIdjN4cuda3__47maximumIvEEE10Policy1000EPdSB_iS8_ddNS5_3std3__410__identityEEEvT0_T1_T2_T3_T4_T6_
.visible .entry _ZN3cub18CUB_300001_SM_10006detail6reduce28DeviceReduceSingleTileKernelINS2_10policy_hubIdjN4cuda3__47maximumIvEEE10Policy1000EPdSB_iS8_ddNS5_3std3__410__identityEEEvT0_T1_T2_T3_T4_T6_(
	.param .u64 .ptr .align 1 _ZN3cub18CUB_300001_SM_10006detail6reduce28DeviceReduceSingleTileKernelINS2_10policy_hubIdjN4cuda3__47maximumIvEEE10Policy1000EPdSB_iS8_ddNS5_3std3__410__identityEEEvT0_T1_T2_T3_T4_T6__param_0,
	.param .u64 .ptr .align 1 _ZN3cub18CUB_300001_SM_10006detail6reduce28DeviceReduceSingleTileKernelINS2_10policy_hubIdjN4cuda3__47maximumIvEEE10Policy1000EPdSB_iS8_ddNS5_3std3__410__identityEEEvT0_T1_T2_T3_T4_T6__param_1,
	.param .u32 _ZN3cub18CUB_300001_SM_10006detail6reduce28DeviceReduceSingleTileKernelINS2_10policy_hubIdjN4cuda3__47maximumIvEEE10Policy1000EPdSB_iS8_ddNS5_3std3__410__identityEEEvT0_T1_T2_T3_T4_T6__param_2,
	.param .align 1 .b8 _ZN3cub18CUB_300001_SM_10006detail6reduce28DeviceReduceSingleTileKernelINS2_10policy_hubIdjN4cuda3__47maximumIvEEE10Policy1000EPdSB_iS8_ddNS5_3std3__410__identityEEEvT0_T1_T2_T3_T4_T6__param_3[1],
	.param .f64 _ZN3cub18CUB_300001_SM_10006detail6reduce28DeviceReduceSingleTileKernelINS2_10policy_hubIdjN4cuda3__47maximumIvEEE10Policy1000EPdSB_iS8_ddNS5_3std3__410__identityEEEvT0_T1_T2_T3_T4_T6__param_4,
	.param .align 1 .b8 _ZN3cub18CUB_300001_SM_10006detail6reduce28DeviceReduceSingleTileKernelINS2_10policy_hubIdjN4cuda3__47maximumIvEEE10Policy1000EPdSB_iS8_ddNS5_3std3__410__identityEEEvT0_T1_T2_T3_T4_T6__param_5[1]
)
.maxntid 256
.minnctapersm 1
{
	.reg .pred 	%p<220>;
	.reg .b32 	%r<472>;
	.reg .b64 	%rd<206>;
	.reg .b64 	%fd<381>;
	// demoted variable
	.shared .align 8 .b8 _ZZN3cub18CUB_300001_SM_10006detail6reduce28DeviceReduceSingleTileKernelINS2_10policy_hubIdjN4cuda3__47maximumIvEEE10Policy1000EPdSB_iS8_ddNS5_3std3__410__identityEEEvT0_T1_T2_T3_T4_T6_E12temp_storage[80];
	ld.param.u64 	%rd15, [_ZN3cub18CUB_300001_SM_10006detail6reduce28DeviceReduceSingleTileKernelINS2_10policy_hubIdjN4cuda3__47maximumIvEEE10Policy1000EPdSB_iS8_ddNS5_3std3__410__identityEEEvT0_T1_T2_T3_T4_T6__param_0];
	ld.param.u64 	%rd16, [_ZN3cub18CUB_300001_SM_10006detail6reduce28DeviceReduceSingleTileKernelINS2_10policy_hubIdjN4cuda3__47maximumIvEEE10Policy1000EPdSB_iS8_ddNS5_3std3__410__identityEEEvT0_T1_T2_T3_T4_T6__param_1];
	ld.param.u32 	%r68, [_ZN3cub18CUB_300001_SM_10006detail6reduce28DeviceReduceSingleTileKernelINS2_10policy_hubIdjN4cuda3__47maximumIvEEE10Policy1000EPdSB_iS8_ddNS5_3std3__410__identityEEEvT0_T1_T2_T3_T4_T6__param_2];
	ld.param.f64 	%fd58, [_ZN3cub18CUB_300001_SM_10006detail6reduce28DeviceReduceSingleTileKernelINS2_10policy_hubIdjN4cuda3__47maximumIvEEE10Policy1000EPdSB_iS8_ddNS5_3std3__410__identityEEEvT0_T1_T2_T3_T4_T6__param_4];
	cvta.to.global.u64 	%rd1, %rd16;
	setp.ne.s32 	%p1, %r68, 0;
	@%p1 bra 	$L__BB5_3;
	mov.u32 	%r445, %tid.x;
	setp.ne.s32 	%p219, %r445, 0;
	@%p219 bra 	$L__BB5_74;
	st.global.f64 	[%rd1], %fd58;
	bra.uni 	$L__BB5_74;
$L__BB5_3:
	and.b64  	%rd17, %rd15, 31;
	setp.ne.s64 	%p2, %rd17, 0;
	@%p2 bra 	$L__BB5_38;
	setp.gt.s32 	%p110, %r68, 2047;
	@%p110 bra 	$L__BB5_22;
	mov.u32 	%r1, %tid.x;
	setp.ge.s32 	%p159, %r1, %r68;
	mov.f64 	%fd359, 0d0000000000000000;
	mov.u32 	%r449, %r1;
	@%p159 bra 	$L__BB5_7;
	mul.wide.u32 	%rd169, %r1, 8;
	add.s64 	%rd168, %rd15, %rd169;
	// begin inline asm
	ld.global.nc.u64 %rd167, [%rd168];
	// end inline asm
	mov.b64 	%fd359, %rd167;
	add.s32 	%r449, %r1, 256;
$L__BB5_7:
	setp.ge.s32 	%p160, %r449, %r68;
	@%p160 bra 	$L__BB5_13;
	not.b32 	%r321, %r449;
	add.s32 	%r4, %r68, %r321;
	and.b32  	%r322, %r4, 768;
	setp.eq.s32 	%p161, %r322, 768;
	@%p161 bra 	$L__BB5_11;
	mul.wide.u32 	%rd170, %r449, 8;
	add.s64 	%rd202, %rd15, %rd170;
	shr.u32 	%r323, %r4, 8;
	add.s32 	%r324, %r323, 1;
	and.b32  	%r325, %r324, 3;
	neg.s32 	%r447, %r325;
$L__BB5_10:
	.pragma "nounroll";
	// begin inline asm
	ld.global.nc.u64 %rd171, [%rd202];
	// end inline asm
	mov.b64 	%fd272, %rd171;
	setp.lt.f64 	%p162, %fd359, %fd272;
	selp.f64 	%fd359, %fd272, %fd359, %p162;
	add.s32 	%r449, %r449, 256;
	add.s64 	%rd202, %rd202, 2048;
	add.s32 	%r447, %r447, 1;
	setp.ne.s32 	%p163, %r447, 0;
	@%p163 bra 	$L__BB5_10;
$L__BB5_11:
	setp.lt.u32 	%p164, %r4, 768;
	@%p164 bra 	$L__BB5_13;
$L__BB5_12:
	mul.wide.s32 	%rd181, %r449, 8;
	add.s64 	%rd174, %rd15, %rd181;
	// begin inline asm
	ld.global.nc.u64 %rd173, [%rd174];
	// end inline asm
	mov.b64 	%fd273, %rd173;
	setp.lt.f64 	%p165, %fd359, %fd273;
	selp.f64 	%fd274, %fd273, %fd359, %p165;
	add.s64 	%rd176, %rd174, 2048;
	// begin inline asm
	ld.global.nc.u64 %rd175, [%rd176];
	// end inline asm
	mov.b64 	%fd275, %rd175;
	setp.lt.f64 	%p166, %fd274, %fd275;
	selp.f64 	%fd276, %fd275, %fd274, %p166;
	add.s64 	%rd178, %rd174, 4096;
	// begin inline asm
	ld.global.nc.u64 %rd177, [%rd178];
	// end inline asm
	mov.b64 	%fd277, %rd177;
	setp.lt.f64 	%p167, %fd276, %fd277;
	selp.f64 	%fd278, %fd277, %fd276, %p167;
	add.s64 	%rd180, %rd174, 6144;
	// begin inline asm
	ld.global.nc.u64 %rd179, [%rd180];
	// end inline asm
	mov.b64 	%fd279, %rd179;
	setp.lt.f64 	%p168, %fd278, %fd279;
	selp.f64 	%fd359, %fd279, %fd278, %p168;
	add.s32 	%r449, %r449, 1024;
	setp.lt.s32 	%p169, %r449, %r68;
	@%p169 bra 	$L__BB5_12;
$L__BB5_13:
	setp.lt.s32 	%p170, %r68, 256;
	@%p170 bra 	$L__BB5_18;
	// begin inline asm
	mov.u32 %r389, %laneid;
	// end inline asm
	mov.b64 	%rd192, %fd359;
	mov.b64 	{%r391, %r396}, %rd192;
	mov.b32 	%r397, 1;
	mov.b32 	%r438, 31;
	mov.b32 	%r439, -1;
	// begin inline asm
	shfl.sync.down.b32 %r390, %r391, %r397, %r438, %r439;
	// end inline asm
	// begin inline asm
	shfl.sync.down.b32 %r395, %r396, %r397, %r438, %r439;
	// end inline asm
	mov.b64 	%rd193, {%r390, %r395};
	mov.b64 	%fd327, %rd193;
	setp.gt.s32 	%p198, %r389, 30;
	setp.lt.f64 	%p199, %fd359, %fd327;
	selp.f64 	%fd328, %fd327, %fd359, %p199;
	selp.f64 	%fd329, %fd359, %fd328, %p198;
	mov.b64 	%rd194, %fd329;
	mov.b64 	{%r401, %r406}, %rd194;
	mov.b32 	%r407, 2;
	// begin inline asm
	shfl.sync.down.b32 %r400, %r401, %r407, %r438, %r439;
	// end inline asm
	// begin inline asm
	shfl.sync.down.b32 %r405, %r406, %r407, %r438, %r439;
	// end inline asm
	mov.b64 	%rd195, {%r400, %r405};
	mov.b64 	%fd330, %rd195;
	setp.gt.s32 	%p200, %r389, 29;
	setp.lt.f64 	%p201, %fd329, %fd330;
	selp.f64 	%fd331, %fd330, %fd329, %p201;
	selp.f64 	%fd332, %fd329, %fd331, %p200;
	mov.b64 	%rd196, %fd332;
	mov.b64 	{%r411, %r416}, %rd196;
	mov.b32 	%r417, 4;
	// begin inline asm
	shfl.sync.down.b32 %r410, %r411, %r417, %r438, %r439;
	// end inline asm
	// begin inline asm
	shfl.sync.down.b32 %r415, %r416, %r417, %r438, %r439;
	// end inline asm
	mov.b64 	%rd197, {%r410, %r415};
	mov.b64 	%fd333, %rd197;
	setp.gt.s32 	%p202, %r389, 27;
	setp.lt.f64 	%p203, %fd332, %fd333;
	selp.f64 	%fd334, %fd333, %fd332, %p203;
	selp.f64 	%fd335, %fd332, %fd334, %p202;
	mov.b64 	%rd198, %fd335;
	mov.b64 	{%r421, %r426}, %rd198;
	mov.b32 	%r427, 8;
	// begin inline asm
	shfl.sync.down.b32 %r420, %r421, %r427, %r438, %r439;
	// end inline asm
	// begin inline asm
	shfl.sync.down.b32 %r425, %r426, %r427, %r438, %r439;
	// end inline asm
	mov.b64 	%rd199, {%r420, %r425};
	mov.b64 	%fd336, %rd199;
	setp.gt.s32 	%p204, %r389, 23;
	setp.lt.f64 	%p205, %fd335, %fd336;
	selp.f64 	%fd337, %fd336, %fd335, %p205;
	selp.f64 	%fd338, %fd335, %fd337, %p204;
	mov.b64 	%rd200, %fd338;
	mov.b64 	{%r431, %r436}, %rd200;
	mov.b32 	%r437, 16;
	// begin inline asm
	shfl.sync.down.b32 %r430, %r431, %r437, %r438, %r439;
	// end inline asm
	// begin inline asm
	shfl.sync.down.b32 %r435, %r436, %r437, %r438, %r439;
	// end inline asm
	mov.b64 	%rd201, {%r430, %r435};
	mov.b64 	%fd339, %rd201;
	setp.gt.s32 	%p206, %r389, 15;
	setp.lt.f64 	%p207, %fd338, %fd339;
	selp.f64 	%fd10, %fd339, %fd338, %p207;
	selp.f64 	%fd380, %fd338, %fd10, %p206;
	setp.ne.s32 	%p208, %r389, 0;
	@%p208 bra 	$L__BB5_16;
	shr.u32 	%r440, %r1, 2;
	and.b32  	%r441, %r440, 248;
	mov.u32 	%r442, _ZZN3cub18CUB_300001_SM_10006detail6reduce28DeviceReduceSingleTileKernelINS2_10policy_hubIdjN4cuda3__47maximumIvEEE10Policy1000EPdSB_iS8_ddNS5_3std3__410__identityEEEvT0_T1_T2_T3_T4_T6_E12temp_storage;
	add.s32 	%r443, %r442, %r441;
	st.shared.f64 	[%r443+8], %fd10;
$L__BB5_16:
	bar.sync 	0;
	setp.ne.s32 	%p209, %r1, 0;
	@%p209 bra 	$L__BB5_72;
	ld.shared.f64 	%fd340, [_ZZN3cub18CUB_300001_SM_10006detail6reduce28DeviceReduceSingleTileKernelINS2_10policy_hubIdjN4cuda3__47maximumIvEEE10Policy1000EPdSB_iS8_ddNS5_3std3__410__identityEEEvT0_T1_T2_T3_T4_T6_E12temp_storage+16];
	setp.lt.f64 	%p210, %fd380, %fd340;
	selp.f64 	%fd341, %fd340, %fd380, %p210;
	ld.shared.f64 	%fd342, [_ZZN3cub18CUB_300001_SM_10006detail6reduce28DeviceReduceSingleTileKernelINS2_10policy_hubIdjN4cuda3__47maximumIvEEE10Policy1000EPdSB_iS8_ddNS5_3std3__410__identityEEEvT0_T1_T2_T3_T4_T6_E12temp_storage+24];
	setp.lt.f64 	%p211, %fd341, %fd342;
	selp.f64 	%fd343, %fd342, %fd341, %p211;
	ld.shared.f64 	%fd344, [_ZZN3cub18CUB_300001_SM_10006detail6reduce28DeviceReduceSingleTileKernelINS2_10policy_hubIdjN4cuda3__47maximumIvEEE10Policy1000EPdSB_iS8_ddNS5_3std3__410__identityEEEvT0_T1_T2_T3_T4_T6_E12temp_storage+32];
	setp.lt.f64 	%p212, %fd343, %fd344;
	selp.f64 	%fd345, %fd344, %fd343, %p212;
	ld.shared.f64 	%fd346, [_ZZN3cub18CUB_300001_SM_10006detail6reduce28DeviceReduceSingleTileKernelINS2_10policy_hubIdjN4cuda3__47maximumIvEEE10Policy1000EPdSB_iS8_ddNS5_3std3__410__identityEEEvT0_T1_T2_T3_T4_T6_E12temp_storage+40];
	setp.lt.f64 	%p213, %fd345, %fd346;
	selp.f64 	%fd347, %fd346, %fd345, %p213;
	ld.shared.f64 	%fd348, [_ZZN3cub18CUB_300001_SM_10006detail6reduce28DeviceReduceSingleTileKernelINS2_10policy_hubIdjN4cuda3__47maximumIvEEE10Policy1000EPdSB_iS8_ddNS5_3std3__410__identityEEEvT0_T1_T2_T3_T4_T6_E12temp_storage+48];
	setp.lt.f64 	%p214, %fd347, %fd348;
	selp.f64 	%fd349, %fd348, %fd347, %p214;
	ld.shared.f64 	%fd350, [_ZZN3cub18CUB_300001_SM_10006detail6reduce28DeviceReduceSingleTileKernelINS2_10policy_hubIdjN4cuda3__47maximumIvEEE10Policy1000EPdSB_iS8_ddNS5_3std3__410__identityEEEvT0_T1_T2_T3_T4_T6_E12temp_storage+56];
	setp.lt.f64 	%p215, %fd349, %fd350;
	selp.f64 	%fd351, %fd350, %fd349, %p215;
	ld.shared.f64 	%fd352, [_ZZN3cub18CUB_300001_SM_10006detail6reduce28DeviceReduceSingleTileKernelINS2_10policy_hubIdjN4cuda3__47maximumIvEEE10Policy1000EPdSB_iS8_ddNS5_3std3__410__identityEEEvT0_T1_T2_T3_T4_T6_E12temp_storage+64];
	setp.lt.f64 	%p216, %fd351, %fd352;
	selp.f64 	%fd380, %fd352, %fd351, %p216;
	bra.uni 	$L__BB5_72;
$L__BB5_18:
	// begin inline asm
	mov.u32 %r326, %laneid;
	// end inline asm
	and.b32  	%r377, %r1, 992;
	add.s32 	%r378, %r377, 32;
	setp.gt.s32 	%p171, %r378, %r68;
	not.b32 	%r379, %r377;
	add.s32 	%r380, %r68, %r379;
	selp.b32 	%r375, %r380, 31, %p171;
	mov.b64 	%rd182, %fd359;
	mov.b64 	{%r328, %r333}, %rd182;
	mov.b32 	%r334, 1;
	mov.b32 	%r376, -1;
	// begin inline asm
	shfl.sync.down.b32 %r327, %r328, %r334, %r375, %r376;
	// end inline asm
	// begin inline asm
	shfl.sync.down.b32 %r332, %r333, %r334, %r375, %r376;
	// end inline asm
	mov.b64 	%rd183, {%r327, %r332};
	mov.b64 	%fd280, %rd183;
	setp.lt.s32 	%p172, %r326, %r375;
	setp.lt.f64 	%p173, %fd359, %fd280;
	selp.f64 	%fd281, %fd280, %fd359, %p173;
	selp.f64 	%fd282, %fd281, %fd359, %p172;
	mov.b64 	%rd184, %fd282;
	mov.b64 	{%r338, %r343}, %rd184;
	mov.b32 	%r344, 2;
	// begin inline asm
	shfl.sync.down.b32 %r337, %r338, %r344, %r375, %r376;
	// end inline asm
	// begin inline asm
	shfl.sync.down.b32 %r342, %r343, %r344, %r375, %r376;
	// end inline asm
	mov.b64 	%rd185, {%r337, %r342};
	mov.b64 	%fd283, %rd185;
	add.s32 	%r381, %r326, 2;
	setp.gt.s32 	%p174, %r381, %r375;
	setp.lt.f64 	%p175, %fd282, %fd283;
	selp.f64 	%fd284, %fd283, %fd282, %p175;
	selp.f64 	%fd285, %fd282, %fd284, %p174;
	mov.b64 	%rd186, %fd285;
	mov.b64 	{%r348, %r353}, %rd186;
	mov.b32 	%r354, 4;
	// begin inline asm
	shfl.sync.down.b32 %r347, %r348, %r354, %r375, %r376;
	// end inline asm
	// begin inline asm
	shfl.sync.down.b32 %r352, %r353, %r354, %r375, %r376;
	// end inline asm
	mov.b64 	%rd187, {%r347, %r352};
	mov.b64 	%fd286, %rd187;
	add.s32 	%r382, %r326, 4;
	setp.gt.s32 	%p176, %r382, %r375;
	setp.lt.f64 	%p177, %fd285, %fd286;
	selp.f64 	%fd287, %fd286, %fd285, %p177;
	selp.f64 	%fd288, %fd285, %fd287, %p176;
	mov.b64 	%rd188, %fd288;
	mov.b64 	{%r358, %r363}, %rd188;
	mov.b32 	%r364, 8;
	// begin inline asm
	shfl.sync.down.b32 %r357, %r358, %r364, %r375, %r376;
	// end inline asm
	// begin inline asm
	shfl.sync.down.b32 %r362, %r363, %r364, %r375, %r376;
	// end inline asm
	mov.b64 	%rd189, {%r357, %r362};
	mov.b64 	%fd289, %rd189;
	add.s32 	%r383, %r326, 8;
	setp.gt.s32 	%p178, %r383, %r375;
	setp.lt.f64 	%p179, %fd288, %fd289;
	selp.f64 	%fd290, %fd289, %fd288, %p179;
	selp.f64 	%fd291, %fd288, %fd290, %p178;
	mov.b64 	%rd190, %fd291;
	mov.b64 	{%r368, %r373}, %rd190;
	mov.b32 	%r374, 16;
	// begin inline asm
	shfl.sync.down.b32 %r367, %r368, %r374, %r375, %r376;
	// end inline asm
	// begin inline asm
	shfl.sync.down.b32 %r372, %r373, %r374, %r375, %r376;
	// end inline asm
	mov.b64 	%rd191, {%r367, %r372};
	mov.b64 	%fd292, %rd191;
	add.s32 	%r384, %r326, 16;
	setp.gt.s32 	%p180, %r384, %r375;
	setp.lt.f64 	%p181, %fd291, %fd292;
	selp.f64 	%fd293, %fd292, %fd291, %p181;
	selp.f64 	%fd380, %fd291, %fd293, %p180;
	setp.ne.s32 	%p182, %r326, 0;
	@%p182 bra 	$L__BB5_20;
	shr.u32 	%r385, %r1, 2;
	and.b32  	%r386, %r385, 248;
	mov.u32 	%r387, _ZZN3cub18CUB_300001_SM_10006detail6reduce28DeviceReduceSingleTileKernelINS2_10policy_hubIdjN4cuda3__47maximumIvEEE10Policy1000EPdSB_iS8_ddNS5_3std3__410__identityEEEvT0_T1_T2_T3_T4_T6_E12temp_storage;
	add.s32 	%r388, %r387, %r386;
	st.shared.f64 	[%r388+8], %fd380;
$L__BB5_20:
	bar.sync 	0;
	setp.ne.s32 	%p183, %r1, 0;
	@%p183 bra 	$L__BB5_72;
	setp.gt.s32 	%p184, %r68, 32;
	ld.shared.f64 	%fd294, [_ZZN3cub18CUB_300001_SM_10006detail6reduce28DeviceReduceSingleTileKernelINS2_10policy_hubIdjN4cuda3__47maximumIvEEE10Policy1000EPdSB_iS8_ddNS5_3std3__410__identityEEEvT0_T1_T2_T3_T4_T6_E12temp_storage+16];
	setp.lt.f64 	%p185, %fd380, %fd294;
	selp.f64 	%fd296, %fd294, %fd380, %p185;
	selp.f64 	%fd297, %fd296, %fd380, %p184;
	setp.gt.s32 	%p186, %r68, 64;
	ld.shared.f64 	%fd299, [_ZZN3cub18CUB_300001_SM_10006detail6reduce28DeviceReduceSingleTileKernelINS2_10policy_hubIdjN4cuda3__47maximumIvEEE10Policy1000EPdSB_iS8_ddNS5_3std3__410__identityEEEvT0_T1_T2_T3_T4_T6_E12temp_storage+24];
	setp.lt.f64 	%p187, %fd297, %fd299;
	selp.f64 	%fd301, %fd299, %fd297, %p187;
	selp.f64 	%fd302, %fd301, %fd297, %p186;
	setp.gt.s32 	%p188, %r68, 96;
	ld.shared.f64 	%fd304, [_ZZN3cub18CUB_300001_SM_10006detail6reduce28DeviceReduceSingleTileKernelINS2_10policy_hubIdjN4cuda3__47maximumIvEEE10Policy1000EPdSB_iS8_ddNS5_3std3__410__identityEEEvT0_T1_T2_T3_T4_T6_E12temp_storage+32];
	setp.lt.f64 	%p189, %fd302, %fd304;
	selp.f64 	%fd306, %fd304, %fd302, %p189;
	selp.f64 	%fd307, %fd306, %fd302, %p188;
	setp.gt.s32 	%p190, %r68, 128;
	ld.shared.f64 	%fd309, [_ZZN3cub18CUB_300001_SM_10006detail6reduce28DeviceReduceSingleTileKernelINS2_10policy_hubIdjN4cuda3__47maximumIvEEE10Policy1000EPdSB_iS8_ddNS5_3std3__410__identityEEEvT0_T1_T2_T3_T4_T6_E12temp_storage+40];
	setp.lt.f64 	%p191, %fd307, %fd309;
	selp.f64 	%fd311, %fd309, %fd307, %p191;
	selp.f64 	%fd312, %fd311, %fd307, %p190;
	setp.gt.s32 	%p192, %r68, 160;
	ld.shared.f64 	%fd314, [_ZZN3cub18CUB_300001_SM_10006detail6reduce28DeviceReduceSingleTileKernelINS2_10policy_hubIdjN4cuda3__47maximumIvEEE10Policy1000EPdSB_iS8_ddNS5_3std3__410__identityEEEvT0_T1_T2_T3_T4_T6_E12temp_storage+48];
	setp.lt.f64 	%p193, %fd312, %fd314;
	selp.f64 	%fd316, %fd314, %fd312, %p193;
	selp.f64 	%fd317, %fd316, %fd312, %p192;
	setp.gt.s32 	%p194, %r68, 192;
	ld.shared.f64 	%fd319, [_ZZN3cub18CUB_300001_SM_10006detail6reduce28DeviceReduceSingleTileKernelINS2_10policy_hubIdjN4cuda3__47maximumIvEEE10Policy1000EPdSB_iS8_ddNS5_3std3__410__identityEEEvT0_T1_T2_T3_T4_T6_E12temp_storage+56];
	setp.lt.f64 	%p195, %fd317, %fd319;
	selp.f64 	%fd321, %fd319, %fd317, %p195;
	selp.f64 	%fd322, %fd321, %fd317, %p194;
	setp.gt.s32 	%p196, %r68, 224;
	ld.shared.f64 	%fd324, [_ZZN3cub18CUB_300001_SM_10006detail6reduce28DeviceReduceSingleTileKernelINS2_10policy_hubIdjN4cuda3__47maximumIvEEE10Policy1000EPdSB_iS8_ddNS5_3std3__410__identityEEEvT0_T1_T2_T3_T4_T6_E12temp_storage+64];
	setp.lt.f64 	%p197, %fd322, %fd324;
	selp.f64 	%fd326, %fd324, %fd322, %p197;
	selp.f64 	%fd380, %fd326, %fd322, %p196;
	bra.uni 	$L__BB5_72;
$L__BB5_22:
	mov.u32 	%r13, %tid.x;
	shl.b32 	%r14, %r13, 2;
	mul.wide.u32 	%rd126, %r14, 8;
	add.s64 	%rd116, %rd15, %rd126;
	// begin inline asm
	ld.global.nc.v2.u64 {%rd114, %rd115}, [%rd116];
	// end inline asm
	add.s64 	%rd119, %rd116, 16;
	// begin inline asm
	ld.global.nc.v2.u64 {%rd117, %rd118}, [%rd119];
	// end inline asm
	mov.b64 	%fd206, %rd114;
	mov.b64 	%fd207, %rd115;
	mov.b64 	%fd208, %rd117;
	mov.b64 	%fd209, %rd118;
	add.s64 	%rd122, %rd116, 8192;
	// begin inline asm
	ld.global.nc.v2.u64 {%rd120, %rd121}, [%rd122];
	// end inline asm
	add.s64 	%rd125, %rd116, 8208;
	// begin inline asm
	ld.global.nc.v2.u64 {%rd123, %rd124}, [%rd125];
	// end inline asm
	mov.b64 	%fd210, %rd120;
	mov.b64 	%fd211, %rd121;
	mov.b64 	%fd212, %rd123;
	mov.b64 	%fd213, %rd124;
	setp.lt.f64 	%p111, %fd206, %fd207;
	selp.f64 	%fd214, %fd207, %fd206, %p111;
	setp.lt.f64 	%p112, %fd214, %fd208;
	selp.f64 	%fd215, %fd208, %fd214, %p112;
	setp.lt.f64 	%p113, %fd215, %fd209;
	selp.f64 	%fd216, %fd209, %fd215, %p113;
	setp.lt.f64 	%p114, %fd216, %fd210;
	selp.f64 	%fd217, %fd210, %fd216, %p114;
	setp.lt.f64 	%p115, %fd217, %fd211;
	selp.f64 	%fd218, %fd211, %fd217, %p115;
	setp.lt.f64 	%p116, %fd218, %fd212;
	selp.f64 	%fd219, %fd212, %fd218, %p116;
	setp.lt.f64 	%p117, %fd219, %fd213;
	selp.f64 	%fd366, %fd213, %fd219, %p117;
	setp.lt.u32 	%p118, %r68, 4096;
	mov.b32 	%r452, 2048;
	@%p118 bra 	$L__BB5_26;
	add.s32 	%r15, %r68, -2048;
	mov.b32 	%r452, 2048;
$L__BB5_24:
	add.s32 	%r258, %r452, %r14;
	mul.wide.u32 	%rd139, %r258, 8;
	add.s64 	%rd129, %rd15, %rd139;
	// begin inline asm
	ld.global.nc.v2.u64 {%rd127, %rd128}, [%rd129];
	// end inline asm
	add.s64 	%rd132, %rd129, 16;
	// begin inline asm
	ld.global.nc.v2.u64 {%rd130, %rd131}, [%rd132];
	// end inline asm
	mov.b64 	%fd220, %rd127;
	mov.b64 	%fd221, %rd128;
	mov.b64 	%fd222, %rd130;
	mov.b64 	%fd223, %rd131;
	add.s64 	%rd135, %rd129, 8192;
	// begin inline asm
	ld.global.nc.v2.u64 {%rd133, %rd134}, [%rd135];
	// end inline asm
	add.s64 	%rd138, %rd129, 8208;
	// begin inline asm
	ld.global.nc.v2.u64 {%rd136, %rd137}, [%rd138];
	// end inline asm
	mov.b64 	%fd224, %rd133;
	mov.b64 	%fd225, %rd134;
	mov.b64 	%fd226, %rd136;
	mov.b64 	%fd227, %rd137;
	setp.lt.f64 	%p119, %fd366, %fd220;
	selp.f64 	%fd228, %fd220, %fd366, %p119;
	setp.lt.f64 	%p120, %fd228, %fd221;
	selp.f64 	%fd229, %fd221, %fd228, %p120;
	setp.lt.f64 	%p121, %fd229, %fd222;
	selp.f64 	%fd230, %fd222, %fd229, %p121;
	setp.lt.f64 	%p122, %fd230, %fd223;
	selp.f64 	%fd231, %fd223, %fd230, %p122;
	setp.lt.f64 	%p123, %fd231, %fd224;
	selp.f64 	%fd232, %fd224, %fd231, %p123;
	setp.lt.f64 	%p124, %fd232, %fd225;
	selp.f64 	%fd233, %fd225, %fd232, %p124;
	setp.lt.f64 	%p125, %fd233, %fd226;
	selp.f64 	%fd234, %fd226, %fd233, %p125;
	setp.lt.f64 	%p126, %fd234, %fd227;
	selp.f64 	%fd366, %fd227, %fd234, %p126;
	sub.s32 	%r259, %r68, %r452;
	setp.lt.s32 	%p127, %r259, 2048;
	@%p127 bra 	$L__BB5_34;
	add.s32 	%r452, %r452, 2048;
	setp.le.s32 	%p128, %r452, %r15;
	@%p128 bra 	$L__BB5_24;
$L__BB5_26:
	setp.le.s32 	%p129, %r68, %r452;
	@%p129 bra 	$L__BB5_34;
	sub.s32 	%r19, %r68, %r452;
	setp.ge.s32 	%p130, %r13, %r19;
	@%p130 bra 	$L__BB5_34;
	not.b32 	%r260, %r13;
	add.s32 	%r261, %r68, %r260;
	sub.s32 	%r20, %r261, %r452;
	and.b32  	%r262, %r20, 768;
	setp.eq.s32 	%p131, %r262, 768;
	mov.u32 	%r456, %r13;
	@%p131 bra 	$L__BB5_31;
	add.s32 	%r454, %r13, %r452;
	shr.u32 	%r263, %r20, 8;
	add.s32 	%r264, %r263, 1;
	and.b32  	%r265, %r264, 3;
	neg.s32 	%r453, %r265;
	mov.u32 	%r456, %r13;
$L__BB5_30:
	.pragma "nounroll";
	mul.wide.u32 	%rd142, %r454, 8;
	add.s64 	%rd141, %rd15, %rd142;
	// begin inline asm
	ld.global.nc.u64 %rd140, [%rd141];
	// end inline asm
	mov.b64 	%fd236, %rd140;
	setp.lt.f64 	%p132, %fd366, %fd236;
	selp.f64 	%fd366, %fd236, %fd366, %p132;
	add.s32 	%r456, %r456, 256;
	add.s32 	%r454, %r454, 256;
	add.s32 	%r453, %r453, 1;
	setp.ne.s32 	%p133, %r453, 0;
	@%p133 bra 	$L__BB5_30;
$L__BB5_31:
	setp.lt.u32 	%p134, %r20, 768;
	@%p134 bra 	$L__BB5_34;
	cvt.u64.u32 	%rd143, %r456;
	cvt.u64.u32 	%rd144, %r452;
	add.s64 	%rd145, %rd143, %rd144;
	shl.b64 	%rd146, %rd145, 3;
	add.s64 	%rd147, %rd146, %rd15;
	add.s64 	%rd203, %rd147, 4096;
	add.s32 	%r457, %r456, %r452;
$L__BB5_33:
	mul.wide.u32 	%rd156, %r457, 8;
	add.s64 	%rd149, %rd15, %rd156;
	// begin inline asm
	ld.global.nc.u64 %rd148, [%rd149];
	// end inline asm
	mov.b64 	%fd237, %rd148;
	setp.lt.f64 	%p135, %fd366, %fd237;
	selp.f64 	%fd238, %fd237, %fd366, %p135;
	add.s64 	%rd151, %rd203, -2048;
	// begin inline asm
	ld.global.nc.u64 %rd150, [%rd151];
	// end inline asm
	mov.b64 	%fd239, %rd150;
	setp.lt.f64 	%p136, %fd238, %fd239;
	selp.f64 	%fd240, %fd239, %fd238, %p136;
	// begin inline asm
	ld.global.nc.u64 %rd152, [%rd203];
	// end inline asm
	mov.b64 	%fd241, %rd152;
	setp.lt.f64 	%p137, %fd240, %fd241;
	selp.f64 	%fd242, %fd241, %fd240, %p137;
	add.s64 	%rd155, %rd203, 2048;
	// begin inline asm
	ld.global.nc.u64 %rd154, [%rd155];
	// end inline asm
	mov.b64 	%fd243, %rd154;
	setp.lt.f64 	%p138, %fd242, %fd243;
	selp.f64 	%fd366, %fd243, %fd242, %p138;
	add.s32 	%r456, %r456, 1024;
	add.s64 	%rd203, %rd203, 8192;
	add.s32 	%r457, %r457, 1024;
	setp.lt.s32 	%p139, %r456, %r19;
	@%p139 bra 	$L__BB5_33;
$L__BB5_34:
	// begin inline asm
	mov.u32 %r266, %laneid;
	// end inline asm
	mov.b64 	%rd157, %fd366;
	mov.b64 	{%r268, %r273}, %rd157;
	mov.b32 	%r274, 1;
	mov.b32 	%r315, 31;
	mov.b32 	%r316, -1;
	// begin inline asm
	shfl.sync.down.b32 %r267, %r268, %r274, %r315, %r316;
	// end inline asm
	// begin inline asm
	shfl.sync.down.b32 %r272, %r273, %r274, %r315, %r316;
	// end inline asm
	mov.b64 	%rd158, {%r267, %r272};
	mov.b64 	%fd244, %rd158;
	setp.gt.s32 	%p140, %r266, 30;
	setp.lt.f64 	%p141, %fd366, %fd244;
	selp.f64 	%fd245, %fd244, %fd366, %p141;
	selp.f64 	%fd246, %fd366, %fd245, %p140;
	mov.b64 	%rd159, %fd246;
	mov.b64 	{%r278, %r283}, %rd159;
	mov.b32 	%r284, 2;
	// begin inline asm
	shfl.sync.down.b32 %r277, %r278, %r284, %r315, %r316;
	// end inline asm
	// begin inline asm
	shfl.sync.down.b32 %r282, %r283, %r284, %r315, %r316;
	// end inline asm
	mov.b64 	%rd160, {%r277, %r282};
	mov.b64 	%fd247, %rd160;
	setp.gt.s32 	%p142, %r266, 29;
	setp.lt.f64 	%p143, %fd246, %fd247;
	selp.f64 	%fd248, %fd247, %fd246, %p143;
	selp.f64 	%fd249, %fd246, %fd248, %p142;
	mov.b64 	%rd161, %fd249;
	mov.b64 	{%r288, %r293}, %rd161;
	mov.b32 	%r294, 4;
	// begin inline asm
	shfl.sync.down.b32 %r287, %r288, %r294, %r315, %r316;
	// end inline asm
	// begin inline asm
	shfl.sync.down.b32 %r292, %r293, %r294, %r315, %r316;
	// end inline asm
	mov.b64 	%rd162, {%r287, %r292};
	mov.b64 	%fd250, %rd162;
	setp.gt.s32 	%p144, %r266, 27;
	setp.lt.f64 	%p145, %fd249, %fd250;
	selp.f64 	%fd251, %fd250, %fd249, %p145;
	selp.f64 	%fd252, %fd249, %fd251, %p144;
	mov.b64 	%rd163, %fd252;
	mov.b64 	{%r298, %r303}, %rd163;
	mov.b32 	%r304, 8;
	// begin inline asm
	shfl.sync.down.b32 %r297, %r298, %r304, %r315, %r316;
	// end inline asm
	// begin inline asm
	shfl.sync.down.b32 %r302, %r303, %r304, %r315, %r316;
	// end inline asm
	mov.b64 	%rd164, {%r297, %r302};
	mov.b64 	%fd253, %rd164;
	setp.gt.s32 	%p146, %r266, 23;
	setp.lt.f64 	%p147, %fd252, %fd253;
	selp.f64 	%fd254, %fd253, %fd252, %p147;
	selp.f64 	%fd255, %fd252, %fd254, %p146;
	mov.b64 	%rd165, %fd255;
	mov.b64 	{%r308, %r313}, %rd165;
	mov.b32 	%r314, 16;
	// begin inline asm
	shfl.sync.down.b32 %r307, %r308, %r314, %r315, %r316;
	// end inline asm
	// begin inline asm
	shfl.sync.down.b32 %r312, %r313, %r314, %r315, %r316;
	// end inline asm
	mov.b64 	%rd166, {%r307, %r312};
	mov.b64 	%fd256, %rd166;
	setp.gt.s32 	%p148, %r266, 15;
	setp.lt.f64 	%p149, %fd255, %fd256;
	selp.f64 	%fd26, %fd256, %fd255, %p149;
	selp.f64 	%fd380, %fd255, %fd26, %p148;
	setp.ne.s32 	%p150, %r266, 0;
	@%p150 bra 	$L__BB5_36;
	shr.u32 	%r317, %r13, 2;
	and.b32  	%r318, %r317, 248;
	mov.u32 	%r319, _ZZN3cub18CUB_300001_SM_10006detail6reduce28DeviceReduceSingleTileKernelINS2_10policy_hubIdjN4cuda3__47maximumIvEEE10Policy1000EPdSB_iS8_ddNS5_3std3__410__identityEEEvT0_T1_T2_T3_T4_T6_E12temp_storage;
	add.s32 	%r320, %r319, %r318;
	st.shared.f64 	[%r320+8], %fd26;
$L__BB5_36:
	bar.sync 	0;
	setp.ne.s32 	%p151, %r13, 0;
	@%p151 bra 	$L__BB5_72;
	ld.shared.f64 	%fd257, [_ZZN3cub18CUB_300001_SM_10006detail6reduce28DeviceReduceSingleTileKernelINS2_10policy_hubIdjN4cuda3__47maximumIvEEE10Policy1000EPdSB_iS8_ddNS5_3std3__410__identityEEEvT0_T1_T2_T3_T4_T6_E12temp_storage+16];
	setp.lt.f64 	%p152, %fd380, %fd257;
	selp.f64 	%fd258, %fd257, %fd380, %p152;
	ld.shared.f64 	%fd259, [_ZZN3cub18CUB_300001_SM_10006detail6reduce28DeviceReduceSingleTileKernelINS2_10policy_hubIdjN4cuda3__47maximumIvEEE10Policy1000EPdSB_iS8_ddNS5_3std3__410__identityEEEvT0_T1_T2_T3_T4_T6_E12temp_storage+24];
	setp.lt.f64 	%p153, %fd258, %fd259;
	selp.f64 	%fd260, %fd259, %fd258, %p153;
	ld.shared.f64 	%fd261, [_ZZN3cub18CUB_300001_SM_10006detail6reduce28DeviceReduceSingleTileKernelINS2_10policy_hubIdjN4cuda3__47maximumIvEEE10Policy1000EPdSB_iS8_ddNS5_3std3__410__identityEEEvT0_T1_T2_T3_T4_T6_E12temp_storage+32];
	setp.lt.f64 	%p154, %fd260, %fd261;
	selp.f64 	%fd262, %fd261, %fd260, %p154;
	ld.shared.f64 	%fd263, [_ZZN3cub18CUB_300001_SM_10006detail6reduce28DeviceReduceSingleTileKernelINS2_10policy_hubIdjN4cuda3__47maximumIvEEE10Policy1000EPdSB_iS8_ddNS5_3std3__410__identityEEEvT0_T1_T2_T3_T4_T6_E12temp_storage+40];
	setp.lt.f64 	%p155, %fd262, %fd263;
	selp.f64 	%fd264, %fd263, %fd262, %p155;
	ld.shared.f64 	%fd265, [_ZZN3cub18CUB_300001_SM_10006detail6reduce28DeviceReduceSingleTileKernelINS2_10policy_hubIdjN4cuda3__47maximumIvEEE10Policy1000EPdSB_iS8_ddNS5_3std3__410__identityEEEvT0_T1_T2_T3_T4_T6_E12temp_storage+48];
	setp.lt.f64 	%p156, %fd264, %fd265;
	selp.f64 	%fd266, %fd265, %fd264, %p156;
	ld.shared.f64 	%fd267, [_ZZN3cub18CUB_300001_SM_10006detail6reduce28DeviceReduceSingleTileKernelINS2_10policy_hubIdjN4cuda3__47maximumIvEEE10Policy1000EPdSB_iS8_ddNS5_3std3__410__identityEEEvT0_T1_T2_T3_T4_T6_E12temp_storage+56];
	setp.lt.f64 	%p157, %fd266, %fd267;
	selp.f64 	%fd268, %fd267, %fd266, %p157;
	ld.shared.f64 	%fd269, [_ZZN3cub18CUB_300001_SM_10006detail6reduce28DeviceReduceSingleTileKernelINS2_10policy_hubIdjN4cuda3__47maximumIvEEE10Policy1000EPdSB_iS8_ddNS5_3std3__410__identityEEEvT0_T1_T2_T3_T4_T6_E12temp_storage+64];
	setp.lt.f64 	%p158, %fd268, %fd269;
	selp.f64 	%fd380, %fd269, %fd268, %p158;
	bra.uni 	$L__BB5_72;
$L__BB5_38:
	setp.gt.s32 	%p3, %r68, 2047;
	@%p3 bra 	$L__BB5_56;
	mov.u32 	%r35, %tid.x;
	setp.ge.s32 	%p52, %r35, %r68;
	mov.f64 	%fd372, 0d0000000000000000;
	mov.u32 	%r462, %r35;
	@%p52 bra 	$L__BB5_41;
	mul.wide.u32 	%rd81, %r35, 8;
	add.s64 	%rd80, %rd15, %rd81;
	// begin inline asm
	ld.global.nc.u64 %rd79, [%rd80];
	// end inline asm
	mov.b64 	%fd372, %rd79;
	add.s32 	%r462, %r35, 256;
$L__BB5_41:
	setp.ge.s32 	%p53, %r462, %r68;
	@%p53 bra 	$L__BB5_47;
	not.b32 	%r133, %r462;
	add.s32 	%r38, %r68, %r133;
	and.b32  	%r134, %r38, 768;
	setp.eq.s32 	%p54, %r134, 768;
	@%p54 bra 	$L__BB5_45;
	mul.wide.u32 	%rd82, %r462, 8;
	add.s64 	%rd204, %rd15, %rd82;
	shr.u32 	%r135, %r38, 8;
	add.s32 	%r136, %r135, 1;
	and.b32  	%r137, %r136, 3;
	neg.s32 	%r460, %r137;
$L__BB5_44:
	.pragma "nounroll";
	// begin inline asm
	ld.global.nc.u64 %rd83, [%rd204];
	// end inline asm
	mov.b64 	%fd125, %rd83;
	setp.lt.f64 	%p55, %fd372, %fd125;
	selp.f64 	%fd372, %fd125, %fd372, %p55;
	add.s32 	%r462, %r462, 256;
	add.s64 	%rd204, %rd204, 2048;
	add.s32 	%r460, %r460, 1;
	setp.ne.s32 	%p56, %r460, 0;
	@%p56 bra 	$L__BB5_44;
$L__BB5_45:
	setp.lt.u32 	%p57, %r38, 768;
	@%p57 bra 	$L__BB5_47;
$L__BB5_46:
	mul.wide.s32 	%rd93, %r462, 8;
	add.s64 	%rd86, %rd15, %rd93;
	// begin inline asm
	ld.global.nc.u64 %rd85, [%rd86];
	// end inline asm
	mov.b64 	%fd126, %rd85;
	setp.lt.f64 	%p58, %fd372, %fd126;
	selp.f64 	%fd127, %fd126, %fd372, %p58;
	add.s64 	%rd88, %rd86, 2048;
	// begin inline asm
	ld.global.nc.u64 %rd87, [%rd88];
	// end inline asm
	mov.b64 	%fd128, %rd87;
	setp.lt.f64 	%p59, %fd127, %fd128;
	selp.f64 	%fd129, %fd128, %fd127, %p59;
	add.s64 	%rd90, %rd86, 4096;
	// begin inline asm
	ld.global.nc.u64 %rd89, [%rd90];
	// end inline asm
	mov.b64 	%fd130, %rd89;
	setp.lt.f64 	%p60, %fd129, %fd130;
	selp.f64 	%fd131, %fd130, %fd129, %p60;
	add.s64 	%rd92, %rd86, 6144;
	// begin inline asm
	ld.global.nc.u64 %rd91, [%rd92];
	// end inline asm
	mov.b64 	%fd132, %rd91;
	setp.lt.f64 	%p61, %fd131, %fd132;
	selp.f64 	%fd372, %fd132, %fd131, %p61;
	add.s32 	%r462, %r462, 1024;
	setp.lt.s32 	%p62, %r462, %r68;
	@%p62 bra 	$L__BB5_46;
$L__BB5_47:
	setp.lt.s32 	%p63, %r68, 256;
	@%p63 bra 	$L__BB5_52;
	// begin inline asm
	mov.u32 %r201, %laneid;
	// end inline asm
	mov.b64 	%rd104, %fd372;
	mov.b64 	{%r203, %r208}, %rd104;
	mov.b32 	%r209, 1;
	mov.b32 	%r250, 31;
	mov.b32 	%r251, -1;
	// begin inline asm
	shfl.sync.down.b32 %r202, %r203, %r209, %r250, %r251;
	// end inline asm
	// begin inline asm
	shfl.sync.down.b32 %r207, %r208, %r209, %r250, %r251;
	// end inline asm
	mov.b64 	%rd105, {%r202, %r207};
	mov.b64 	%fd180, %rd105;
	setp.gt.s32 	%p91, %r201, 30;
	setp.lt.f64 	%p92, %fd372, %fd180;
	selp.f64 	%fd181, %fd180, %fd372, %p92;
	selp.f64 	%fd182, %fd372, %fd181, %p91;
	mov.b64 	%rd106, %fd182;
	mov.b64 	{%r213, %r218}, %rd106;
	mov.b32 	%r219, 2;
	// begin inline asm
	shfl.sync.down.b32 %r212, %r213, %r219, %r250, %r251;
	// end inline asm
	// begin inline asm
	shfl.sync.down.b32 %r217, %r218, %r219, %r250, %r251;
	// end inline asm
	mov.b64 	%rd107, {%r212, %r217};
	mov.b64 	%fd183, %rd107;
	setp.gt.s32 	%p93, %r201, 29;
	setp.lt.f64 	%p94, %fd182, %fd183;
	selp.f64 	%fd184, %fd183, %fd182, %p94;
	selp.f64 	%fd185, %fd182, %fd184, %p93;
	mov.b64 	%rd108, %fd185;
	mov.b64 	{%r223, %r228}, %rd108;
	mov.b32 	%r229, 4;
	// begin inline asm
	shfl.sync.down.b32 %r222, %r223, %r229, %r250, %r251;
	// end inline asm
	// begin inline asm
	shfl.sync.down.b32 %r227, %r228, %r229, %r250, %r251;
	// end inline asm
	mov.b64 	%rd109, {%r222, %r227};
	mov.b64 	%fd186, %rd109;
	setp.gt.s32 	%p95, %r201, 27;
	setp.lt.f64 	%p96, %fd185, %fd186;
	selp.f64 	%fd187, %fd186, %fd185, %p96;
	selp.f64 	%fd188, %fd185, %fd187, %p95;
	mov.b64 	%rd110, %fd188;
	mov.b64 	{%r233, %r238}, %rd110;
	mov.b32 	%r239, 8;
	// begin inline asm
	shfl.sync.down.b32 %r232, %r233, %r239, %r250, %r251;
	// end inline asm
	// begin inline asm
	shfl.sync.down.b32 %r237, %r238, %r239, %r250, %r251;
	// end inline asm
	mov.b64 	%rd111, {%r232, %r237};
	mov.b64 	%fd189, %rd111;
	setp.gt.s32 	%p97, %r201, 23;
	setp.lt.f64 	%p98, %fd188, %fd189;
	selp.f64 	%fd190, %fd189, %fd188, %p98;
	selp.f64 	%fd191, %fd188, %fd190, %p97;
	mov.b64 	%rd112, %fd191;
	mov.b64 	{%r243, %r248}, %rd112;
	mov.b32 	%r249, 16;
	// begin inline asm
	shfl.sync.down.b32 %r242, %r243, %r249, %r250, %r251;
	// end inline asm
	// begin inline asm
	shfl.sync.down.b32 %r247, %r248, %r249, %r250, %r251;
	// end inline asm
	mov.b64 	%rd113, {%r242, %r247};
	mov.b64 	%fd192, %rd113;
	setp.gt.s32 	%p99, %r201, 15;
	setp.lt.f64 	%p100, %fd191, %fd192;
	selp.f64 	%fd38, %fd192, %fd191, %p100;
	selp.f64 	%fd380, %fd191, %fd38, %p99;
	setp.ne.s32 	%p101, %r201, 0;
	@%p101 bra 	$L__BB5_50;
	shr.u32 	%r252, %r35, 2;
	and.b32  	%r253, %r252, 248;
	mov.u32 	%r254, _ZZN3cub18CUB_300001_SM_10006detail6reduce28DeviceReduceSingleTileKernelINS2_10policy_hubIdjN4cuda3__47maximumIvEEE10Policy1000EPdSB_iS8_ddNS5_3std3__410__identityEEEvT0_T1_T2_T3_T4_T6_E12temp_storage;
	add.s32 	%r255, %r254, %r253;
	st.shared.f64 	[%r255+8], %fd38;
$L__BB5_50:
	bar.sync 	0;
	setp.ne.s32 	%p102, %r35, 0;
	@%p102 bra 	$L__BB5_72;
	ld.shared.f64 	%fd193, [_ZZN3cub18CUB_300001_SM_10006detail6reduce28DeviceReduceSingleTileKernelINS2_10policy_hubIdjN4cuda3__47maximumIvEEE10Policy1000EPdSB_iS8_ddNS5_3std3__410__identityEEEvT0_T1_T2_T3_T4_T6_E12temp_storage+16];
	setp.lt.f64 	%p103, %fd380, %fd193;
	selp.f64 	%fd194, %fd193, %fd380, %p103;
	ld.shared.f64 	%fd195, [_ZZN3cub18CUB_300001_SM_10006detail6reduce28DeviceReduceSingleTileKernelINS2_10policy_hubIdjN4cuda3__47maximumIvEEE10Policy1000EPdSB_iS8_ddNS5_3std3__410__identityEEEvT0_T1_T2_T3_T4_T6_E12temp_storage+24];
	setp.lt.f64 	%p104, %fd194, %fd195;
	selp.f64 	%fd196, %fd195, %fd194, %p104;
	ld.shared.f64 	%fd197, [_ZZN3cub18CUB_300001_SM_10006detail6reduce28DeviceReduceSingleTileKernelINS2_10policy_hubIdjN4cuda3__47maximumIvEEE10Policy1000EPdSB_iS8_ddNS5_3std3__410__identityEEEvT0_T1_T2_T3_T4_T6_E12temp_storage+32];
	setp.lt.f64 	%p105, %fd196, %fd197;
	selp.f64 	%fd198, %fd197, %fd196, %p105;
	ld.shared.f64 	%fd199, [_ZZN3cub18CUB_300001_SM_10006detail6reduce28DeviceReduceSingleTileKernelINS2_10policy_hubIdjN4cuda3__47maximumIvEEE10Policy1000EPdSB_iS8_ddNS5_3std3__410__identityEEEvT0_T1_T2_T3_T4_T6_E12temp_storage+40];
	setp.lt.f64 	%p106, %fd198, %fd199;
	selp.f64 	%fd200, %fd199, %fd198, %p106;
	ld.shared.f64 	%fd201, [_ZZN3cub18CUB_300001_SM_10006detail6reduce28DeviceReduceSingleTileKernelINS2_10policy_hubIdjN4cuda3__47maximumIvEEE10Policy1000EPdSB_iS8_ddNS5_3std3__410__identityEEEvT0_T1_T2_T3_T4_T6_E12temp_storage+48];
	setp.lt.f64 	%p107, %fd200, %fd201;
	selp.f64 	%fd202, %fd201, %fd200, %p107;
	ld.shared.f64 	%fd203, [_ZZN3cub18CUB_300001_SM_10006detail6reduce28DeviceReduceSingleTileKernelINS2_10policy_hubIdjN4cuda3__47maximumIvEEE10Policy1000EPdSB_iS8_ddNS5_3std3__410__identityEEEvT0_T1_T2_T3_T4_T6_E12temp_storage+56];
	setp.lt.f64 	%p108, %fd202, %fd203;
	selp.f64 	%fd204, %fd203, %fd202, %p108;
	ld.shared.f64 	%fd205, [_ZZN3cub18CUB_300001_SM_10006detail6reduce28DeviceReduceSingleTileKernelINS2_10policy_hubIdjN4cuda3__47maximumIvEEE10Policy1000EPdSB_iS8_ddNS5_3std3__410__identityEEEvT0_T1_T2_T3_T4_T6_E12temp_storage+64];
	setp.lt.f64 	%p109, %fd204, %fd205;
	selp.f64 	%fd380, %fd205, %fd204, %p109;
	bra.uni 	$L__BB5_72;
$L__BB5_52:
	// begin inline asm
	mov.u32 %r138, %laneid;
	// end inline asm
	and.b32  	%r189, %r35, 992;
	add.s32 	%r190, %r189, 32;
	setp.gt.s32 	%p64, %r190, %r68;
	not.b32 	%r191, %r189;
	add.s32 	%r192, %r68, %r191;
	selp.b32 	%r187, %r192, 31, %p64;
	mov.b64 	%rd94, %fd372;
	mov.b64 	{%r140, %r145}, %rd94;
	mov.b32 	%r146, 1;
	mov.b32 	%r188, -1;
	// begin inline asm
	shfl.sync.down.b32 %r139, %r140, %r146, %r187, %r188;
	// end inline asm
	// begin inline asm
	shfl.sync.down.b32 %r144, %r145, %r146, %r187, %r188;
	// end inline asm
	mov.b64 	%rd95, {%r139, %r144};
	mov.b64 	%fd133, %rd95;
	setp.lt.s32 	%p65, %r138, %r187;
	setp.lt.f64 	%p66, %fd372, %fd133;
	selp.f64 	%fd134, %fd133, %fd372, %p66;
	selp.f64 	%fd135, %fd134, %fd372, %p65;
	mov.b64 	%rd96, %fd135;
	mov.b64 	{%r150, %r155}, %rd96;
	mov.b32 	%r156, 2;
	// begin inline asm
	shfl.sync.down.b32 %r149, %r150, %r156, %r187, %r188;
	// end inline asm
	// begin inline asm
	shfl.sync.down.b32 %r154, %r155, %r156, %r187, %r188;
	// end inline asm
	mov.b64 	%rd97, {%r149, %r154};
	mov.b64 	%fd136, %rd97;
	add.s32 	%r193, %r138, 2;
	setp.gt.s32 	%p67, %r193, %r187;
	setp.lt.f64 	%p68, %fd135, %fd136;
	selp.f64 	%fd137, %fd136, %fd135, %p68;
	selp.f64 	%fd138, %fd135, %fd137, %p67;
	mov.b64 	%rd98, %fd138;
	mov.b64 	{%r160, %r165}, %rd98;
	mov.b32 	%r166, 4;
	// begin inline asm
	shfl.sync.down.b32 %r159, %r160, %r166, %r187, %r188;
	// end inline asm
	// begin inline asm
	shfl.sync.down.b32 %r164, %r165, %r166, %r187, %r188;
	// end inline asm
	mov.b64 	%rd99, {%r159, %r164};
	mov.b64 	%fd139, %rd99;
	add.s32 	%r194, %r138, 4;
	setp.gt.s32 	%p69, %r194, %r187;
	setp.lt.f64 	%p70, %fd138, %fd139;
	selp.f64 	%fd140, %fd139, %fd138, %p70;
	selp.f64 	%fd141, %fd138, %fd140, %p69;
	mov.b64 	%rd100, %fd141;
	mov.b64 	{%r170, %r175}, %rd100;
	mov.b32 	%r176, 8;
	// begin inline asm
	shfl.sync.down.b32 %r169, %r170, %r176, %r187, %r188;
	// end inline asm
	// begin inline asm
	shfl.sync.down.b32 %r174, %r175, %r176, %r187, %r188;
	// end inline asm
	mov.b64 	%rd101, {%r169, %r174};
	mov.b64 	%fd142, %rd101;
	add.s32 	%r195, %r138, 8;
	setp.gt.s32 	%p71, %r195, %r187;
	setp.lt.f64 	%p72, %fd141, %fd142;
	selp.f64 	%fd143, %fd142, %fd141, %p72;
	selp.f64 	%fd144, %fd141, %fd143, %p71;
	mov.b64 	%rd102, %fd144;
	mov.b64 	{%r180, %r185}, %rd102;
	mov.b32 	%r186, 16;
	// begin inline asm
	shfl.sync.down.b32 %r179, %r180, %r186, %r187, %r188;
	// end inline asm
	// begin inline asm
	shfl.sync.down.b32 %r184, %r185, %r186, %r187, %r188;
	// end inline asm
	mov.b64 	%rd103, {%r179, %r184};
	mov.b64 	%fd145, %rd103;
	add.s32 	%r196, %r138, 16;
	setp.gt.s32 	%p73, %r196, %r187;
	setp.lt.f64 	%p74, %fd144, %fd145;
	selp.f64 	%fd146, %fd145, %fd144, %p74;
	selp.f64 	%fd380, %fd144, %fd146, %p73;
	setp.ne.s32 	%p75, %r138, 0;
	@%p75 bra 	$L__BB5_54;
	shr.u32 	%r197, %r35, 2;
	and.b32  	%r198, %r197, 248;
	mov.u32 	%r199, _ZZN3cub18CUB_300001_SM_10006detail6reduce28DeviceReduceSingleTileKernelINS2_10policy_hubIdjN4cuda3__47maximumIvEEE10Policy1000EPdSB_iS8_ddNS5_3std3__410__identityEEEvT0_T1_T2_T3_T4_T6_E12temp_storage;
	add.s32 	%r200, %r199, %r198;
	st.shared.f64 	[%r200+8], %fd380;
$L__BB5_54:
	bar.sync 	0;
	setp.ne.s32 	%p76, %r35, 0;
	@%p76 bra 	$L__BB5_72;
	setp.gt.s32 	%p77, %r68, 32;
	ld.shared.f64 	%fd147, [_ZZN3cub18CUB_300001_SM_10006detail6reduce28DeviceReduceSingleTileKernelINS2_10policy_hubIdjN4cuda3__47maximumIvEEE10Policy1000EPdSB_iS8_ddNS5_3std3__410__identityEEEvT0_T1_T2_T3_T4_T6_E12temp_storage+16];
	setp.lt.f64 	%p78, %fd380, %fd147;
	selp.f64 	%fd149, %fd147, %fd380, %p78;
	selp.f64 	%fd150, %fd149, %fd380, %p77;
	setp.gt.s32 	%p79, %r68, 64;
	ld.shared.f64 	%fd152, [_ZZN3cub18CUB_300001_SM_10006detail6reduce28DeviceReduceSingleTileKernelINS2_10policy_hubIdjN4cuda3__47maximumIvEEE10Policy1000EPdSB_iS8_ddNS5_3std3__410__identityEEEvT0_T1_T2_T3_T4_T6_E12temp_storage+24];
	setp.lt.f64 	%p80, %fd150, %fd152;
	selp.f64 	%fd154, %fd152, %fd150, %p80;
	selp.f64 	%fd155, %fd154, %fd150, %p79;
	setp.gt.s32 	%p81, %r68, 96;
	ld.shared.f64 	%fd157, [_ZZN3cub18CUB_300001_SM_10006detail6reduce28DeviceReduceSingleTileKernelINS2_10policy_hubIdjN4cuda3__47maximumIvEEE10Policy1000EPdSB_iS8_ddNS5_3std3__410__identityEEEvT0_T1_T2_T3_T4_T6_E12temp_storage+32];
	setp.lt.f64 	%p82, %fd155, %fd157;
	selp.f64 	%fd159, %fd157, %fd155, %p82;
	selp.f64 	%fd160, %fd159, %fd155, %p81;
	setp.gt.s32 	%p83, %r68, 128;
	ld.shared.f64 	%fd162, [_ZZN3cub18CUB_300001_SM_10006detail6reduce28DeviceReduceSingleTileKernelINS2_10policy_hubIdjN4cuda3__47maximumIvEEE10Policy1000EPdSB_iS8_ddNS5_3std3__410__identityEEEvT0_T1_T2_T3_T4_T6_E12temp_storage+40];
	setp.lt.f64 	%p84, %fd160, %fd162;
	selp.f64 	%fd164, %fd162, %fd160, %p84;
	selp.f64 	%fd165, %fd164, %fd160, %p83;
	setp.gt.s32 	%p85, %r68, 160;
	ld.shared.f64 	%fd167, [_ZZN3cub18CUB_300001_SM_10006detail6reduce28DeviceReduceSingleTileKernelINS2_10policy_hubIdjN4cuda3__47maximumIvEEE10Policy1000EPdSB_iS8_ddNS5_3std3__410__identityEEEvT0_T1_T2_T3_T4_T6_E12temp_storage+48];
	setp.lt.f64 	%p86, %fd165, %fd167;
	selp.f64 	%fd169, %fd167, %fd165, %p86;
	selp.f64 	%fd170, %fd169, %fd165, %p85;
	setp.gt.s32 	%p87, %r68, 192;
	ld.shared.f64 	%fd172, [_ZZN3cub18CUB_300001_SM_10006detail6reduce28DeviceReduceSingleTileKernelINS2_10policy_hubIdjN4cuda3__47maximumIvEEE10Policy1000EPdSB_iS8_ddNS5_3std3__410__identityEEEvT0_T1_T2_T3_T4_T6_E12temp_storage+56];
	setp.lt.f64 	%p88, %fd170, %fd172;
	selp.f64 	%fd174, %fd172, %fd170, %p88;
	selp.f64 	%fd175, %fd174, %fd170, %p87;
	setp.gt.s32 	%p89, %r68, 224;
	ld.shared.f64 	%fd177, [_ZZN3cub18CUB_300001_SM_10006detail6reduce28DeviceReduceSingleTileKernelINS2_10policy_hubIdjN4cuda3__47maximumIvEEE10Policy1000EPdSB_iS8_ddNS5_3std3__410__identityEEEvT0_T1_T2_T3_T4_T6_E12temp_storage+64];
	setp.lt.f64 	%p90, %fd175, %fd177;
	selp.f64 	%fd179, %fd177, %fd175, %p90;
	selp.f64 	%fd380, %fd179, %fd175, %p89;
	bra.uni 	$L__BB5_72;
$L__BB5_56:
	mov.u32 	%r47, %tid.x;
	mul.wide.u32 	%rd34, %r47, 8;
	add.s64 	%rd19, %rd15, %rd34;
	// begin inline asm
	ld.global.nc.u64 %rd18, [%rd19];
	// end inline asm
	mov.b64 	%fd59, %rd18;
	add.s64 	%rd21, %rd19, 2048;
	// begin inline asm
	ld.global.nc.u64 %rd20, [%rd21];
	// end inline asm
	mov.b64 	%fd60, %rd20;
	add.s64 	%rd23, %rd19, 4096;
	// begin inline asm
	ld.global.nc.u64 %rd22, [%rd23];
	// end inline asm
	mov.b64 	%fd61, %rd22;
	add.s64 	%rd25, %rd19, 6144;
	// begin inline asm
	ld.global.nc.u64 %rd24, [%rd25];
	// end inline asm
	mov.b64 	%fd62, %rd24;
	add.s64 	%rd27, %rd19, 8192;
	// begin inline asm
	ld.global.nc.u64 %rd26, [%rd27];
	// end inline asm
	mov.b64 	%fd63, %rd26;
	add.s64 	%rd29, %rd19, 10240;
	// begin inline asm
	ld.global.nc.u64 %rd28, [%rd29];
	// end inline asm
	mov.b64 	%fd64, %rd28;
	add.s64 	%rd31, %rd19, 12288;
	// begin inline asm
	ld.global.nc.u64 %rd30, [%rd31];
	// end inline asm
	mov.b64 	%fd65, %rd30;
	add.s64 	%rd33, %rd19, 14336;
	// begin inline asm
	ld.global.nc.u64 %rd32, [%rd33];
	// end inline asm
	mov.b64 	%fd66, %rd32;
	setp.lt.f64 	%p4, %fd59, %fd60;
	selp.f64 	%fd67, %fd60, %fd59, %p4;
	setp.lt.f64 	%p5, %fd67, %fd61;
	selp.f64 	%fd68, %fd61, %fd67, %p5;
	setp.lt.f64 	%p6, %fd68, %fd62;
	selp.f64 	%fd69, %fd62, %fd68, %p6;
	setp.lt.f64 	%p7, %fd69, %fd63;
	selp.f64 	%fd70, %fd63, %fd69, %p7;
	setp.lt.f64 	%p8, %fd70, %fd64;
	selp.f64 	%fd71, %fd64, %fd70, %p8;
	setp.lt.f64 	%p9, %fd71, %fd65;
	selp.f64 	%fd72, %fd65, %fd71, %p9;
	setp.lt.f64 	%p10, %fd72, %fd66;
	selp.f64 	%fd379, %fd66, %fd72, %p10;
	setp.lt.u32 	%p11, %r68, 4096;
	mov.b32 	%r465, 2048;
	@%p11 bra 	$L__BB5_60;
	add.s32 	%r48, %r68, -2048;
	mov.b32 	%r465, 2048;
$L__BB5_58:
	mul.wide.s32 	%rd51, %r465, 8;
	add.s64 	%rd36, %rd19, %rd51;
	// begin inline asm
	ld.global.nc.u64 %rd35, [%rd36];
	// end inline asm
	mov.b64 	%fd73, %rd35;
	add.s64 	%rd38, %rd36, 2048;
	// begin inline asm
	ld.global.nc.u64 %rd37, [%rd38];
	// end inline asm
	mov.b64 	%fd74, %rd37;
	add.s64 	%rd40, %rd36, 4096;
	// begin inline asm
	ld.global.nc.u64 %rd39, [%rd40];
	// end inline asm
	mov.b64 	%fd75, %rd39;
	add.s64 	%rd42, %rd36, 6144;
	// begin inline asm
	ld.global.nc.u64 %rd41, [%rd42];
	// end inline asm
	mov.b64 	%fd76, %rd41;
	add.s64 	%rd44, %rd36, 8192;
	// begin inline asm
	ld.global.nc.u64 %rd43, [%rd44];
	// end inline asm
	mov.b64 	%fd77, %rd43;
	add.s64 	%rd46, %rd36, 10240;
	// begin inline asm
	ld.global.nc.u64 %rd45, [%rd46];
	// end inline asm
	mov.b64 	%fd78, %rd45;
	add.s64 	%rd48, %rd36, 12288;
	// begin inline asm
	ld.global.nc.u64 %rd47, [%rd48];
	// end inline asm
	mov.b64 	%fd79, %rd47;
	add.s64 	%rd50, %rd36, 14336;
	// begin inline asm
	ld.global.nc.u64 %rd49, [%rd50];
	// end inline asm
	mov.b64 	%fd80, %rd49;
	setp.lt.f64 	%p12, %fd379, %fd73;
	selp.f64 	%fd81, %fd73, %fd379, %p12;
	setp.lt.f64 	%p13, %fd81, %fd74;
	selp.f64 	%fd82, %fd74, %fd81, %p13;
	setp.lt.f64 	%p14, %fd82, %fd75;
	selp.f64 	%fd83, %fd75, %fd82, %p14;
	setp.lt.f64 	%p15, %fd83, %fd76;
	selp.f64 	%fd84, %fd76, %fd83, %p15;
	setp.lt.f64 	%p16, %fd84, %fd77;
	selp.f64 	%fd85, %fd77, %fd84, %p16;
	setp.lt.f64 	%p17, %fd85, %fd78;
	selp.f64 	%fd86, %fd78, %fd85, %p17;
	setp.lt.f64 	%p18, %fd86, %fd79;
	selp.f64 	%fd87, %fd79, %fd86, %p18;
	setp.lt.f64 	%p19, %fd87, %fd80;
	selp.f64 	%fd379, %fd80, %fd87, %p19;
	sub.s32 	%r71, %r68, %r465;
	setp.lt.s32 	%p20, %r71, 2048;
	@%p20 bra 	$L__BB5_68;
	add.s32 	%r465, %r465, 2048;
	setp.le.s32 	%p21, %r465, %r48;
	@%p21 bra 	$L__BB5_58;
$L__BB5_60:
	setp.le.s32 	%p22, %r68, %r465;
	@%p22 bra 	$L__BB5_68;
	sub.s32 	%r52, %r68, %r465;
	setp.ge.s32 	%p23, %r47, %r52;
	@%p23 bra 	$L__BB5_68;
	not.b32 	%r72, %r47;
	add.s32 	%r73, %r68, %r72;
	sub.s32 	%r53, %r73, %r465;
	and.b32  	%r74, %r53, 768;
	setp.eq.s32 	%p24, %r74, 768;
	mov.u32 	%r469, %r47;
	@%p24 bra 	$L__BB5_65;
	add.s32 	%r467, %r47, %r465;
	shr.u32 	%r75, %r53, 8;
	add.s32 	%r76, %r75, 1;
	and.b32  	%r77, %r76, 3;
	neg.s32 	%r466, %r77;
	mov.u32 	%r469, %r47;
$L__BB5_64:
	.pragma "nounroll";
	mul.wide.u32 	%rd54, %r467, 8;
	add.s64 	%rd53, %rd15, %rd54;
	// begin inline asm
	ld.global.nc.u64 %rd52, [%rd53];
	// end inline asm
	mov.b64 	%fd89, %rd52;
	setp.lt.f64 	%p25, %fd379, %fd89;
	selp.f64 	%fd379, %fd89, %fd379, %p25;
	add.s32 	%r469, %r469, 256;
	add.s32 	%r467, %r467, 256;
	add.s32 	%r466, %r466, 1;
	setp.ne.s32 	%p26, %r466, 0;
	@%p26 bra 	$L__BB5_64;
$L__BB5_65:
	setp.lt.u32 	%p27, %r53, 768;
	@%p27 bra 	$L__BB5_68;
	cvt.u64.u32 	%rd55, %r469;
	cvt.u64.u32 	%rd56, %r465;
	add.s64 	%rd57, %rd55, %rd56;
	shl.b64 	%rd58, %rd57, 3;
	add.s64 	%rd59, %rd58, %rd15;
	add.s64 	%rd205, %rd59, 4096;
	add.s32 	%r470, %r469, %r465;
$L__BB5_67:
	mul.wide.u32 	%rd68, %r470, 8;
	add.s64 	%rd61, %rd15, %rd68;
	// begin inline asm
	ld.global.nc.u64 %rd60, [%rd61];
	// end inline asm
	mov.b64 	%fd90, %rd60;
	setp.lt.f64 	%p28, %fd379, %fd90;
	selp.f64 	%fd91, %fd90, %fd379, %p28;
	add.s64 	%rd63, %rd205, -2048;
	// begin inline asm
	ld.global.nc.u64 %rd62, [%rd63];
	// end inline asm
	mov.b64 	%fd92, %rd62;
	setp.lt.f64 	%p29, %fd91, %fd92;
	selp.f64 	%fd93, %fd92, %fd91, %p29;
	// begin inline asm
	ld.global.nc.u64 %rd64, [%rd205];
	// end inline asm
	mov.b64 	%fd94, %rd64;
	setp.lt.f64 	%p30, %fd93, %fd94;
	selp.f64 	%fd95, %fd94, %fd93, %p30;
	add.s64 	%rd67, %rd205, 2048;
	// begin inline asm
	ld.global.nc.u64 %rd66, [%rd67];
	// end inline asm
	mov.b64 	%fd96, %rd66;
	setp.lt.f64 	%p31, %fd95, %fd96;
	selp.f64 	%fd379, %fd96, %fd95, %p31;
	add.s32 	%r469, %r469, 1024;
	add.s64 	%rd205, %rd205, 8192;
	add.s32 	%r470, %r470, 1024;
	setp.lt.s32 	%p32, %r469, %r52;
	@%p32 bra 	$L__BB5_67;
$L__BB5_68:
	// begin inline asm
	mov.u32 %r78, %laneid;
	// end inline asm
	mov.b64 	%rd69, %fd379;
	mov.b64 	{%r80, %r85}, %rd69;
	mov.b32 	%r86, 1;
	mov.b32 	%r127, 31;
	mov.b32 	%r128, -1;
	// begin inline asm
	shfl.sync.down.b32 %r79, %r80, %r86, %r127, %r128;
	// end inline asm
	// begin inline asm
	shfl.sync.down.b32 %r84, %r85, %r86, %r127, %r128;
	// end inline asm
	mov.b64 	%rd70, {%r79, %r84};
	mov.b64 	%fd97, %rd70;
	setp.gt.s32 	%p33, %r78, 30;
	setp.lt.f64 	%p34, %fd379, %fd97;
	selp.f64 	%fd98, %fd97, %fd379, %p34;
	selp.f64 	%fd99, %fd379, %fd98, %p33;
	mov.b64 	%rd71, %fd99;
	mov.b64 	{%r90, %r95}, %rd71;
	mov.b32 	%r96, 2;
	// begin inline asm
	shfl.sync.down.b32 %r89, %r90, %r96, %r127, %r128;
	// end inline asm
	// begin inline asm
	shfl.sync.down.b32 %r94, %r95, %r96, %r127, %r128;
	// end inline asm
	mov.b64 	%rd72, {%r89, %r94};
	mov.b64 	%fd100, %rd72;
	setp.gt.s32 	%p35, %r78, 29;
	setp.lt.f64 	%p36, %fd99, %fd100;
	selp.f64 	%fd101, %fd100, %fd99, %p36;
	selp.f64 	%fd102, %fd99, %fd101, %p35;
	mov.b64 	%rd73, %fd102;
	mov.b64 	{%r100, %r105}, %rd73;
	mov.b32 	%r106, 4;
	// begin inline asm
	shfl.sync.down.b32 %r99, %r100, %r106, %r127, %r128;
	// end inline asm
	// begin inline asm
	shfl.sync.down.b32 %r104, %r105, %r106, %r127, %r128;
	// end inline asm
	mov.b64 	%rd74, {%r99, %r104};
	mov.b64 	%fd103, %rd74;
	setp.gt.s32 	%p37, %r78, 27;
	setp.lt.f64 	%p38, %fd102, %fd103;
	selp.f64 	%fd104, %fd103, %fd102, %p38;
	selp.f64 	%fd105, %fd102, %fd104, %p37;
	mov.b64 	%rd75, %fd105;
	mov.b64 	{%r110, %r115}, %rd75;
	mov.b32 	%r116, 8;
	// begin inline asm
	shfl.sync.down.b32 %r109, %r110, %r116, %r127, %r128;
	// end inline asm
	// begin inline asm
	shfl.sync.down.b32 %r114, %r115, %r116, %r127, %r128;
	// end inline asm
	mov.b64 	%rd76, {%r109, %r114};
	mov.b64 	%fd106, %rd76;
	setp.gt.s32 	%p39, %r78, 23;
	setp.lt.f64 	%p40, %fd105, %fd106;
	selp.f64 	%fd107, %fd106, %fd105, %p40;
	selp.f64 	%fd108, %fd105, %fd107, %p39;
	mov.b64 	%rd77, %fd108;
	mov.b64 	{%r120, %r125}, %rd77;
	mov.b32 	%r126, 16;
	// begin inline asm
	shfl.sync.down.b32 %r119, %r120, %r126, %r127, %r128;
	// end inline asm
	// begin inline asm
	shfl.sync.down.b32 %r124, %r125, %r126, %r127, %r128;
	// end inline asm
	mov.b64 	%rd78, {%r119, %r124};
	mov.b64 	%fd109, %rd78;
	setp.gt.s32 	%p41, %r78, 15;
	setp.lt.f64 	%p42, %fd108, %fd109;
	selp.f64 	%fd54, %fd109, %fd108, %p42;
	selp.f64 	%fd380, %fd108, %fd54, %p41;
	setp.ne.s32 	%p43, %r78, 0;
	@%p43 bra 	$L__BB5_70;
	shr.u32 	%r129, %r47, 2;
	and.b32  	%r130, %r129, 248;
	mov.u32 	%r131, _ZZN3cub18CUB_300001_SM_10006detail6reduce28DeviceReduceSingleTileKernelINS2_10policy_hubIdjN4cuda3__47maximumIvEEE10Policy1000EPdSB_iS8_ddNS5_3std3__410__identityEEEvT0_T1_T2_T3_T4_T6_E12temp_storage;
	add.s32 	%r132, %r131, %r130;
	st.shared.f64 	[%r132+8], %fd54;
$L__BB5_70:
	bar.sync 	0;
	setp.ne.s32 	%p44, %r47, 0;
	@%p44 bra 	$L__BB5_72;
	ld.shared.f64 	%fd110, [_ZZN3cub18CUB_300001_SM_10006detail6reduce28DeviceReduceSingleTileKernelINS2_10policy_hubIdjN4cuda3__47maximumIvEEE10Policy1000EPdSB_iS8_ddNS5_3std3__410__identityEEEvT0_T1_T2_T3_T4_T6_E12temp_storage+16];
	setp.lt.f64 	%p45, %fd380, %fd110;
	selp.f64 	%fd111, %fd110, %fd380, %p45;
	ld.shared.f64 	%fd112, [_ZZN3cub18CUB_300001_SM_10006detail6reduce28DeviceReduceSingleTileKernelINS2_10policy_hubIdjN4cuda3__47maximumIvEEE10Policy1000EPdSB_iS8_ddNS5_3std3__410__identityEEEvT0_T1_T2_T3_T4_T6_E12temp_storage+24];
	setp.lt.f64 	%p46, %fd111, %fd112;
	selp.f64 	%fd113, %fd112, %fd111, %p46;
	ld.shared.f64 	%fd114, [_ZZN3cub18CUB_300001_SM_10006detail6reduce28DeviceReduceSingleTileKernelINS2_10policy_hubIdjN4cuda3__47maximumIvEEE10Policy1000EPdSB_iS8_ddNS5_3std3__410__identityEEEvT0_T1_T2_T3_T4_T6_E12temp_storage+32];
	setp.lt.f64 	%p47, %fd113, %fd114;
	selp.f64 	%fd115, %fd114, %fd113, %p47;
	ld.shared.f64 	%fd116, [_ZZN3cub18CUB_300001_SM_10006detail6reduce28DeviceReduceSingleTileKernelINS2_10policy_hubIdjN4cuda3__47maximumIvEEE10Policy1000EPdSB_iS8_ddNS5_3std3__410__identityEEEvT0_T1_T2_T3_T4_T6_E12temp_storage+40];
	setp.lt.f64 	%p48, %fd115, %fd116;
	selp.f64 	%fd117, %fd116, %fd115, %p48;
	ld.shared.f64 	%fd118, [_ZZN3cub18CUB_300001_SM_10006detail6reduce28DeviceReduceSingleTileKernelINS2_10policy_hubIdjN4cuda3__47maximumIvEEE10Policy1000EPdSB_iS8_ddNS5_3std3__410__identityEEEvT0_T1_T2_T3_T4_T6_E12temp_storage+48];
	setp.lt.f64 	%p49, %fd117, %fd118;
	selp.f64 	%fd119, %fd118, %fd117, %p49;
	ld.shared.f64 	%fd120, [_ZZN3cub18CUB_300001_SM_10006detail6reduce28DeviceReduceSingleTileKernelINS2_10policy_hubIdjN4cuda3__47maximumIvEEE10Policy1000EPdSB_iS8_ddNS5_3std3__410__identityEEEvT0_T1_T2_T3_T4_T6_E12temp_storage+56];
	setp.lt.f64 	%p50, %fd119, %fd120;
	selp.f64 	%fd121, %fd120, %fd119, %p50;
	ld.shared.f64 	%fd122, [_ZZN3cub18CUB_300001_SM_10006detail6reduce28DeviceReduceSingleTileKernelINS2_10policy_hubIdjN4cuda3__47maximumIvEEE10Policy1000EPdSB_iS8_ddNS5_3std3__410__identityEEEvT0_T1_T2_T3_T4_T6_E12temp_storage+64];
	setp.lt.f64 	%p51, %fd121, %fd122;
	selp.f64 	%fd380, %fd122, %fd121, %p51;
$L__BB5_72:
	mov.u32 	%r444, %tid.x;
	setp.ne.s32 	%p217, %r444, 0;
	@%p217 bra 	$L__BB5_74;
	setp.lt.f64 	%p218, %fd58, %fd380;
	selp.f64 	%fd353, %fd380, %fd58, %p218;
	st.global.f64 	[%rd1], %fd353;
$L__BB5_74:
	ret;

}


// ===== COMPILED SASS (sm_100) =====

	.target	sm_100

	.elftype	@"ET_EXEC"


//--------------------- .note.nv.tkinfo           --------------------------
	.section	.note.nv.tkinfo,"",@"SHT_NOTE"
	.sectionflags	@"SHF_NOTE_NV_TKINFO"
	.tkinfo
        /*0018*/ 	.word	0x00000002
        /*0030*/ 	.string	""
        /*0030*/ 	.string	"ptxas"
        /*0030*/ 	.string	"Cuda compilation tools, release 13.0, V13.0.88"
        /*0030*/ 	.string	"Build cuda_13.0.r13.0/compiler.36424714_0"
        /*0030*/ 	.string	"-arch sm_100 -m 64 "



//--------------------- .note.nv.cuinfo           --------------------------
	.section	.note.nv.cuinfo,"",@"SHT_NOTE"
	.sectionflags	@"SHF_NOTE_NV_CUINFO"
        /*0018*/ 	.short	0x0002
        /*001a*/ 	.short	0x0064
        /*001c*/ 	.short	0x0082
	.zero		2


//--------------------- .nv.info                  --------------------------
	.section	.nv.info,"",@"SHT_CUDA_INFO"
	.align	4


	//----- nvinfo : EIATTR_REGCOUNT
	.align		4
        /*0000*/ 	.byte	0x04, 0x2f
        /*0002*/ 	.short	(.L_41 - .L_40)
	.align		4
.L_40:
        /*0004*/ 	.word	index@(_Z14getErrorMatrixPdS_S_)
        /*0008*/ 	.word	0x00000010


	//----- nvinfo : EIATTR_FRAME_SIZE
	.align		4
.L_41:
        /*000c*/ 	.byte	0x04, 0x11
        /*000e*/ 	.short	(.L_43 - .L_42)
	.align		4
.L_42:
        /*0010*/ 	.word	index@(_Z14getErrorMatrixPdS_S_)
        /*0014*/ 	.word	0x00000000


	//----- nvinfo : EIATTR_REGCOUNT
	.align		4
.L_43:
        /*0018*/ 	.byte	0x04, 0x2f
        /*001a*/ 	.short	(.L_45 - .L_44)
	.align		4
.L_44:
        /*001c*/ 	.word	index@(_Z15calculateMatrixPdS_m)
        /*0020*/ 	.word	0x00000012


	//----- nvinfo : EIATTR_FRAME_SIZE
	.align		4
.L_45:
        /*0024*/ 	.byte	0x04, 0x11
        /*0026*/ 	.short	(.L_47 - .L_46)
	.align		4
.L_46:
        /*0028*/ 	.word	index@(_Z15calculateMatrixPdS_m)
        /*002c*/ 	.word	0x00000000


	//----- nvinfo : EIATTR_REGCOUNT
	.align		4
.L_47:
        /*0030*/ 	.byte	0x04, 0x2f
        /*0032*/ 	.short	(.L_49 - .L_48)
	.align		4
.L_48:
        /*0034*/ 	.word	index@(_ZN3cub18CUB_300001_SM_10006detail11EmptyKernelIvEEvv)
        /*0038*/ 	.word	0x00000004


	//----- nvinfo : EIATTR_FRAME_SIZE
	.align		4
.L_49:
        /*003c*/ 	.byte	0x04, 0x11
        /*003e*/ 	.short	(.L_51 - .L_50)
	.align		4
.L_50:
        /*0040*/ 	.word	index@(_ZN3cub18CUB_300001_SM_10006detail11EmptyKernelIvEEvv)
        /*0044*/ 	.word	0x00000000


	//----- nvinfo : EIATTR_REGCOUNT
	.align		4
.L_51:
        /*0048*/ 	.byte	0x04, 0x2f
        /*004a*/ 	.short	(.L_53 - .L_52)
	.align		4
.L_52:
        /*004c*/ 	.word	index@(_ZN3cub18CUB_300001_SM_10006detail6reduce28DeviceReduceSingleTileKernelINS2_10policy_hubIdjN4cuda3__47maximumIvEEE10Policy1000EPdSB_jS8_ddNS5_3std3__410__identityEEEvT0_T1_T2_T3_T4_T6_)
        /*0050*/ 	.word	0x0000002c


	//----- nvinfo : EIATTR_FRAME_SIZE
	.align		4
.L_53:
        /*0054*/ 	.byte	0x04, 0x11
        /*0056*/ 	.short	(.L_55 - .L_54)
	.align		4
.L_54:
        /*0058*/ 	.word	index@(_ZN3cub18CUB_300001_SM_10006detail6reduce28DeviceReduceSingleTileKernelINS2_10policy_hubIdjN4cuda3__47maximumIvEEE10Policy1000EPdSB_jS8_ddNS5_3std3__410__identityEEEvT0_T1_T2_T3_T4_T6_)
        /*005c*/ 	.word	0x00000000


	//----- nvinfo : EIATTR_REGCOUNT
	.align		4
.L_55:
        /*0060*/ 	.byte	0x04, 0x2f
        /*0062*/ 	.short	(.L_57 - .L_56)
	.align		4
.L_56:
        /*0064*/ 	.word	index@(_ZN3cub18CUB_300001_SM_10006detail6reduce18DeviceReduceKernelINS2_10policy_hubIdjN4cuda3__47maximumIvEEE10Policy1000EPdjS8_dNS5_3std3__410__identityEEEvT0_PT3_T1_NS0_13GridEvenShareISI_EET2_T4_)
        /*0068*/ 	.word	0x0000001c


	//----- nvinfo : EIATTR_FRAME_SIZE
	.align		4
.L_57:
        /*006c*/ 	.byte	0x04, 0x11
        /*006e*/ 	.short	(.L_59 - .L_58)
	.align		4
.L_58:
        /*0070*/ 	.word	index@(_ZN3cub18CUB_300001_SM_10006detail6reduce18DeviceReduceKernelINS2_10policy_hubIdjN4cuda3__47maximumIvEEE10Policy1000EPdjS8_dNS5_3std3__410__identityEEEvT0_PT3_T1_NS0_13GridEvenShareISI_EET2_T4_)
        /*0074*/ 	.word	0x00000000


	//----- nvinfo : EIATTR_REGCOUNT
	.align		4
.L_59:
        /*0078*/ 	.byte	0x04, 0x2f
        /*007a*/ 	.short	(.L_61 - .L_60)
	.align		4
.L_60:
        /*007c*/ 	.word	index@(_ZN3cub18CUB_300001_SM_10006detail6reduce28DeviceReduceSingleTileKernelINS2_10policy_hubIdjN4cuda3__47maximumIvEEE10Policy1000EPdSB_iS8_ddNS5_3std3__410__identityEEEvT0_T1_T2_T3_T4_T6_)
        /*0080*/ 	.word	0x00000030


	//----- nvinfo : EIATTR_FRAME_SIZE
	.align		4
.L_61:
        /*0084*/ 	.byte	0x04, 0x11
        /*0086*/ 	.short	(.L_63 - .L_62)
	.align		4
.L_62:
        /*0088*/ 	.word	index@(_ZN3cub18CUB_300001_SM_10006detail6reduce28DeviceReduceSingleTileKernelINS2_10policy_hubIdjN4cuda3__47maximumIvEEE10Policy1000EPdSB_iS8_ddNS5_3std3__410__identityEEEvT0_T1_T2_T3_T4_T6_)
        /*008c*/ 	.word	0x00000000


	//----- nvinfo : EIATTR_MIN_STACK_SIZE
	.align		4
.L_63:
        /*0090*/ 	.byte	0x04, 0x12
        /*0092*/ 	.short	(.L_65 - .L_64)
	.align		4
.L_64:
        /*0094*/ 	.word	index@(_ZN3cub18CUB_300001_SM_10006detail6reduce28DeviceReduceSingleTileKernelINS2_10policy_hubIdjN4cuda3__47maximumIvEEE10Policy1000EPdSB_iS8_ddNS5_3std3__410__identityEEEvT0_T1_T2_T3_T4_T6_)
        /*0098*/ 	.word	0x00000000


	//----- nvinfo : EIATTR_MIN_STACK_SIZE
	.align		4
.L_65:
        /*009c*/ 	.byte	0x04, 0x12
        /*009e*/ 	.short	(.L_67 - .L_66)
	.align		4
.L_66:
        /*00a0*/ 	.word	index@(_ZN3cub18CUB_300001_SM_10006detail6reduce18DeviceReduceKernelINS2_10policy_hubIdjN4cuda3__47maximumIvEEE10Policy1000EPdjS8_dNS5_3std3__410__identityEEEvT0_PT3_T1_NS0_13GridEvenShareISI_EET2_T4_)
        /*00a4*/ 	.word	0x00000000


	//----- nvinfo : EIATTR_MIN_STACK_SIZE
	.align		4
.L_67:
        /*00a8*/ 	.byte	0x04, 0x12
        /*00aa*/ 	.short	(.L_69 - .L_68)
	.align		4
.L_68:
        /*00ac*/ 	.word	index@(_ZN3cub18CUB_300001_SM_10006detail6reduce28DeviceReduceSingleTileKernelINS2_10policy_hubIdjN4cuda3__47maximumIvEEE10Policy1000EPdSB_jS8_ddNS5_3std3__410__identityEEEvT0_T1_T2_T3_T4_T6_)
        /*00b0*/ 	.word	0x00000000


	//----- nvinfo : EIATTR_MIN_STACK_SIZE
	.align		4
.L_69:
        /*00b4*/ 	.byte	0x04, 0x12
        /*00b6*/ 	.short	(.L_71 - .L_70)
	.align		4
.L_70:
        /*00b8*/ 	.word	index@(_ZN3cub18CUB_300001_SM_10006detail11EmptyKernelIvEEvv)
        /*00bc*/ 	.word	0x00000000


	//----- nvinfo : EIATTR_MIN_STACK_SIZE
	.align		4
.L_71:
        /*00c0*/ 	.byte	0x04, 0x12
        /*00c2*/ 	.short	(.L_73 - .L_72)
	.align		4
.L_72:
        /*00c4*/ 	.word	index@(_Z15calculateMatrixPdS_m)
        /*00c8*/ 	.word	0x00000000


	//----- nvinfo : EIATTR_MIN_STACK_SIZE
	.align		4
.L_73:
        /*00cc*/ 	.byte	0x04, 0x12
        /*00ce*/ 	.short	(.L_75 - .L_74)
	.align		4
.L_74:
        /*00d0*/ 	.word	index@(_Z14getErrorMatrixPdS_S_)
        /*00d4*/ 	.word	0x00000000
.L_75:


//--------------------- .nv.compat                --------------------------
	.section	.nv.compat,"",@"SHT_CUDA_COMPAT_INFO"
	.align	4
        /*0000*/ 	.byte	0x02, 0x09, 0x00, 0x00, 0x02, 0x02, 0x01, 0x00, 0x02, 0x05, 0x05, 0x00, 0x03, 0x07, 0x01, 0x01
        /*0010*/ 	.byte	0x02, 0x03, 0x00, 0x00, 0x02, 0x06, 0x01, 0x00, 0x04, 0x0b, 0x08, 0x00, 0x01, 0x00, 0x00, 0x00
        /*0020*/ 	.byte	0x00, 0x00, 0x00, 0x00


//--------------------- .nv.info._ZN3cub18CUB_300001_SM_10006detail6reduce28DeviceReduceSingleTileKernelINS2_10policy_hubIdjN4cuda3__47maximumIvEEE10Policy1000EPdSB_iS8_ddNS5_3std3__410__identityEEEvT0_T1_T2_T3_T4_T6_ --------------------------
	.section	.nv.info._ZN3cub18CUB_300001_SM_10006detail6reduce28DeviceReduceSingleTileKernelINS2_10policy_hubIdjN4cuda3__47maximumIvEEE10Policy1000EPdSB_iS8_ddNS5_3std3__410__identityEEEvT0_T1_T2_T3_T4_T6_,"",@"SHT_CUDA_INFO"
	.sectionflags	@""
	.align	4


	//----- nvinfo : EIATTR_CUDA_API_VERSION
	.align		4
        /*0000*/ 	.byte	0x04, 0x37
        /*0002*/ 	.short	(.L_77 - .L_76)
.L_76:
        /*0004*/ 	.word	0x00000082


	//----- nvinfo : EIATTR_KPARAM_INFO
	.align		4
.L_77:
        /*0008*/ 	.byte	0x04, 0x17
        /*000a*/ 	.short	(.L_79 - .L_78)
.L_78:
        /*000c*/ 	.word	0x00000000
        /*0010*/ 	.short	0x0005
        /*0012*/ 	.short	0x0020
        /*0014*/ 	.byte	0x00, 0xf0, 0x05, 0x00


	//----- nvinfo : EIATTR_KPARAM_INFO
	.align		4
.L_79:
        /*0018*/ 	.byte	0x04, 0x17
        /*001a*/ 	.short	(.L_81 - .L_80)
.L_80:
        /*001c*/ 	.word	0x00000000
        /*0020*/ 	.short	0x0004
        /*0022*/ 	.short	0x0018
        /*0024*/ 	.byte	0x00, 0xf0, 0x21, 0x00


	//----- nvinfo : EIATTR_KPARAM_INFO
	.align		4
.L_81:
        /*0028*/ 	.byte	0x04, 0x17
        /*002a*/ 	.short	(.L_83 - .L_82)
.L_82:
        /*002c*/ 	.word	0x00000000
        /*0030*/ 	.short	0x0003
        /*0032*/ 	.short	0x0014
        /*0034*/ 	.byte	0x00, 0xf0, 0x05, 0x00


	//----- nvinfo : EIATTR_KPARAM_INFO
	.align		4
.L_83:
        /*0038*/ 	.byte	0x04, 0x17
        /*003a*/ 	.short	(.L_85 - .L_84)
.L_84:
        /*003c*/ 	.word	0x00000000
        /*0040*/ 	.short	0x0002
        /*0042*/ 	.short	0x0010
        /*0044*/ 	.byte	0x00, 0xf0, 0x11, 0x00


	//----- nvinfo : EIATTR_KPARAM_INFO
	.align		4
.L_85:
        /*0048*/ 	.byte	0x04, 0x17
        /*004a*/ 	.short	(.L_87 - .L_86)
.L_86:
        /*004c*/ 	.word	0x00000000
        /*0050*/ 	.short	0x0001
        /*0052*/ 	.short	0x0008
        /*0054*/ 	.byte	0x00, 0xf5, 0x21, 0x00


	//----- nvinfo : EIATTR_KPARAM_INFO
	.align		4
.L_87:
        /*0058*/ 	.byte	0x04, 0x17
        /*005a*/ 	.short	(.L_89 - .L_88)
.L_88:
        /*005c*/ 	.word	0x00000000
        /*0060*/ 	.short	0x0000
        /*0062*/ 	.short	0x0000
        /*0064*/ 	.byte	0x00, 0xf5, 0x21, 0x00


	//----- nvinfo : EIATTR_SPARSE_MMA_MASK
	.align		4
.L_89:
        /*0068*/ 	.byte	0x03, 0x50
        /*006a*/ 	.short	0x0000


	//----- nvinfo : EIATTR_MAXREG_COUNT
	.align		4
        /*006c*/ 	.byte	0x03, 0x1b
        /*006e*/ 	.short	0x00ff


	//----- nvinfo : EIATTR_NUM_BARRIERS
	.align		4
        /*0070*/ 	.byte	0x02, 0x4c
        /*0072*/ 	.byte	0x01
	.zero		1


	//----- nvinfo : EIATTR_MERCURY_ISA_VERSION
	.align		4
        /*0074*/ 	.byte	0x03, 0x5f
        /*0076*/ 	.short	0x0101


	//----- nvinfo : EIATTR_COOP_GROUP_MASK_REGIDS
	.align		4
        /*0078*/ 	.byte	0x04, 0x29
        /*007a*/ 	.short	(.L_91 - .L_90)


	//   ....[0]....
.L_90:
        /*007c*/ 	.word	0xffffffff


	//   ....[1]....
        /*0080*/ 	.word	0xffffffff


	//   ....[2]....
        /*0084*/ 	.word	0xffffffff


	//   ....[3]....
        /*0088*/ 	.word	0xffffffff


	//   ....[4]....
        /*008c*/ 	.word	0xffffffff


	//   ....[5]....
        /*0090*/ 	.word	0xffffffff


	//   ....[6]....
        /*0094*/ 	.word	0xffffffff


	//   ....[7]....
        /*0098*/ 	.word	0xffffffff


	//   ....[8]....
        /*009c*/ 	.word	0xffffffff


	//   ....[9]....
        /*00a0*/ 	.word	0xffffffff


	//   ....[10]....
        /*00a4*/ 	.word	0xffffffff


	//   ....[11]....
        /*00a8*/ 	.word	0xffffffff


	//   ....[12]....
        /*00ac*/ 	.word	0xffffffff


	//   ....[13]....
        /*00b0*/ 	.word	0xffffffff


	//   ....[14]....
        /*00b4*/ 	.word	0xffffffff


	//   ....[15]....
        /*00b8*/ 	.word	0xffffffff


	//   ....[16]....
        /*00bc*/ 	.word	0xffffffff


	//   ....[17]....
        /*00c0*/ 	.word	0xffffffff


	//   ....[18]....
        /*00c4*/ 	.word	0xffffffff


	//   ....[19]....
        /*00c8*/ 	.word	0xffffffff


	//   ....[20]....
        /*00cc*/ 	.word	0xffffffff


	//   ....[21]....
        /*00d0*/ 	.word	0xffffffff


	//   ....[22]....
        /*00d4*/ 	.word	0xffffffff


	//   ....[23]....
        /*00d8*/ 	.word	0xffffffff


	//   ....[24]....
        /*00dc*/ 	.word	0xffffffff


	//   ....[25]....
        /*00e0*/ 	.word	0xffffffff


	//   ....[26]....
        /*00e4*/ 	.word	0xffffffff


	//   ....[27]....
        /*00e8*/ 	.word	0xffffffff


	//   ....[28]....
        /*00ec*/ 	.word	0xffffffff


	//   ....[29]....
        /*00f0*/ 	.word	0xffffffff


	//   ....[30]....
        /*00f4*/ 	.word	0xffffffff


	//   ....[31]....
        /*00f8*/ 	.word	0xffffffff


	//   ....[32]....
        /*00fc*/ 	.word	0xffffffff


	//   ....[33]....
        /*0100*/ 	.word	0xffffffff


	//   ....[34]....
        /*0104*/ 	.word	0xffffffff


	//   ....[35]....
        /*0108*/ 	.word	0xffffffff


	//   ....[36]....
        /*010c*/ 	.word	0xffffffff


	//   ....[37]....
        /*0110*/ 	.word	0xffffffff


	//   ....[38]....
        /*0114*/ 	.word	0xffffffff


	//   ....[39]....
        /*0118*/ 	.word	0xffffffff


	//   ....[40]....
        /*011c*/ 	.word	0xffffffff


	//   ....[41]....
        /*0120*/ 	.word	0xffffffff


	//   ....[42]....
        /*0124*/ 	.word	0xffffffff


	//   ....[43]....
        /*0128*/ 	.word	0xffffffff


	//   ....[44]....
        /*012c*/ 	.word	0xffffffff


	//   ....[45]....
        /*0130*/ 	.word	0xffffffff


	//   ....[46]....
        /*0134*/ 	.word	0xffffffff


	//   ....[47]....
        /*0138*/ 	.word	0xffffffff


	//   ....[48]....
        /*013c*/ 	.word	0xffffffff


	//   ....[49]....
        /*0140*/ 	.word	0xffffffff


	//   ....[50]....
        /*0144*/ 	.word	0xffffffff


	//   ....[51]....
        /*0148*/ 	.word	0xffffffff


	//   ....[52]....
        /*014c*/ 	.word	0xffffffff


	//   ....[53]....
        /*0150*/ 	.word	0xffffffff


	//   ....[54]....
        /*0154*/ 	.word	0xffffffff


	//   ....[55]....
        /*0158*/ 	.word	0xffffffff


	//   ....[56]....
        /*015c*/ 	.word	0xffffffff


	//   ....[57]....
        /*0160*/ 	.word	0xffffffff


	//   ....[58]....
        /*0164*/ 	.word	0xffffffff


	//   ....[59]....
        /*0168*/ 	.word	0xffffffff


	//----- nvinfo : EIATTR_COOP_GROUP_INSTR_OFFSETS
	.align		4
.L_91:
        /*016c*/ 	.byte	0x04, 0x28
        /*016e*/ 	.short	(.L_93 - .L_92)


	//   ....[0]....
.L_92:
        /*0170*/ 	.word	0x00000d30


	//   ....[1]....
        /*0174*/ 	.word	0x00000d40


	//   ....[2]....
        /*0178*/ 	.word	0x00000dd0


	//   ....[3]....
        /*017c*/ 	.word	0x00000e10


	//   ....[4]....
        /*0180*/ 	.word	0x00000e80


	//   ....[5]....
        /*0184*/ 	.word	0x00000ea0


	//   ....[6]....
        /*0188*/ 	.word	0x00000ef0


	//   ....[7]....
        /*018c*/ 	.word	0x00000f10


	//   ....[8]....
        /*0190*/ 	.word	0x00000f60


	//   ....[9]....
        /*0194*/ 	.word	0x00000f80


	//   ....[10]....
        /*0198*/ 	.word	0x00001280


	//   ....[11]....
        /*019c*/ 	.word	0x00001290


	//   ....[12]....
        /*01a0*/ 	.word	0x00001320


	//   ....[13]....
        /*01a4*/ 	.word	0x00001350


	//   ....[14]....
        /*01a8*/ 	.word	0x000013b0


	//   ....[15]....
        /*01ac*/ 	.word	0x000013e0


	//   ....[16]....
        /*01b0*/ 	.word	0x00001440


	//   ....[17]....
        /*01b4*/ 	.word	0x00001480


	//   ....[18]....
        /*01b8*/ 	.word	0x000014f0


	//   ....[19]....
        /*01bc*/ 	.word	0x00001530


	//   ....[20]....
        /*01c0*/ 	.word	0x00002960


	//   ....[21]....
        /*01c4*/ 	.word	0x00002970


	//   ....[22]....
        /*01c8*/ 	.word	0x00002a00


	//   ....[23]....
        /*01cc*/ 	.word	0x00002a30


	//   ....[24]....
        /*01d0*/ 	.word	0x00002aa0


	//   ....[25]....
        /*01d4*/ 	.word	0x00002ac0


	//   ....[26]....
        /*01d8*/ 	.word	0x00002b20


	//   ....[27]....
        /*01dc*/ 	.word	0x00002b30


	//   ....[28]....
        /*01e0*/ 	.word	0x00002b80


	//   ....[29]....
        /*01e4*/ 	.word	0x00002b90


	//   ....[30]....
        /*01e8*/ 	.word	0x00003a20


	//   ....[31]....
        /*01ec*/ 	.word	0x00003a30


	//   ....[32]....
        /*01f0*/ 	.word	0x00003ac0


	//   ....[33]....
        /*01f4*/ 	.word	0x00003b00


	//   ....[34]....
        /*01f8*/ 	.word	0x00003b80


	//   ....[35]....
        /*01fc*/ 	.word	0x00003bc0


	//   ....[36]....
        /*0200*/ 	.word	0x00003c20


	//   ....[37]....
        /*0204*/ 	.word	0x00003c50


	//   ....[38]....
        /*0208*/ 	.word	0x00003ca0


	//   ....[39]....
        /*020c*/ 	.word	0x00003cd0


	//   ....[40]....
        /*0210*/ 	.word	0x00003fb0


	//   ....[41]....
        /*0214*/ 	.word	0x00003fc0


	//   ....[42]....
        /*0218*/ 	.word	0x00004050


	//   ....[43]....
        /*021c*/ 	.word	0x00004080


	//   ....[44]....
        /*0220*/ 	.word	0x000040d0


	//   ....[45]....
        /*0224*/ 	.word	0x00004100


	//   ....[46]....
        /*0228*/ 	.word	0x00004170


	//   ....[47]....
        /*022c*/ 	.word	0x000041b0


	//   ....[48]....
        /*0230*/ 	.word	0x00004220


	//   ....[49]....
        /*0234*/ 	.word	0x00004250


	//   ....[50]....
        /*0238*/ 	.word	0x00005700


	//   ....[51]....
        /*023c*/ 	.word	0x00005710


	//   ....[52]....
        /*0240*/ 	.word	0x000057a0


	//   ....[53]....
        /*0244*/ 	.word	0x000057e0


	//   ....[54]....
        /*0248*/ 	.word	0x00005860


	//   ....[55]....
        /*024c*/ 	.word	0x000058a0


	//   ....[56]....
        /*0250*/ 	.word	0x00005900


	//   ....[57]....
        /*0254*/ 	.word	0x00005930


	//   ....[58]....
        /*0258*/ 	.word	0x00005980


	//   ....[59]....
        /*025c*/ 	.word	0x000059b0


	//----- nvinfo : EIATTR_VRC_CTA_INIT_COUNT
	.align		4
.L_93:
        /*0260*/ 	.byte	0x02, 0x4a
	.zero		1
	.zero		1


	//----- nvinfo : EIATTR_EXIT_INSTR_OFFSETS
	.align		4
        /*0264*/ 	.byte	0x04, 0x1c
        /*0266*/ 	.short	(.L_95 - .L_94)


	//   ....[0]....
.L_94:
        /*0268*/ 	.word	0x00000080


	//   ....[1]....
        /*026c*/ 	.word	0x000000c0


	//   ....[2]....
        /*0270*/ 	.word	0x00005c20


	//   ....[3]....
        /*0274*/ 	.word	0x00005ca0


	//----- nvinfo : EIATTR_MAX_THREADS
	.align		4
.L_95:
        /*0278*/ 	.byte	0x04, 0x05
        /*027a*/ 	.short	(.L_97 - .L_96)
.L_96:
        /*027c*/ 	.word	0x00000100
        /*0280*/ 	.word	0x00000001
        /*0284*/ 	.word	0x00000001


	//----- nvinfo : EIATTR_CRS_STACK_SIZE
	.align		4
.L_97:
        /*0288*/ 	.byte	0x04, 0x1e
        /*028a*/ 	.short	(.L_99 - .L_98)
.L_98:
        /*028c*/ 	.word	0x00000000


	//----- nvinfo : EIATTR_CBANK_PARAM_SIZE
	.align		4
.L_99:
        /*0290*/ 	.byte	0x03, 0x19
        /*0292*/ 	.short	0x0021


	//----- nvinfo : EIATTR_PARAM_CBANK
	.align		4
        /*0294*/ 	.byte	0x04, 0x0a
        /*0296*/ 	.short	(.L_101 - .L_100)
	.align		4
.L_100:
        /*0298*/ 	.word	index@(.nv.constant0._ZN3cub18CUB_300001_SM_10006detail6reduce28DeviceReduceSingleTileKernelINS2_10policy_hubIdjN4cuda3__47maximumIvEEE10Policy1000EPdSB_iS8_ddNS5_3std3__410__identityEEEvT0_T1_T2_T3_T4_T6_)
        /*029c*/ 	.short	0x0380
        /*029e*/ 	.short	0x0021


	//----- nvinfo : EIATTR_SW_WAR
	.align		4
.L_101:
        /*02a0*/ 	.byte	0x04, 0x36
        /*02a2*/ 	.short	(.L_103 - .L_102)
.L_102:
        /*02a4*/ 	.word	0x00000008
.L_103:


//--------------------- .nv.info._ZN3cub18CUB_300001_SM_10006detail6reduce18DeviceReduceKernelINS2_10policy_hubIdjN4cuda3__47maximumIvEEE10Policy1000EPdjS8_dNS5_3std3__410__identityEEEvT0_PT3_T1_NS0_13GridEvenShareISI_EET2_T4_ --------------------------
	.section	.nv.info._ZN3cub18CUB_300001_SM_10006detail6reduce18DeviceReduceKernelINS2_10policy_hubIdjN4cuda3__47maximumIvEEE10Policy1000EPdjS8_dNS5_3std3__410__identityEEEvT0_PT3_T1_NS0_13GridEvenShareISI_EET2_T4_,"",@"SHT_CUDA_INFO"
	.sectionflags	@""
	.align	4


	//----- nvinfo : EIATTR_CUDA_API_VERSION
	.align		4
        /*0000*/ 	.byte	0x04, 0x37
        /*0002*/ 	.short	(.L_105 - .L_104)
.L_104:
        /*0004*/ 	.word	0x00000082


	//----- nvinfo : EIATTR_KPARAM_INFO
	.align		4
.L_105:
        /*0008*/ 	.byte	0x04, 0x17
        /*000a*/ 	.short	(.L_107 - .L_106)
.L_106:
        /*000c*/ 	.word	0x00000000
        /*0010*/ 	.short	0x0005
        /*0012*/ 	.short	0x003d
        /*0014*/ 	.byte	0x00, 0xf0, 0x05, 0x00


	//----- nvinfo : EIATTR_KPARAM_INFO
	.align		4
.L_107:
        /*0018*/ 	.byte	0x04, 0x17
        /*001a*/ 	.short	(.L_109 - .L_108)
.L_108:
        /*001c*/ 	.word	0x00000000
        /*0020*/ 	.short	0x0004
        /*0022*/ 	.short	0x003c
        /*0024*/ 	.byte	0x00, 0xf0, 0x05, 0x00


	//----- nvinfo : EIATTR_KPARAM_INFO
	.align		4
.L_109:
        /*0028*/ 	.byte	0x04, 0x17
        /*002a*/ 	.short	(.L_111 - .L_110)
.L_110:
        /*002c*/ 	.word	0x00000000
        /*0030*/ 	.short	0x0003
        /*0032*/ 	.short	0x0014
        /*0034*/ 	.byte	0x00, 0xf0, 0xa1, 0x00


	//----- nvinfo : EIATTR_KPARAM_INFO
	.align		4
.L_111:
        /*0038*/ 	.byte	0x04, 0x17
        /*003a*/ 	.short	(.L_113 - .L_112)
.L_112:
        /*003c*/ 	.word	0x00000000
        /*0040*/ 	.short	0x0002
        /*0042*/ 	.short	0x0010
        /*0044*/ 	.byte	0x00, 0xf0, 0x11, 0x00


	//----- nvinfo : EIATTR_KPARAM_INFO
	.align		4
.L_113:
        /*0048*/ 	.byte	0x04, 0x17
        /*004a*/ 	.short	(.L_115 - .L_114)
.L_114:
        /*004c*/ 	.word	0x00000000
        /*0050*/ 	.short	0x0001
        /*0052*/ 	.short	0x0008
        /*0054*/ 	.byte	0x00, 0xf5, 0x21, 0x00


	//----- nvinfo : EIATTR_KPARAM_INFO
	.align		4
.L_115:
        /*0058*/ 	.byte	0x04, 0x17
        /*005a*/ 	.short	(.L_117 - .L_116)
.L_116:
        /*005c*/ 	.word	0x00000000
        /*0060*/ 	.short	0x0000
        /*0062*/ 	.short	0x0000
        /*0064*/ 	.byte	0x00, 0xf5, 0x21, 0x00


	//----- nvinfo : EIATTR_SPARSE_MMA_MASK
	.align		4
.L_117:
        /*0068*/ 	.byte	0x03, 0x50
        /*006a*/ 	.short	0x0000


	//----- nvinfo : EIATTR_MAXREG_COUNT
	.align		4
        /*006c*/ 	.byte	0x03, 0x1b
        /*006e*/ 	.short	0x00ff


	//----- nvinfo : EIATTR_NUM_BARRIERS
	.align		4
        /*0070*/ 	.byte	0x02, 0x4c
        /*0072*/ 	.byte	0x01
	.zero		1


	//----- nvinfo : EIATTR_MERCURY_ISA_VERSION
	.align		4
        /*0074*/ 	.byte	0x03, 0x5f
        /*0076*/ 	.short	0x0101


	//----- nvinfo : EIATTR_COOP_GROUP_MASK_REGIDS
	.align		4
        /*0078*/ 	.byte	0x04, 0x29
        /*007a*/ 	.short	(.L_119 - .L_118)


	//   ....[0]....
.L_118:
        /*007c*/ 	.word	0xffffffff


	//   ....[1]....
        /*0080*/ 	.word	0xffffffff


	//   ....[2]....
        /*0084*/ 	.word	0xffffffff


	//   ....[3]....
        /*0088*/ 	.word	0xffffffff


	//   ....[4]....
        /*008c*/ 	.word	0xffffffff


	//   ....[5]....
        /*0090*/ 	.word	0xffffffff


	//   ....[6]....
        /*0094*/ 	.word	0xffffffff


	//   ....[7]....
        /*0098*/ 	.word	0xffffffff


	//   ....[8]....
        /*009c*/ 	.word	0xffffffff


	//   ....[9]....
        /*00a0*/ 	.word	0xffffffff


	//   ....[10]....
        /*00a4*/ 	.word	0xffffffff


	//   ....[11]....
        /*00a8*/ 	.word	0xffffffff


	//   ....[12]....
        /*00ac*/ 	.word	0xffffffff


	//   ....[13]....
        /*00b0*/ 	.word	0xffffffff


	//   ....[14]....
        /*00b4*/ 	.word	0xffffffff


	//   ....[15]....
        /*00b8*/ 	.word	0xffffffff


	//   ....[16]....
        /*00bc*/ 	.word	0xffffffff


	//   ....[17]....
        /*00c0*/ 	.word	0xffffffff


	//   ....[18]....
        /*00c4*/ 	.word	0xffffffff


	//   ....[19]....
        /*00c8*/ 	.word	0xffffffff


	//   ....[20]....
        /*00cc*/ 	.word	0xffffffff


	//   ....[21]....
        /*00d0*/ 	.word	0xffffffff


	//   ....[22]....
        /*00d4*/ 	.word	0xffffffff


	//   ....[23]....
        /*00d8*/ 	.word	0xffffffff


	//   ....[24]....
        /*00dc*/ 	.word	0xffffffff


	//   ....[25]....
        /*00e0*/ 	.word	0xffffffff


	//   ....[26]....
        /*00e4*/ 	.word	0xffffffff


	//   ....[27]....
        /*00e8*/ 	.word	0xffffffff


	//   ....[28]....
        /*00ec*/ 	.word	0xffffffff


	//   ....[29]....
        /*00f0*/ 	.word	0xffffffff


	//   ....[30]....
        /*00f4*/ 	.word	0xffffffff


	//   ....[31]....
        /*00f8*/ 	.word	0xffffffff


	//   ....[32]....
        /*00fc*/ 	.word	0xffffffff


	//   ....[33]....
        /*0100*/ 	.word	0xffffffff


	//   ....[34]....
        /*0104*/ 	.word	0xffffffff


	//   ....[35]....
        /*0108*/ 	.word	0xffffffff


	//   ....[36]....
        /*010c*/ 	.word	0xffffffff


	//   ....[37]....
        /*0110*/ 	.word	0xffffffff


	//   ....[38]....
        /*0114*/ 	.word	0xffffffff


	//   ....[39]....
        /*0118*/ 	.word	0xffffffff


	//   ....[40]....
        /*011c*/ 	.word	0xffffffff


	//   ....[41]....
        /*0120*/ 	.word	0xffffffff


	//   ....[42]....
        /*0124*/ 	.word	0xffffffff


	//   ....[43]....
        /*0128*/ 	.word	0xffffffff


	//   ....[44]....
        /*012c*/ 	.word	0xffffffff


	//   ....[45]....
        /*0130*/ 	.word	0xffffffff


	//   ....[46]....
        /*0134*/ 	.word	0xffffffff


	//   ....[47]....
        /*0138*/ 	.word	0xffffffff


	//   ....[48]....
        /*013c*/ 	.word	0xffffffff


	//   ....[49]....
        /*0140*/ 	.word	0xffffffff


	//   ....[50]....
        /*0144*/ 	.word	0xffffffff


	//   ....[51]....
        /*0148*/ 	.word	0xffffffff


	//   ....[52]....
        /*014c*/ 	.word	0xffffffff


	//   ....[53]....
        /*0150*/ 	.word	0xffffffff


	//   ....[54]....
        /*0154*/ 	.word	0xffffffff


	//   ....[55]....
        /*0158*/ 	.word	0xffffffff


	//   ....[56]....
        /*015c*/ 	.word	0xffffffff


	//   ....[57]....
        /*0160*/ 	.word	0xffffffff


	//   ....[58]....
        /*0164*/ 	.word	0xffffffff


	//   ....[59]....
        /*0168*/ 	.word	0xffffffff


	//----- nvinfo : EIATTR_COOP_GROUP_INSTR_OFFSETS
	.align		4
.L_119:
        /*016c*/ 	.byte	0x04, 0x28
        /*016e*/ 	.short	(.L_121 - .L_120)


	//   ....[0]....
.L_120:
        /*0170*/ 	.word	0x000005c0


	//   ....[1]....
        /*0174*/ 	.word	0x000005d0


	//   ....[2]....
        /*0178*/ 	.word	0x00000660


	//   ....[3]....
        /*017c*/ 	.word	0x00000670


	//   ....[4]....
        /*0180*/ 	.word	0x000006d0


	//   ....[5]....
        /*0184*/ 	.word	0x00000700


	//   ....[6]....
        /*0188*/ 	.word	0x00000780


	//   ....[7]....
        /*018c*/ 	.word	0x00000790


	//   ....[8]....
        /*0190*/ 	.word	0x000007e0


	//   ....[9]....
        /*0194*/ 	.word	0x000007f0


	//   ....[10]....
        /*0198*/ 	.word	0x00000ad0


	//   ....[11]....
        /*019c*/ 	.word	0x00000ae0


	//   ....[12]....
        /*01a0*/ 	.word	0x00000b70


	//   ....[13]....
        /*01a4*/ 	.word	0x00000b90


	//   ....[14]....
        /*01a8*/ 	.word	0x00000bf0


	//   ....[15]....
        /*01ac*/ 	.word	0x00000c10


	//   ....[16]....
        /*01b0*/ 	.word	0x00000c70


	//   ....[17]....
        /*01b4*/ 	.word	0x00000ca0


	//   ....[18]....
        /*01b8*/ 	.word	0x00000d20


	//   ....[19]....
        /*01bc*/ 	.word	0x00000d40


	//   ....[20]....
        /*01c0*/ 	.word	0x00001b60


	//   ....[21]....
        /*01c4*/ 	.word	0x00001b70


	//   ....[22]....
        /*01c8*/ 	.word	0x00001c00


	//   ....[23]....
        /*01cc*/ 	.word	0x00001c30


	//   ....[24]....
        /*01d0*/ 	.word	0x00001ca0


	//   ....[25]....
        /*01d4*/ 	.word	0x00001cc0


	//   ....[26]....
        /*01d8*/ 	.word	0x00001d20


	//   ....[27]....
        /*01dc*/ 	.word	0x00001d30


	//   ....[28]....
        /*01e0*/ 	.word	0x00001d80


	//   ....[29]....
        /*01e4*/ 	.word	0x00001d90


	//   ....[30]....
        /*01e8*/ 	.word	0x00002530


	//   ....[31]....
        /*01ec*/ 	.word	0x00002540


	//   ....[32]....
        /*01f0*/ 	.word	0x000025d0


	//   ....[33]....
        /*01f4*/ 	.word	0x000025e0


	//   ....[34]....
        /*01f8*/ 	.word	0x00002640


	//   ....[35]....
        /*01fc*/ 	.word	0x00002670


	//   ....[36]....
        /*0200*/ 	.word	0x000026f0


	//   ....[37]....
        /*0204*/ 	.word	0x00002700


	//   ....[38]....
        /*0208*/ 	.word	0x00002750


	//   ....[39]....
        /*020c*/ 	.word	0x00002760


	//   ....[40]....
        /*0210*/ 	.word	0x00002a60


	//   ....[41]....
        /*0214*/ 	.word	0x00002a70


	//   ....[42]....
        /*0218*/ 	.word	0x00002b00


	//   ....[43]....
        /*021c*/ 	.word	0x00002b20


	//   ....[44]....
        /*0220*/ 	.word	0x00002b80


	//   ....[45]....
        /*0224*/ 	.word	0x00002ba0


	//   ....[46]....
        /*0228*/ 	.word	0x00002c00


	//   ....[47]....
        /*022c*/ 	.word	0x00002c40


	//   ....[48]....
        /*0230*/ 	.word	0x00002cc0


	//   ....[49]....
        /*0234*/ 	.word	0x00002ce0


	//   ....[50]....
        /*0238*/ 	.word	0x00003b40


	//   ....[51]....
        /*023c*/ 	.word	0x00003b50


	//   ....[52]....
        /*0240*/ 	.word	0x00003be0


	//   ....[53]....
        /*0244*/ 	.word	0x00003bf0


	//   ....[54]....
        /*0248*/ 	.word	0x00003c50


	//   ....[55]....
        /*024c*/ 	.word	0x00003c80


	//   ....[56]....
        /*0250*/ 	.word	0x00003d00


	//   ....[57]....
        /*0254*/ 	.word	0x00003d10


	//   ....[58]....
        /*0258*/ 	.word	0x00003d60


	//   ....[59]....
        /*025c*/ 	.word	0x00003d70


	//----- nvinfo : EIATTR_VRC_CTA_INIT_COUNT
	.align		4
.L_121:
        /*0260*/ 	.byte	0x02, 0x4a
	.zero		1
	.zero		1


	//----- nvinfo : EIATTR_EXIT_INSTR_OFFSETS
	.align		4
        /*0264*/ 	.byte	0x04, 0x1c
        /*0266*/ 	.short	(.L_123 - .L_122)


	//   ....[0]....
.L_122:
        /*0268*/ 	.word	0x00003fe0


	//   ....[1]....
        /*026c*/ 	.word	0x00004040


	//----- nvinfo : EIATTR_MAX_THREADS
	.align		4
.L_123:
        /*0270*/ 	.byte	0x04, 0x05
        /*0272*/ 	.short	(.L_125 - .L_124)
.L_124:
        /*0274*/ 	.word	0x00000100
        /*0278*/ 	.word	0x00000001
        /*027c*/ 	.word	0x00000001


	//----- nvinfo : EIATTR_CRS_STACK_SIZE
	.align		4
.L_125:
        /*0280*/ 	.byte	0x04, 0x1e
        /*0282*/ 	.short	(.L_127 - .L_126)
.L_126:
        /*0284*/ 	.word	0x00000000


	//----- nvinfo : EIATTR_CBANK_PARAM_SIZE
	.align		4
.L_127:
        /*0288*/ 	.byte	0x03, 0x19
        /*028a*/ 	.short	0x003e


	//----- nvinfo : EIATTR_PARAM_CBANK
	.align		4
        /*028c*/ 	.byte	0x04, 0x0a
        /*028e*/ 	.short	(.L_129 - .L_128)
	.align		4
.L_128:
        /*0290*/ 	.word	index@(.nv.constant0._ZN3cub18CUB_300001_SM_10006detail6reduce18DeviceReduceKernelINS2_10policy_hubIdjN4cuda3__47maximumIvEEE10Policy1000EPdjS8_dNS5_3std3__410__identityEEEvT0_PT3_T1_NS0_13GridEvenShareISI_EET2_T4_)
        /*0294*/ 	.short	0x0380
        /*0296*/ 	.short	0x003e


	//----- nvinfo : EIATTR_SW_WAR
	.align		4
.L_129:
        /*0298*/ 	.byte	0x04, 0x36
        /*029a*/ 	.short	(.L_131 - .L_130)
.L_130:
        /*029c*/ 	.word	0x00000008
.L_131:


//--------------------- .nv.info._ZN3cub18CUB_300001_SM_10006detail6reduce28DeviceReduceSingleTileKernelINS2_10policy_hubIdjN4cuda3__47maximumIvEEE10Policy1000EPdSB_jS8_ddNS5_3std3__410__identityEEEvT0_T1_T2_T3_T4_T6_ --------------------------
	.section	.nv.info._ZN3cub18CUB_300001_SM_10006detail6reduce28DeviceReduceSingleTileKernelINS2_10policy_hubIdjN4cuda3__47maximumIvEEE10Policy1000EPdSB_jS8_ddNS5_3std3__410__identityEEEvT0_T1_T2_T3_T4_T6_,"",@"SHT_CUDA_INFO"
	.sectionflags	@""
	.align	4


	//----- nvinfo : EIATTR_CUDA_API_VERSION
	.align		4
        /*0000*/ 	.byte	0x04, 0x37
        /*0002*/ 	.short	(.L_133 - .L_132)
.L_132:
        /*0004*/ 	.word	0x00000082


	//----- nvinfo : EIATTR_KPARAM_INFO
	.align		4
.L_133:
        /*0008*/ 	.byte	0x04, 0x17
        /*000a*/ 	.short	(.L_135 - .L_134)
.L_134:
        /*000c*/ 	.word	0x00000000
        /*0010*/ 	.short	0x0005
        /*0012*/ 	.short	0x0020
        /*0014*/ 	.byte	0x00, 0xf0, 0x05, 0x00


	//----- nvinfo : EIATTR_KPARAM_INFO
	.align		4
.L_135:
        /*0018*/ 	.byte	0x04, 0x17
        /*001a*/ 	.short	(.L_137 - .L_136)
.L_136:
        /*001c*/ 	.word	0x00000000
        /*0020*/ 	.short	0x0004
        /*0022*/ 	.short	0x0018
        /*0024*/ 	.byte	0x00, 0xf0, 0x21, 0x00


	//----- nvinfo : EIATTR_KPARAM_INFO
	.align		4
.L_137:
        /*0028*/ 	.byte	0x04, 0x17
        /*002a*/ 	.short	(.L_139 - .L_138)
.L_138:
        /*002c*/ 	.word	0x00000000
        /*0030*/ 	.short	0x0003
        /*0032*/ 	.short	0x0014
        /*0034*/ 	.byte	0x00, 0xf0, 0x05, 0x00


	//----- nvinfo : EIATTR_KPARAM_INFO
	.align		4
.L_139:
        /*0038*/ 	.byte	0x04, 0x17
        /*003a*/ 	.short	(.L_141 - .L_140)
.L_140:
        /*003c*/ 	.word	0x00000000
        /*0040*/ 	.short	0x0002
        /*0042*/ 	.short	0x0010
        /*0044*/ 	.byte	0x00, 0xf0, 0x11, 0x00


	//----- nvinfo : EIATTR_KPARAM_INFO
	.align		4
.L_141:
        /*0048*/ 	.byte	0x04, 0x17
        /*004a*/ 	.short	(.L_143 - .L_142)
.L_142:
        /*004c*/ 	.word	0x00000000
        /*0050*/ 	.short	0x0001
        /*0052*/ 	.short	0x0008
        /*0054*/ 	.byte	0x00, 0xf5, 0x21, 0x00


	//----- nvinfo : EIATTR_KPARAM_INFO
	.align		4
.L_143:
        /*0058*/ 	.byte	0x04, 0x17
        /*005a*/ 	.short	(.L_145 - .L_144)
.L_144:
        /*005c*/ 	.word	0x00000000
        /*0060*/ 	.short	0x0000
        /*0062*/ 	.short	0x0000
        /*0064*/ 	.byte	0x00, 0xf5, 0x21, 0x00


	//----- nvinfo : EIATTR_SPARSE_MMA_MASK
	.align		4
.L_145:
        /*0068*/ 	.byte	0x03, 0x50
        /*006a*/ 	.short	0x0000


	//----- nvinfo : EIATTR_MAXREG_COUNT
	.align		4
        /*006c*/ 	.byte	0x03, 0x1b
        /*006e*/ 	.short	0x00ff


	//----- nvinfo : EIATTR_NUM_BARRIERS
	.align		4
        /*0070*/ 	.byte	0x02, 0x4c
        /*0072*/ 	.byte	0x01
	.zero		1


	//----- nvinfo : EIATTR_MERCURY_ISA_VERSION
	.align		4
        /*0074*/ 	.byte	0x03, 0x5f
        /*0076*/ 	.short	0x0101


	//----- nvinfo : EIATTR_COOP_GROUP_MASK_REGIDS
	.align		4
        /*0078*/ 	.byte	0x04, 0x29
        /*007a*/ 	.short	(.L_147 - .L_146)


	//   ....[0]....
.L_146:
        /*007c*/ 	.word	0xffffffff


	//   ....[1]....
        /*0080*/ 	.word	0xffffffff


	//   ....[2]....
        /*0084*/ 	.word	0xffffffff


	//   ....[3]....
        /*0088*/ 	.word	0xffffffff


	//   ....[4]....
        /*008c*/ 	.word	0xffffffff


	//   ....[5]....
        /*0090*/ 	.word	0xffffffff


	//   ....[6]....
        /*0094*/ 	.word	0xffffffff


	//   ....[7]....
        /*0098*/ 	.word	0xffffffff


	//   ....[8]....
        /*009c*/ 	.word	0xffffffff


	//   ....[9]....
        /*00a0*/ 	.word	0xffffffff


	//   ....[10]....
        /*00a4*/ 	.word	0xffffffff


	//   ....[11]....
        /*00a8*/ 	.word	0xffffffff


	//   ....[12]....
        /*00ac*/ 	.word	0xffffffff


	//   ....[13]....
        /*00b0*/ 	.word	0xffffffff


	//   ....[14]....
        /*00b4*/ 	.word	0xffffffff


	//   ....[15]....
        /*00b8*/ 	.word	0xffffffff


	//   ....[16]....
        /*00bc*/ 	.word	0xffffffff


	//   ....[17]....
        /*00c0*/ 	.word	0xffffffff


	//   ....[18]....
        /*00c4*/ 	.word	0xffffffff


	//   ....[19]....
        /*00c8*/ 	.word	0xffffffff


	//   ....[20]....
        /*00cc*/ 	.word	0xffffffff


	//   ....[21]....
        /*00d0*/ 	.word	0xffffffff


	//   ....[22]....
        /*00d4*/ 	.word	0xffffffff


	//   ....[23]....
        /*00d8*/ 	.word	0xffffffff


	//   ....[24]....
        /*00dc*/ 	.word	0xffffffff


	//   ....[25]....
        /*00e0*/ 	.word	0xffffffff


	//   ....[26]....
        /*00e4*/ 	.word	0xffffffff


	//   ....[27]....
        /*00e8*/ 	.word	0xffffffff


	//   ....[28]....
        /*00ec*/ 	.word	0xffffffff


	//   ....[29]....
        /*00f0*/ 	.word	0xffffffff


	//   ....[30]....
        /*00f4*/ 	.word	0xffffffff


	//   ....[31]....
        /*00f8*/ 	.word	0xffffffff


	//   ....[32]....
        /*00fc*/ 	.word	0xffffffff


	//   ....[33]....
        /*0100*/ 	.word	0xffffffff


	//   ....[34]....
        /*0104*/ 	.word	0xffffffff


	//   ....[35]....
        /*0108*/ 	.word	0xffffffff


	//   ....[36]....
        /*010c*/ 	.word	0xffffffff


	//   ....[37]....
        /*0110*/ 	.word	0xffffffff


	//   ....[38]....
        /*0114*/ 	.word	0xffffffff


	//   ....[39]....
        /*0118*/ 	.word	0xffffffff


	//   ....[40]....
        /*011c*/ 	.word	0xffffffff


	//   ....[41]....
        /*0120*/ 	.word	0xffffffff


	//   ....[42]....
        /*0124*/ 	.word	0xffffffff


	//   ....[43]....
        /*0128*/ 	.word	0xffffffff


	//   ....[44]....
        /*012c*/ 	.word	0xffffffff


	//   ....[45]....
        /*0130*/ 	.word	0xffffffff


	//   ....[46]....
        /*0134*/ 	.word	0xffffffff


	//   ....[47]....
        /*0138*/ 	.word	0xffffffff


	//   ....[48]....
        /*013c*/ 	.word	0xffffffff


	//   ....[49]....
        /*0140*/ 	.word	0xffffffff


	//   ....[50]....
        /*0144*/ 	.word	0xffffffff


	//   ....[51]....
        /*0148*/ 	.word	0xffffffff


	//   ....[52]....
        /*014c*/ 	.word	0xffffffff


	//   ....[53]....
        /*0150*/ 	.word	0xffffffff


	//   ....[54]....
        /*0154*/ 	.word	0xffffffff


	//   ....[55]....
        /*0158*/ 	.word	0xffffffff


	//   ....[56]....
        /*015c*/ 	.word	0xffffffff


	//   ....[57]....
        /*0160*/ 	.word	0xffffffff


	//   ....[58]....
        /*0164*/ 	.word	0xffffffff


	//   ....[59]....
        /*0168*/ 	.word	0xffffffff


	//----- nvinfo : EIATTR_COOP_GROUP_INSTR_OFFSETS
	.align		4
.L_147:
        /*016c*/ 	.byte	0x04, 0x28
        /*016e*/ 	.short	(.L_149 - .L_148)


	//   ....[0]....
.L_148:
        /*0170*/ 	.word	0x00000cb0


	//   ....[1]....
        /*0174*/ 	.word	0x00000cc0


	//   ....[2]....
        /*0178*/ 	.word	0x00000d50


	//   ....[3]....
        /*017c*/ 	.word	0x00000d90


	//   ....[4]....
        /*0180*/ 	.word	0x00000e10


	//   ....[5]....
        /*0184*/ 	.word	0x00000e40


	//   ....[6]....
        /*0188*/ 	.word	0x00000e90


	//   ....[7]....
        /*018c*/ 	.word	0x00000ec0


	//   ....[8]....
        /*0190*/ 	.word	0x00000f10


	//   ....[9]....
        /*0194*/ 	.word	0x00000f40


	//   ....[10]....
        /*0198*/ 	.word	0x00001240


	//   ....[11]....
        /*019c*/ 	.word	0x00001250


	//   ....[12]....
        /*01a0*/ 	.word	0x000012e0


	//   ....[13]....
        /*01a4*/ 	.word	0x00001310


	//   ....[14]....
        /*01a8*/ 	.word	0x00001370


	//   ....[15]....
        /*01ac*/ 	.word	0x000013a0


	//   ....[16]....
        /*01b0*/ 	.word	0x00001400


	//   ....[17]....
        /*01b4*/ 	.word	0x00001440


	//   ....[18]....
        /*01b8*/ 	.word	0x000014b0


	//   ....[19]....
        /*01bc*/ 	.word	0x000014f0


	//   ....[20]....
        /*01c0*/ 	.word	0x00002180


	//   ....[21]....
        /*01c4*/ 	.word	0x00002190


	//   ....[22]....
        /*01c8*/ 	.word	0x00002220


	//   ....[23]....
        /*01cc*/ 	.word	0x00002250


	//   ....[24]....
        /*01d0*/ 	.word	0x000022c0


	//   ....[25]....
        /*01d4*/ 	.word	0x000022e0


	//   ....[26]....
        /*01d8*/ 	.word	0x00002340


	//   ....[27]....
        /*01dc*/ 	.word	0x00002350


	//   ....[28]....
        /*01e0*/ 	.word	0x000023a0


	//   ....[29]....
        /*01e4*/ 	.word	0x000023b0


	//   ....[30]....
        /*01e8*/ 	.word	0x000031c0


	//   ....[31]....
        /*01ec*/ 	.word	0x000031d0


	//   ....[32]....
        /*01f0*/ 	.word	0x00003260


	//   ....[33]....
        /*01f4*/ 	.word	0x000032a0


	//   ....[34]....
        /*01f8*/ 	.word	0x00003320


	//   ....[35]....
        /*01fc*/ 	.word	0x00003360


	//   ....[36]....
        /*0200*/ 	.word	0x000033c0


	//   ....[37]....
        /*0204*/ 	.word	0x000033f0


	//   ....[38]....
        /*0208*/ 	.word	0x00003440


	//   ....[39]....
        /*020c*/ 	.word	0x00003470


	//   ....[40]....
        /*0210*/ 	.word	0x00003750


	//   ....[41]....
        /*0214*/ 	.word	0x00003760


	//   ....[42]....
        /*0218*/ 	.word	0x000037f0


	//   ....[43]....
        /*021c*/ 	.word	0x00003820


	//   ....[44]....
        /*0220*/ 	.word	0x00003870


	//   ....[45]....
        /*0224*/ 	.word	0x000038a0


	//   ....[46]....
        /*0228*/ 	.word	0x00003910


	//   ....[47]....
        /*022c*/ 	.word	0x00003950


	//   ....[48]....
        /*0230*/ 	.word	0x000039c0


	//   ....[49]....
        /*0234*/ 	.word	0x000039f0


	//   ....[50]....
        /*0238*/ 	.word	0x00004730


	//   ....[51]....
        /*023c*/ 	.word	0x00004740


	//   ....[52]....
        /*0240*/ 	.word	0x000047d0


	//   ....[53]....
        /*0244*/ 	.word	0x00004800


	//   ....[54]....
        /*0248*/ 	.word	0x00004870


	//   ....[55]....
        /*024c*/ 	.word	0x00004890


	//   ....[56]....
        /*0250*/ 	.word	0x000048f0


	//   ....[57]....
        /*0254*/ 	.word	0x00004900


	//   ....[58]....
        /*0258*/ 	.word	0x00004950


	//   ....[59]....
        /*025c*/ 	.word	0x00004960


	//----- nvinfo : EIATTR_VRC_CTA_INIT_COUNT
	.align		4
.L_149:
        /*0260*/ 	.byte	0x02, 0x4a
	.zero		1
	.zero		1


	//----- nvinfo : EIATTR_EXIT_INSTR_OFFSETS
	.align		4
        /*0264*/ 	.byte	0x04, 0x1c
        /*0266*/ 	.short	(.L_151 - .L_150)


	//   ....[0]....
.L_150:
        /*0268*/ 	.word	0x00000080


	//   ....[1]....
        /*026c*/ 	.word	0x000000c0


	//   ....[2]....
        /*0270*/ 	.word	0x00004bd0


	//   ....[3]....
        /*0274*/ 	.word	0x00004c50


	//----- nvinfo : EIATTR_MAX_THREADS
	.align		4
.L_151:
        /*0278*/ 	.byte	0x04, 0x05
        /*027a*/ 	.short	(.L_153 - .L_152)
.L_152:
        /*027c*/ 	.word	0x00000100
        /*0280*/ 	.word	0x00000001
        /*0284*/ 	.word	0x00000001


	//----- nvinfo : EIATTR_CRS_STACK_SIZE
	.align		4
.L_153:
        /*0288*/ 	.byte	0x04, 0x1e
        /*028a*/ 	.short	(.L_155 - .L_154)
.L_154:
        /*028c*/ 	.word	0x00000000


	//----- nvinfo : EIATTR_CBANK_PARAM_SIZE
	.align		4
.L_155:
        /*0290*/ 	.byte	0x03, 0x19
        /*0292*/ 	.short	0x0021


	//----- nvinfo : EIATTR_PARAM_CBANK
	.align		4
        /*0294*/ 	.byte	0x04, 0x0a
        /*0296*/ 	.short	(.L_157 - .L_156)
	.align		4
.L_156:
        /*0298*/ 	.word	index@(.nv.constant0._ZN3cub18CUB_300001_SM_10006detail6reduce28DeviceReduceSingleTileKernelINS2_10policy_hubIdjN4cuda3__47maximumIvEEE10Policy1000EPdSB_jS8_ddNS5_3std3__410__identityEEEvT0_T1_T2_T3_T4_T6_)
        /*029c*/ 	.short	0x0380
        /*029e*/ 	.short	0x0021


	//----- nvinfo : EIATTR_SW_WAR
	.align		4
.L_157:
        /*02a0*/ 	.byte	0x04, 0x36
        /*02a2*/ 	.short	(.L_159 - .L_158)
.L_158:
        /*02a4*/ 	.word	0x00000008
.L_159:


//--------------------- .nv.info._ZN3cub18CUB_300001_SM_10006detail11EmptyKernelIvEEvv --------------------------
	.section	.nv.info._ZN3cub18CUB_300001_SM_10006detail11EmptyKernelIvEEvv,"",@"SHT_CUDA_INFO"
	.sectionflags	@""
	.align	4


	//----- nvinfo : EIATTR_CUDA_API_VERSION
	.align		4
        /*0000*/ 	.byte	0x04, 0x37
        /*0002*/ 	.short	(.L_161 - .L_160)
.L_160:
        /*0004*/ 	.word	0x00000082


	//----- nvinfo : EIATTR_SPARSE_MMA_MASK
	.align		4
.L_161:
        /*0008*/ 	.byte	0x03, 0x50
        /*000a*/ 	.short	0x0000


	//----- nvinfo : EIATTR_MAXREG_COUNT
	.align		4
        /*000c*/ 	.byte	0x03, 0x1b
        /*000e*/ 	.short	0x00ff


	//----- nvinfo : EIATTR_MERCURY_ISA_VERSION
	.align		4
        /*0010*/ 	.byte	0x03, 0x5f
        /*0012*/ 	.short	0x0101


	//----- nvinfo : EIATTR_VRC_CTA_INIT_COUNT
	.align		4
        /*0014*/ 	.byte	0x02, 0x4a
	.zero		1
	.zero		1


	//----- nvinfo : EIATTR_EXIT_INSTR_OFFSETS
	.align		4
        /*0018*/ 	.byte	0x04, 0x1c
        /*001a*/ 	.short	(.L_163 - .L_162)


	//   ....[0]....
.L_162:
        /*001c*/ 	.word	0x00000010


	//----- nvinfo : EIATTR_SW_WAR
	.align		4
.L_163:
        /*0020*/ 	.byte	0x04, 0x36
        /*0022*/ 	.short	(.L_165 - .L_164)
.L_164:
        /*0024*/ 	.word	0x00000008
.L_165:


//--------------------- .nv.info._Z15calculateMatrixPdS_m --------------------------
	.section	.nv.info._Z15calculateMatrixPdS_m,"",@"SHT_CUDA_INFO"
	.sectionflags	@""
	.align	4


	//----- nvinfo : EIATTR_CUDA_API_VERSION
	.align		4
        /*0000*/ 	.byte	0x04, 0x37
        /*0002*/ 	.short	(.L_167 - .L_166)
.L_166:
        /*0004*/ 	.word	0x00000082


	//----- nvinfo : EIATTR_KPARAM_INFO
	.align		4
.L_167:
        /*0008*/ 	.byte	0x04, 0x17
        /*000a*/ 	.short	(.L_169 - .L_168)
.L_168:
        /*000c*/ 	.word	0x00000000
        /*0010*/ 	.short	0x0002
        /*0012*/ 	.short	0x0010
        /*0014*/ 	.byte	0x00, 0xf0, 0x21, 0x00


	//----- nvinfo : EIATTR_KPARAM_INFO
	.align		4
.L_169:
        /*0018*/ 	.byte	0x04, 0x17
        /*001a*/ 	.short	(.L_171 - .L_170)
.L_170:
        /*001c*/ 	.word	0x00000000
        /*0020*/ 	.short	0x0001
        /*0022*/ 	.short	0x0008
        /*0024*/ 	.byte	0x00, 0xf5, 0x21, 0x00


	//----- nvinfo : EIATTR_KPARAM_INFO
	.align		4
.L_171:
        /*0028*/ 	.byte	0x04, 0x17
        /*002a*/ 	.short	(.L_173 - .L_172)
.L_172:
        /*002c*/ 	.word	0x00000000
        /*0030*/ 	.short	0x0000
        /*0032*/ 	.short	0x0000
        /*0034*/ 	.byte	0x00, 0xf5, 0x21, 0x00


	//----- nvinfo : EIATTR_SPARSE_MMA_MASK
	.align		4
.L_173:
        /*0038*/ 	.byte	0x03, 0x50
        /*003a*/ 	.short	0x0000


	//----- nvinfo : EIATTR_MAXREG_COUNT
	.align		4
        /*003c*/ 	.byte	0x03, 0x1b
        /*003e*/ 	.short	0x00ff


	//----- nvinfo : EIATTR_MERCURY_ISA_VERSION
	.align		4
        /*0040*/ 	.byte	0x03, 0x5f
        /*0042*/ 	.short	0x0101


	//----- nvinfo : EIATTR_VRC_CTA_INIT_COUNT
	.align		4
        /*0044*/ 	.byte	0x02, 0x4a
	.zero		1
	.zero		1


	//----- nvinfo : EIATTR_EXIT_INSTR_OFFSETS
	.align		4
        /*0048*/ 	.byte	0x04, 0x1c
        /*004a*/ 	.short	(.L_175 - .L_174)


	//   ....[0]....
.L_174:
        /*004c*/ 	.word	0x00000050


	//   ....[1]....
        /*0050*/ 	.word	0x00000250


	//----- nvinfo : EIATTR_CBANK_PARAM_SIZE
	.align		4
.L_175:
        /*0054*/ 	.byte	0x03, 0x19
        /*0056*/ 	.short	0x0018


	//----- nvinfo : EIATTR_PARAM_CBANK
	.align		4
        /*0058*/ 	.byte	0x04, 0x0a
        /*005a*/ 	.short	(.L_177 - .L_176)
	.align		4
.L_176:
        /*005c*/ 	.word	index@(.nv.constant0._Z15calculateMatrixPdS_m)
        /*0060*/ 	.short	0x0380
        /*0062*/ 	.short	0x0018


	//----- nvinfo : EIATTR_SW_WAR
	.align		4
.L_177:
        /*0064*/ 	.byte	0x04, 0x36
        /*0066*/ 	.short	(.L_179 - .L_178)
.L_178:
        /*0068*/ 	.word	0x00000008
.L_179:


//--------------------- .nv.info._Z14getErrorMatrixPdS_S_ --------------------------
	.section	.nv.info._Z14getErrorMatrixPdS_S_,"",@"SHT_CUDA_INFO"
	.sectionflags	@""
	.align	4


	//----- nvinfo : EIATTR_CUDA_API_VERSION
	.align		4
        /*0000*/ 	.byte	0x04, 0x37
        /*0002*/ 	.short	(.L_181 - .L_180)
.L_180:
        /*0004*/ 	.word	0x00000082


	//----- nvinfo : EIATTR_KPARAM_INFO
	.align		4
.L_181:
        /*0008*/ 	.byte	0x04, 0x17
        /*000a*/ 	.short	(.L_183 - .L_182)
.L_182:
        /*000c*/ 	.word	0x00000000
        /*0010*/ 	.short	0x0002
        /*0012*/ 	.short	0x0010
        /*0014*/ 	.byte	0x00, 0xf5, 0x21, 0x00


	//----- nvinfo : EIATTR_KPARAM_INFO
	.align		4
.L_183:
        /*0018*/ 	.byte	0x04, 0x17
        /*001a*/ 	.short	(.L_185 - .L_184)
.L_184:
        /*001c*/ 	.word	0x00000000
        /*0020*/ 	.short	0x0001
        /*0022*/ 	.short	0x0008
        /*0024*/ 	.byte	0x00, 0xf5, 0x21, 0x00


	//----- nvinfo : EIATTR_KPARAM_INFO
	.align		4
.L_185:
        /*0028*/ 	.byte	0x04, 0x17
        /*002a*/ 	.short	(.L_187 - .L_186)
.L_186:
        /*002c*/ 	.word	0x00000000
        /*0030*/ 	.short	0x0000
        /*0032*/ 	.short	0x0000
        /*0034*/ 	.byte	0x00, 0xf5, 0x21, 0x00


	//----- nvinfo : EIATTR_SPARSE_MMA_MASK
	.align		4
.L_187:
        /*0038*/ 	.byte	0x03, 0x50
        /*003a*/ 	.short	0x0000


	//----- nvinfo : EIATTR_MAXREG_COUNT
	.align		4
        /*003c*/ 	.byte	0x03, 0x1b
        /*003e*/ 	.short	0x00ff


	//----- nvinfo : EIATTR_MERCURY_ISA_VERSION
	.align		4
        /*0040*/ 	.byte	0x03, 0x5f
        /*0042*/ 	.short	0x0101


	//----- nvinfo : EIATTR_VRC_CTA_INIT_COUNT
	.align		4
        /*0044*/ 	.byte	0x02, 0x4a
	.zero		1
	.zero		1


	//----- nvinfo : EIATTR_EXIT_INSTR_OFFSETS
	.align		4
        /*0048*/ 	.byte	0x04, 0x1c
        /*004a*/ 	.short	(.L_189 - .L_188)


	//   ....[0]....
.L_188:
        /*004c*/ 	.word	0x00000070


	//   ....[1]....
        /*0050*/ 	.word	0x00000140


	//----- nvinfo : EIATTR_CBANK_PARAM_SIZE
	.align		4
.L_189:
        /*0054*/ 	.byte	0x03, 0x19
        /*0056*/ 	.short	0x0018


	//----- nvinfo : EIATTR_PARAM_CBANK
	.align		4
        /*0058*/ 	.byte	0x04, 0x0a
        /*005a*/ 	.short	(.L_191 - .L_190)
	.align		4
.L_190:
        /*005c*/ 	.word	index@(.nv.constant0._Z14getErrorMatrixPdS_S_)
        /*0060*/ 	.short	0x0380
        /*0062*/ 	.short	0x0018


	//----- nvinfo : EIATTR_SW_WAR
	.align		4
.L_191:
        /*0064*/ 	.byte	0x04, 0x36
        /*0066*/ 	.short	(.L_193 - .L_192)
.L_192:
        /*0068*/ 	.word	0x00000008
.L_193:


//--------------------- .nv.callgraph             --------------------------
	.section	.nv.callgraph,"",@"SHT_CUDA_CALLGRAPH"
	.align	4
	.sectionentsize	8
	.align		4
        /*0000*/ 	.word	0x00000000
	.align		4
        /*0004*/ 	.word	0xffffffff
	.align		4
        /*0008*/ 	.word	0x00000000
	.align		4
        /*000c*/ 	.word	0xfffffffe
	.align		4
        /*0010*/ 	.word	0x00000000
	.align		4
        /*0014*/ 	.word	0xfffffffd
	.align		4
        /*0018*/ 	.word	0x00000000
	.align		4
        /*001c*/ 	.word	0xfffffffc


//--------------------- .nv.constant4             --------------------------
	.section	.nv.constant4,"a",@progbits
	.align	8
	.align		8
.nv.constant4:
        /*0000*/ 	.dword	_ZN34_INTERNAL_d09bd973_4_k_cu_b49606b44cuda3std3__45__cpo5beginE
	.align		8
        /*0008*/ 	.dword	_ZN34_INTERNAL_d09bd973_4_k_cu_b49606b44cuda3std3__45__cpo3endE
	.align		8
        /*0010*/ 	.dword	_ZN34_INTERNAL_d09bd973_4_k_cu_b49606b44cuda3std3__45__cpo6cbeginE
	.align		8
        /*0018*/ 	.dword	_ZN34_INTERNAL_d09bd973_4_k_cu_b49606b44cuda3std3__45__cpo4cendE
	.align		8
        /*0020*/ 	.dword	_ZN34_INTERNAL_d09bd973_4_k_cu_b49606b44cuda3std3__45__cpo6rbeginE
	.align		8
        /*0028*/ 	.dword	_ZN34_INTERNAL_d09bd973_4_k_cu_b49606b44cuda3std3__45__cpo4rendE
	.align		8
        /*0030*/ 	.dword	_ZN34_INTERNAL_d09bd973_4_k_cu_b49606b44cuda3std3__45__cpo7crbeginE
	.align		8
        /*0038*/ 	.dword	_ZN34_INTERNAL_d09bd973_4_k_cu_b49606b44cuda3std3__45__cpo5crendE
	.align		8
        /*0040*/ 	.dword	_ZN34_INTERNAL_d09bd973_4_k_cu_b49606b44cuda3std3__436_GLOBAL__N__d09bd973_4_k_cu_b49606b46ignoreE
	.align		8
        /*0048*/ 	.dword	_ZN34_INTERNAL_d09bd973_4_k_cu_b49606b44cuda3std3__419piecewise_constructE
	.align		8
        /*0050*/ 	.dword	_ZN34_INTERNAL_d09bd973_4_k_cu_b49606b44cuda3std3__48in_placeE
	.align		8
        /*0058*/ 	.dword	_ZN34_INTERNAL_d09bd973_4_k_cu_b49606b44cuda3std3__420unreachable_sentinelE
	.align		8
        /*0060*/ 	.dword	_ZN34_INTERNAL_d09bd973_4_k_cu_b49606b44cuda3std3__47nulloptE
	.align		8
        /*0068*/ 	.dword	_ZN34_INTERNAL_d09bd973_4_k_cu_b49606b44cuda3std3__48unexpectE
	.align		8
        /*0070*/ 	.dword	_ZN34_INTERNAL_d09bd973_4_k_cu_b49606b44cuda3std6ranges3__45__cpo4swapE
	.align		8
        /*0078*/ 	.dword	_ZN34_INTERNAL_d09bd973_4_k_cu_b49606b44cuda3std6ranges3__45__cpo9iter_moveE
	.align		8
        /*0080*/ 	.dword	_ZN34_INTERNAL_d09bd973_4_k_cu_b49606b44cuda3std6ranges3__45__cpo5beginE
	.align		8
        /*0088*/ 	.dword	_ZN34_INTERNAL_d09bd973_4_k_cu_b49606b44cuda3std6ranges3__45__cpo3endE
	.align		8
        /*0090*/ 	.dword	_ZN34_INTERNAL_d09bd973_4_k_cu_b49606b44cuda3std6ranges3__45__cpo6cbeginE
	.align		8
        /*0098*/ 	.dword	_ZN34_INTERNAL_d09bd973_4_k_cu_b49606b44cuda3std6ranges3__45__cpo4cendE
	.align		8
        /*00a0*/ 	.dword	_ZN34_INTERNAL_d09bd973_4_k_cu_b49606b44cuda3std6ranges3__45__cpo7advanceE
	.align		8
        /*00a8*/ 	.dword	_ZN34_INTERNAL_d09bd973_4_k_cu_b49606b44cuda3std6ranges3__45__cpo9iter_swapE
	.align		8
        /*00b0*/ 	.dword	_ZN34_INTERNAL_d09bd973_4_k_cu_b49606b44cuda3std6ranges3__45__cpo4nextE
	.align		8
        /*00b8*/ 	.dword	_ZN34_INTERNAL_d09bd973_4_k_cu_b49606b44cuda3std6ranges3__45__cpo4prevE
	.align		8
        /*00c0*/ 	.dword	_ZN34_INTERNAL_d09bd973_4_k_cu_b49606b44cuda3std6ranges3__45__cpo4dataE
	.align		8
        /*00c8*/ 	.dword	_ZN34_INTERNAL_d09bd973_4_k_cu_b49606b44cuda3std6ranges3__45__cpo5cdataE
	.align		8
        /*00d0*/ 	.dword	_ZN34_INTERNAL_d09bd973_4_k_cu_b49606b44cuda3std6ranges3__45__cpo4sizeE
	.align		8
        /*00d8*/ 	.dword	_ZN34_INTERNAL_d09bd973_4_k_cu_b49606b44cuda3std6ranges3__45__cpo5ssizeE
	.align		8
        /*00e0*/ 	.dword	_ZN34_INTERNAL_d09bd973_4_k_cu_b49606b44cuda3std6ranges3__45__cpo8distanceE
	.align		8
        /*00e8*/ 	.dword	_ZN34_INTERNAL_d09bd973_4_k_cu_b49606b46thrust24THRUST_300001_SM_1000_NS6system6detail10sequential3seqE
	.align		8
        /*00f0*/ 	.dword	_ZN34_INTERNAL_d09bd973_4_k_cu_b49606b46thrust24THRUST_300001_SM_1000_NS12placeholders2_1E
	.align		8
        /*00f8*/ 	.dword	_ZN34_INTERNAL_d09bd973_4_k_cu_b49606b46thrust24THRUST_300001_SM_1000_NS12placeholders2_2E
	.align		8
        /*0100*/ 	.dword	_ZN34_INTERNAL_d09bd973_4_k_cu_b49606b46thrust24THRUST_300001_SM_1000_NS12placeholders2_3E
	.align		8
        /*0108*/ 	.dword	_ZN34_INTERNAL_d09bd973_4_k_cu_b49606b46thrust24THRUST_300001_SM_1000_NS12placeholders2_4E
	.align		8
        /*0110*/ 	.dword	_ZN34_INTERNAL_d09bd973_4_k_cu_b49606b46thrust24THRUST_300001_SM_1000_NS12placeholders2_5E
	.align		8
        /*0118*/ 	.dword	_ZN34_INTERNAL_d09bd973_4_k_cu_b49606b46thrust24THRUST_300001_SM_1000_NS12placeholders2_6E
	.align		8
        /*0120*/ 	.dword	_ZN34_INTERNAL_d09bd973_4_k_cu_b49606b46thrust24THRUST_300001_SM_1000_NS12placeholders2_7E
	.align		8
        /*0128*/ 	.dword	_ZN34_INTERNAL_d09bd973_4_k_cu_b49606b46thrust24THRUST_300001_SM_1000_NS12placeholders2_8E
	.align		8
        /*0130*/ 	.dword	_ZN34_INTERNAL_d09bd973_4_k_cu_b49606b46thrust24THRUST_300001_SM_1000_NS12placeholders2_9E
	.align		8
        /*0138*/ 	.dword	_ZN34_INTERNAL_d09bd973_4_k_cu_b49606b46thrust24THRUST_300001_SM_1000_NS12placeholders3_10E


//--------------------- .text._ZN3cub18CUB_300001_SM_10006detail6reduce28DeviceReduceSingleTileKernelINS2_10policy_hubIdjN4cuda3__47maximumIvEEE10Policy1000EPdSB_iS8_ddNS5_3std3__410__identityEEEvT0_T1_T2_T3_T4_T6_ --------------------------
	.section	.text._ZN3cub18CUB_300001_SM_10006detail6reduce28DeviceReduceSingleTileKernelINS2_10policy_hubIdjN4cuda3__47maximumIvEEE10Policy1000EPdSB_iS8_ddNS5_3std3__410__identityEEEvT0_T1_T2_T3_T4_T6_,"ax",@progbits
	.align	128
        .global         _ZN3cub18CUB_300001_SM_10006detail6reduce28DeviceReduceSingleTileKernelINS2_10policy_hubIdjN4cuda3__47maximumIvEEE10Policy1000EPdSB_iS8_ddNS5_3std3__410__identityEEEvT0_T1_T2_T3_T4_T6_
        .type           _ZN3cub18CUB_300001_SM_10006detail6reduce28DeviceReduceSingleTileKernelINS2_10policy_hubIdjN4cuda3__47maximumIvEEE10Policy1000EPdSB_iS8_ddNS5_3std3__410__identityEEEvT0_T1_T2_T3_T4_T6_,@function
        .size           _ZN3cub18CUB_300001_SM_10006detail6reduce28DeviceReduceSingleTileKernelINS2_10policy_hubIdjN4cuda3__47maximumIvEEE10Policy1000EPdSB_iS8_ddNS5_3std3__410__identityEEEvT0_T1_T2_T3_T4_T6_,(.L_x_149 - _ZN3cub18CUB_300001_SM_10006detail6reduce28DeviceReduceSingleTileKernelINS2_10policy_hubIdjN4cuda3__47maximumIvEEE10Policy1000EPdSB_iS8_ddNS5_3std3__410__identityEEEvT0_T1_T2_T3_T4_T6_)
        .other          _ZN3cub18CUB_300001_SM_10006detail6reduce28DeviceReduceSingleTileKernelINS2_10policy_hubIdjN4cuda3__47maximumIvEEE10Policy1000EPdSB_iS8_ddNS5_3std3__410__identityEEEvT0_T1_T2_T3_T4_T6_,@"STO_CUDA_ENTRY STV_DEFAULT"
_ZN3cub18CUB_300001_SM_10006detail6reduce28DeviceReduceSingleTileKernelINS2_10policy_hubIdjN4cuda3__47maximumIvEEE10Policy1000EPdSB_iS8_ddNS5_3std3__410__identityEEEvT0_T1_T2_T3_T4_T6_:
.text._ZN3cub18CUB_300001_SM_10006detail6reduce28DeviceReduceSingleTileKernelINS2_10policy_hubIdjN4cuda3__47maximumIvEEE10Policy1000EPdSB_iS8_ddNS5_3std3__410__identityEEEvT0_T1_T2_T3_T4_T6_:
[----:B------:R-:W-:Y:S01]  /*0000*/  LDC R1, c[0x0][0x37c] ;  /* 0x0000df00ff017b82 */ /* 0x000fe20000000800 */
[----:B------:R-:W0:Y:S01]  /*0010*/  LDCU UR4, c[0x0][0x390] ;  /* 0x00007200ff0477ac */ /* 0x000e220008000800 */
[----:B------:R-:W1:Y:S01]  /*0020*/  LDCU.64 UR6, c[0x0][0x358] ;  /* 0x00006b00ff0677ac */ /* 0x000e620008000a00 */
[----:B0-----:R-:W-:-:S05]  /*0030*/  IMAD.U32 R4, RZ, RZ, UR4 ;  /* 0x00000004ff047e24 */ /* 0x001fca000f8e00ff */
[----:B------:R-:W-:-:S13]  /*0040*/  ISETP.NE.AND P0, PT, R4, RZ, PT ;  /* 0x000000ff0400720c */ /* 0x000fda0003f05270 */
[----:B-1----:R-:W-:Y:S05]  /*0050*/  @P0 BRA `(.L_x_0) ;  /* 0x00000000001c0947 */ /* 0x002fea0003800000 */
[----:B------:R-:W0:Y:S02]  /*0060*/  S2R R0, SR_TID.X ;  /* 0x0000000000007919 */ /* 0x000e240000002100 */
[----:B0-----:R-:W-:-:S13]  /*0070*/  ISETP.NE.AND P0, PT, R0, RZ, PT ;  /* 0x000000ff0000720c */ /* 0x001fda0003f05270 */
[----:B------:R-:W-:Y:S05]  /*0080*/  @P0 EXIT ;  /* 0x000000000000094d */ /* 0x000fea0003800000 */
[----:B------:R-:W0:Y:S08]  /*0090*/  LDC.64 R2, c[0x0][0x388] ;  /* 0x0000e200ff027b82 */ /* 0x000e300000000a00 */
[----:B------:R-:W0:Y:S02]  /*00a0*/  LDC.64 R4, c[0x0][0x398] ;  /* 0x0000e600ff047b82 */ /* 0x000e240000000a00 */
[----:B0-----:R-:W-:Y:S01]  /*00b0*/  STG.E.64 desc[UR6][R2.64], R4 ;  /* 0x0000000402007986 */ /* 0x001fe2000c101b06 */
[----:B------:R-:W-:Y:S05]  /*00c0*/  EXIT ;  /* 0x000000000000794d */ /* 0x000fea0003800000 */
.L_x_0:
[----:B------:R-:W0:Y:S01]  /*00d0*/  LDCU UR4, c[0x0][0x380] ;  /* 0x00007000ff0477ac */ /* 0x000e220008000800 */
[----:B------:R-:W-:Y:S01]  /*00e0*/  BSSY.RECONVERGENT B0, `(.L_x_1) ;  /* 0x00005b3000007945 */ /* 0x000fe20003800200 */
[----:B0-----:R-:W-:-:S09]  /*00f0*/  ULOP3.LUT UP0, URZ, UR4, 0x1f, URZ, 0xc0, !UPT ;  /* 0x0000001f04ff7892 */ /* 0x001fd2000f80c0ff */
[----:B------:R-:W-:Y:S05]  /*0100*/  BRA.U UP0, `(.L_x_2) ;  /* 0x0000002d003c7547 */ /* 0x000fea000b800000 */
[----:B------:R-:W-:-:S13]  /*0110*/  ISETP.GT.AND P0, PT, R4, 0x7ff, PT ;  /* 0x000007ff0400780c */ /* 0x000fda0003f04270 */
[----:B------:R-:W-:Y:S05]  /*0120*/  @P0 BRA `(.L_x_3) ;  /* 0x0000001400e80947 */ /* 0x000fea0003800000 */
[----:B------:R-:W0:Y:S01]  /*0130*/  S2R R3, SR_TID.X ;  /* 0x0000000000037919 */ /* 0x000e220000002100 */
[----:B------:R-:W-:Y:S01]  /*0140*/  BSSY.RECONVERGENT B1, `(.L_x_4) ;  /* 0x0000009000017945 */ /* 0x000fe20003800200 */
[----:B------:R-:W-:Y:S02]  /*0150*/  CS2R R6, SRZ ;  /* 0x0000000000067805 */ /* 0x000fe4000001ff00 */
[----:B0-----:R-:W-:Y:S01]  /*0160*/  ISETP.GE.AND P0, PT, R3, R4, PT ;  /* 0x000000040300720c */ /* 0x001fe20003f06270 */
[----:B------:R-:W-:-:S12]  /*0170*/  IMAD.MOV.U32 R5, RZ, RZ, R3 ;  /* 0x000000ffff057224 */ /* 0x000fd800078e0003 */
[----:B------:R-:W-:Y:S05]  /*0180*/  @P0 BRA `(.L_x_5) ;  /* 0x0000000000100947 */ /* 0x000fea0003800000 */
[----:B------:R-:W0:Y:S02]  /*0190*/  LDC.64 R6, c[0x0][0x380] ;  /* 0x0000e000ff067b82 */ /* 0x000e240000000a00 */
[----:B0-----:R-:W-:-:S06]  /*01a0*/  IMAD.WIDE.U32 R6, R3, 0x8, R6 ;  /* 0x0000000803067825 */ /* 0x001fcc00078e0006 */
[----:B------:R-:W5:Y:S01]  /*01b0*/  LDG.E.64.CONSTANT R6, desc[UR6][R6.64] ;  /* 0x0000000606067981 */ /* 0x000f62000c1e9b00 */
[----:B------:R-:W-:-:S07]  /*01c0*/  VIADD R5, R3, 0x100 ;  /* 0x0000010003057836 */ /* 0x000fce0000000000 */
.L_x_5:
[----:B------:R-:W-:Y:S05]  /*01d0*/  BSYNC.RECONVERGENT B1 ;  /* 0x0000000000017941 */ /* 0x000fea0003800200 */
.L_x_4:
[----:B------:R-:W-:Y:S01]  /*01e0*/  ISETP.GE.AND P0, PT, R5, R4, PT ;  /* 0x000000040500720c */ /* 0x000fe20003f06270 */
[----:B------:R-:W-:-:S12]  /*01f0*/  BSSY.RECONVERGENT B1, `(.L_x_6) ;  /* 0x00000b0000017945 */ /* 0x000fd80003800200 */
[----:B------:R-:W-:Y:S05]  /*0200*/  @P0 BRA `(.L_x_7) ;  /* 0x0000000800b80947 */ /* 0x000fea0003800000 */
[----:B------:R-:W-:Y:S01]  /*0210*/  LOP3.LUT R9, RZ, R5, RZ, 0x33, !PT ;  /* 0x00000005ff097212 */ /* 0x000fe200078e33ff */
[----:B------:R-:W-:Y:S04]  /*0220*/  BSSY.RECONVERGENT B2, `(.L_x_8) ;  /* 0x0000019000027945 */ /* 0x000fe80003800200 */
[----:B------:R-:W-:-:S05]  /*0230*/  IMAD.IADD R0, R9, 0x1, R4 ;  /* 0x0000000109007824 */ /* 0x000fca00078e0204 */
[C---:B------:R-:W-:Y:S02]  /*0240*/  LOP3.LUT R2, R0.reuse, 0x300, RZ, 0xc0, !PT ;  /* 0x0000030000027812 */ /* 0x040fe400078ec0ff */
[----:B------:R-:W-:Y:S02]  /*0250*/  ISETP.GE.U32.AND P0, PT, R0, 0x300, PT ;  /* 0x000003000000780c */ /* 0x000fe40003f06070 */
[----:B------:R-:W-:-:S13]  /*0260*/  ISETP.NE.AND P1, PT, R2, 0x300, PT ;  /* 0x000003000200780c */ /* 0x000fda0003f25270 */
[----:B------:R-:W-:Y:S05]  /*0270*/  @!P1 BRA `(.L_x_9) ;  /* 0x00000000004c9947 */ /* 0x000fea0003800000 */
[----:B------:R-:W0:Y:S01]  /*0280*/  LDC.64 R8, c[0x0][0x380] ;  /* 0x0000e000ff087b82 */ /* 0x000e220000000a00 */
[----:B------:R-:W-:-:S04]  /*0290*/  LEA.HI R0, R0, 0x1, RZ, 0x18 ;  /* 0x0000000100007811 */ /* 0x000fc800078fc0ff */
[----:B------:R-:W-:-:S05]  /*02a0*/  LOP3.LUT R0, R0, 0x3, RZ, 0xc0, !PT ;  /* 0x0000000300007812 */ /* 0x000fca00078ec0ff */
[----:B------:R-:W-:Y:S02]  /*02b0*/  IMAD.MOV R0, RZ, RZ, -R0 ;  /* 0x000000ffff007224 */ /* 0x000fe400078e0a00 */
[----:B0-----:R-:W-:-:S04]  /*02c0*/  IMAD.WIDE.U32 R8, R5, 0x8, R8 ;  /* 0x0000000805087825 */ /* 0x001fc800078e0008 */
[----:B------:R-:W-:Y:S02]  /*02d0*/  IMAD.MOV.U32 R2, RZ, RZ, R8 ;  /* 0x000000ffff027224 */ /* 0x000fe400078e0008 */
[----:B------:R-:W-:-:S07]  /*02e0*/  IMAD.MOV.U32 R11, RZ, RZ, R9 ;  /* 0x000000ffff0b7224 */ /* 0x000fce00078e0009 */
.L_x_10:
[----:B------:R-:W-:Y:S02]  /*02f0*/  IMAD.MOV.U32 R8, RZ, RZ, R2 ;  /* 0x000000ffff087224 */ /* 0x000fe400078e0002 */
[----:B------:R-:W-:-:S06]  /*0300*/  IMAD.MOV.U32 R9, RZ, RZ, R11 ;  /* 0x000000ffff097224 */ /* 0x000fcc00078e000b */
[----:B------:R-:W2:Y:S01]  /*0310*/  LDG.E.64.CONSTANT R8, desc[UR6][R8.64] ;  /* 0x0000000608087981 */ /* 0x000ea2000c1e9b00 */
[----:B------:R-:W-:Y:S01]  /*0320*/  VIADD R0, R0, 0x1 ;  /* 0x0000000100007836 */ /* 0x000fe20000000000 */
[----:B------:R-:W-:Y:S01]  /*0330*/  IADD3 R2, P3, PT, R2, 0x800, RZ ;  /* 0x0000080002027810 */ /* 0x000fe20007f7e0ff */
[----:B------:R-:W-:-:S03]  /*0340*/  VIADD R5, R5, 0x100 ;  /* 0x0000010005057836 */ /* 0x000fc60000000000 */
[----:B------:R-:W-:Y:S01]  /*0350*/  ISETP.NE.AND P2, PT, R0, RZ, PT ;  /* 0x000000ff0000720c */ /* 0x000fe20003f45270 */
[----:B------:R-:W-:Y:S01]  /*0360*/  IMAD.X R11, RZ, RZ, R11, P3 ;  /* 0x000000ffff0b7224 */ /* 0x000fe200018e060b */
[----:B--2--5:R-:W-:-:S06]  /*0370*/  DSETP.GEU.AND P1, PT, R6, R8, PT ;  /* 0x000000080600722a */ /* 0x024fcc0003f2e000 */
[----:B------:R-:W-:Y:S02]  /*0380*/  FSEL R6, R8, R6, !P1 ;  /* 0x0000000608067208 */ /* 0x000fe40004800000 */
[----:B------:R-:W-:-:S03]  /*0390*/  FSEL R7, R9, R7, !P1 ;  /* 0x0000000709077208 */ /* 0x000fc60004800000 */
[----:B------:R-:W-:Y:S05]  /*03a0*/  @P2 BRA `(.L_x_10) ;  /* 0xfffffffc00d02947 */ /* 0x000fea000383ffff */
.L_x_9:
[----:B------:R-:W-:Y:S05]  /*03b0*/  BSYNC.RECONVERGENT B2 ;  /* 0x0000000000027941 */ /* 0x000fea0003800200 */
.L_x_8:
[----:B------:R-:W-:Y:S05]  /*03c0*/  @!P0 BRA `(.L_x_7) ;  /* 0x0000000800488947 */ /* 0x000fea0003800000 */
[----:B------:R-:W-:Y:S01]  /*03d0*/  IMAD.IADD R0, R4, 0x1, -R5 ;  /* 0x0000000104007824 */ /* 0x000fe200078e0a05 */
[----:B------:R-:W-:Y:S01]  /*03e0*/  BSSY.RECONVERGENT B2, `(.L_x_11) ;  /* 0x0000051000027945 */ /* 0x000fe20003800200 */
[----:B------:R-:W-:-:S03]  /*03f0*/  PLOP3.LUT P0, PT, PT, PT, PT, 0x80, 0x8 ;  /* 0x000000000008781c */ /* 0x000fc60003f0f070 */
[----:B------:R-:W-:-:S13]  /*0400*/  ISETP.GT.AND P1, PT, R0, 0xc00, PT ;  /* 0x00000c000000780c */ /* 0x000fda0003f24270 */
[----:B------:R-:W-:Y:S05]  /*0410*/  @!P1 BRA `(.L_x_12) ;  /* 0x0000000400349947 */ /* 0x000fea0003800000 */
[----:B------:R-:W0:Y:S01]  /*0420*/  LDC.64 R8, c[0x0][0x380] ;  /* 0x0000e000ff087b82 */ /* 0x000e220000000a00 */
[----:B------:R-:W-:Y:S01]  /*0430*/  PLOP3.LUT P0, PT, PT, PT, PT, 0x8, 0x80 ;  /* 0x000000000080781c */ /* 0x000fe20003f0e170 */
[----:B------:R-:W-:-:S12]  /*0440*/  VIADD R0, R4, 0xfffff400 ;  /* 0xfffff40004007836 */ /* 0x000fd80000000000 */
.L_x_13:
[----:B0-----:R-:W-:-:S05]  /*0450*/  IMAD.WIDE R30, R5, 0x8, R8 ;  /* 0x00000008051e7825 */ /* 0x001fca00078e0208 */
[----:B------:R-:W2:Y:S04]  /*0460*/  LDG.E.64.CONSTANT R10, desc[UR6][R30.64] ;  /* 0x000000061e0a7981 */ /* 0x000ea8000c1e9b00 */
[----:B------:R-:W3:Y:S04]  /*0470*/  LDG.E.64.CONSTANT R12, desc[UR6][R30.64+0x800] ;  /* 0x000800061e0c7981 */ /* 0x000ee8000c1e9b00 */
[----:B------:R-:W4:Y:S01]  /*0480*/  LDG.E.64.CONSTANT R14, desc[UR6][R30.64+0x1000] ;  /* 0x001000061e0e7981 */ /* 0x000f22000c1e9b00 */
[----:B------:R-:W-:-:S03]  /*0490*/  VIADD R39, R5, 0x400 ;  /* 0x0000040005277836 */ /* 0x000fc60000000000 */
[----:B------:R-:W4:Y:S01]  /*04a0*/  LDG.E.64.CONSTANT R16, desc[UR6][R30.64+0x1800] ;  /* 0x001800061e107981 */ /* 0x000f22000c1e9b00 */
[----:B------:R-:W-:-:S05]  /*04b0*/  IMAD.WIDE R38, R39, 0x8, R8 ;  /* 0x0000000827267825 */ /* 0x000fca00078e0208 */
[----:B------:R-:W4:Y:S04]  /*04c0*/  LDG.E.64.CONSTANT R18, desc[UR6][R38.64] ;  /* 0x0000000626127981 */ /* 0x000f28000c1e9b00 */
[----:B------:R-:W4:Y:S04]  /*04d0*/  LDG.E.64.CONSTANT R20, desc[UR6][R38.64+0x800] ;  /* 0x0008000626147981 */ /* 0x000f28000c1e9b00 */
        /* <DEDUP_REMOVED lines=12> */
[----:B------:R-:W4:Y:S04]  /*05a0*/  LDG.E.64.CONSTANT R38, desc[UR6][R44.64+0x1000] ;  /* 0x001000062c267981 */ /* 0x000f28000c1e9b00 */
[----:B------:R-:W4:Y:S01]  /*05b0*/  LDG.E.64.CONSTANT R40, desc[UR6][R44.64+0x1800] ;  /* 0x001800062c287981 */ /* 0x000f22000c1e9b00 */
[----:B------:R-:W-:-:S05]  /*05c0*/  VIADD R5, R5, 0x1000 ;  /* 0x0000100005057836 */ /* 0x000fca0000000000 */
[----:B------:R-:W-:Y:S01]  /*05d0*/  ISETP.GE.AND P2, PT, R5, R0, PT ;  /* 0x000000000500720c */ /* 0x000fe20003f46270 */
[----:B--2--5:R-:W-:-:S06]  /*05e0*/  DSETP.GEU.AND P1, PT, R6, R10, PT ;  /* 0x0000000a0600722a */ /* 0x024fcc0003f2e000 */
[----:B------:R-:W-:Y:S02]  /*05f0*/  FSEL R6, R10, R6, !P1 ;  /* 0x000000060a067208 */ /* 0x000fe40004800000 */
[----:B------:R-:W-:-:S06]  /*0600*/  FSEL R7, R11, R7, !P1 ;  /* 0x000000070b077208 */ /* 0x000fcc0004800000 */
[----:B---3--:R-:W-:-:S06]  /*0610*/  DSETP.GEU.AND P1, PT, R6, R12, PT ;  /* 0x0000000c0600722a */ /* 0x008fcc0003f2e000 */
[----:B------:R-:W-:Y:S02]  /*0620*/  FSEL R6, R12, R6, !P1 ;  /* 0x000000060c067208 */ /* 0x000fe40004800000 */
[----:B------:R-:W-:-:S06]  /*0630*/  FSEL R7, R13, R7, !P1 ;  /* 0x000000070d077208 */ /* 0x000fcc0004800000 */
[----:B----4-:R-:W-:-:S06]  /*0640*/  DSETP.GEU.AND P1, PT, R6, R14, PT ;  /* 0x0000000e0600722a */ /* 0x010fcc0003f2e000 */
[----:B------:R-:W-:Y:S02]  /*0650*/  FSEL R6, R14, R6, !P1 ;  /* 0x000000060e067208 */ /* 0x000fe40004800000 */
[----:B------:R-:W-:-:S06]  /*0660*/  FSEL R7, R15, R7, !P1 ;  /* 0x000000070f077208 */ /* 0x000fcc0004800000 */
[----:B------:R-:W-:-:S06]  /*0670*/  DSETP.GEU.AND P1, PT, R6, R16, PT ;  /* 0x000000100600722a */ /* 0x000fcc0003f2e000 */
        /* <DEDUP_REMOVED lines=37> */
[----:B------:R-:W-:Y:S01]  /*08d0*/  FSEL R7, R41, R7, !P1 ;  /* 0x0000000729077208 */ /* 0x000fe20004800000 */
[----:B------:R-:W-:Y:S06]  /*08e0*/  @!P2 BRA `(.L_x_13) ;  /* 0xfffffff800d8a947 */ /* 0x000fec000383ffff */
.L_x_12:
[----:B------:R-:W-:Y:S05]  /*08f0*/  BSYNC.RECONVERGENT B2 ;  /* 0x0000000000027941 */ /* 0x000fea0003800200 */
.L_x_11:
[----:B------:R-:W-:Y:S01]  /*0900*/  IMAD.IADD R0, R4, 0x1, -R5 ;  /* 0x0000000104007824 */ /* 0x000fe200078e0a05 */
[----:B------:R-:W-:Y:S04]  /*0910*/  BSSY.RECONVERGENT B2, `(.L_x_14) ;  /* 0x0000029000027945 */ /* 0x000fe80003800200 */
[----:B------:R-:W-:-:S13]  /*0920*/  ISETP.GT.AND P1, PT, R0, 0x400, PT ;  /* 0x000004000000780c */ /* 0x000fda0003f24270 */
[----:B------:R-:W-:Y:S05]  /*0930*/  @!P1 BRA `(.L_x_15) ;  /* 0x0000000000989947 */ /* 0x000fea0003800000 */
[----:B------:R-:W0:Y:S02]  /*0940*/  LDC.64 R18, c[0x0][0x380] ;  /* 0x0000e000ff127b82 */ /* 0x000e240000000a00 */
        /* <DEDUP_REMOVED lines=11> */
[----:B------:R-:W-:Y:S01]  /*0a00*/  VIADD R5, R5, 0x800 ;  /* 0x0000080005057836 */ /* 0x000fe20000000000 */
        /* <DEDUP_REMOVED lines=20> */
[----:B------:R-:W-:Y:S02]  /*0b50*/  FSEL R7, R25, R7, !P0 ;  /* 0x0000000719077208 */ /* 0x000fe40004000000 */
[----:B------:R-:W-:-:S04]  /*0b60*/  PLOP3.LUT P0, PT, PT, PT, PT, 0x8, 0x80 ;  /* 0x000000000080781c */ /* 0x000fc80003f0e170 */
[----:B------:R-:W-:-:S06]  /*0b70*/  DSETP.GEU.AND P1, PT, R6, R26, PT ;  /* 0x0000001a0600722a */ /* 0x000fcc0003f2e000 */
[----:B------:R-:W-:Y:S02]  /*0b80*/  FSEL R6, R26, R6, !P1 ;  /* 0x000000061a067208 */ /* 0x000fe40004800000 */
[----:B------:R-:W-:-:S07]  /*0b90*/  FSEL R7, R27, R7, !P1 ;  /* 0x000000071b077208 */ /* 0x000fce0004800000 */
.L_x_15:
[----:B------:R-:W-:Y:S05]  /*0ba0*/  BSYNC.RECONVERGENT B2 ;  /* 0x0000000000027941 */ /* 0x000fea0003800200 */
.L_x_14:
[----:B------:R-:W-:-:S13]  /*0bb0*/  ISETP.LT.OR P0, PT, R5, R4, P0 ;  /* 0x000000040500720c */ /* 0x000fda0000701670 */
[----:B------:R-:W-:Y:S05]  /*0bc0*/  @!P0 BRA `(.L_x_7) ;  /* 0x0000000000488947 */ /* 0x000fea0003800000 */
[----:B------:R-:W0:Y:S02]  /*0bd0*/  LDC.64 R8, c[0x0][0x380] ;  /* 0x0000e000ff087b82 */ /* 0x000e240000000a00 */
[----:B0-----:R-:W-:-:S05]  /*0be0*/  IMAD.WIDE R8, R5, 0x8, R8 ;  /* 0x0000000805087825 */ /* 0x001fca00078e0208 */
[----:B------:R-:W2:Y:S04]  /*0bf0*/  LDG.E.64.CONSTANT R10, desc[UR6][R8.64] ;  /* 0x00000006080a7981 */ /* 0x000ea8000c1e9b00 */
[----:B------:R-:W3:Y:S04]  /*0c00*/  LDG.E.64.CONSTANT R12, desc[UR6][R8.64+0x800] ;  /* 0x00080006080c7981 */ /* 0x000ee8000c1e9b00 */
[----:B------:R-:W4:Y:S04]  /*0c10*/  LDG.E.64.CONSTANT R14, desc[UR6][R8.64+0x1000] ;  /* 0x00100006080e7981 */ /* 0x000f28000c1e9b00 */
[----:B------:R-:W4:Y:S01]  /*0c20*/  LDG.E.64.CONSTANT R16, desc[UR6][R8.64+0x1800] ;  /* 0x0018000608107981 */ /* 0x000f22000c1e9b00 */
        /* <DEDUP_REMOVED lines=11> */
[----:B------:R-:W-:-:S07]  /*0ce0*/  FSEL R7, R17, R7, !P0 ;  /* 0x0000000711077208 */ /* 0x000fce0004000000 */
.L_x_7:
[----:B------:R-:W-:Y:S05]  /*0cf0*/  BSYNC.RECONVERGENT B1 ;  /* 0x0000000000017941 */ /* 0x000fea0003800200 */
.L_x_6:
[----:B------:R-:W-:-:S13]  /*0d00*/  ISETP.GE.AND P0, PT, R4, 0x100, PT ;  /* 0x000001000400780c */ /* 0x000fda0003f06270 */
[----:B------:R-:W-:Y:S05]  /*0d10*/  @!P0 BRA `(.L_x_16) ;  /* 0x00000004003c8947 */ /* 0x000fea0003800000 */
[----:B------:R-:W0:Y:S01]  /*0d20*/  S2R R8, SR_LANEID ;  /* 0x0000000000087919 */ /* 0x000e220000000000 */
[----:B-----5:R-:W-:Y:S04]  /*0d30*/  SHFL.DOWN PT, R4, R6, 0x1, 0x1f ;  /* 0x08201f0006047f89 */ /* 0x020fe800000e0000 */
[----:B------:R-:W1:Y:S02]  /*0d40*/  SHFL.DOWN PT, R5, R7, 0x1, 0x1f ;  /* 0x08201f0007057f89 */ /* 0x000e6400000e0000 */
[----:B-1----:R-:W-:Y:S01]  /*0d50*/  DSETP.GEU.AND P1, PT, R6, R4, PT ;  /* 0x000000040600722a */ /* 0x002fe20003f2e000 */
[C---:B0-----:R-:W-:Y:S02]  /*0d60*/  ISETP.GT.AND P0, PT, R8.reuse, 0x1e, PT ;  /* 0x0000001e0800780c */ /* 0x041fe40003f04270 */
[----:B------:R-:W-:-:S03]  /*0d70*/  ISETP.NE.AND P2, PT, R8, RZ, PT ;  /* 0x000000ff0800720c */ /* 0x000fc60003f45270 */
[----:B------:R-:W-:Y:S02]  /*0d80*/  FSEL R9, R4, R6, !P1 ;  /* 0x0000000604097208 */ /* 0x000fe40004800000 */
[----:B------:R-:W-:Y:S02]  /*0d90*/  FSEL R5, R5, R7, !P1 ;  /* 0x0000000705057208 */ /* 0x000fe40004800000 */
[----:B------:R-:W-:Y:S02]  /*0da0*/  FSEL R6, R6, R9, P0 ;  /* 0x0000000906067208 */ /* 0x000fe40000000000 */
[----:B------:R-:W-:Y:S02]  /*0db0*/  FSEL R11, R7, R5, P0 ;  /* 0x00000005070b7208 */ /* 0x000fe40000000000 */
[----:B------:R-:W-:Y:S01]  /*0dc0*/  ISETP.GT.AND P0, PT, R8, 0x1d, PT ;  /* 0x0000001d0800780c */ /* 0x000fe20003f04270 */
[----:B------:R-:W-:Y:S01]  /*0dd0*/  SHFL.DOWN PT, R4, R6, 0x2, 0x1f ;  /* 0x08401f0006047f89 */ /* 0x000fe200000e0000 */
[----:B------:R-:W-:Y:S01]  /*0de0*/  @!P2 MOV R2, 0x400 ;  /* 0x000004000002a802 */ /* 0x000fe20000000f00 */
[----:B------:R-:W-:Y:S01]  /*0df0*/  IMAD.MOV.U32 R7, RZ, RZ, R11 ;  /* 0x000000ffff077224 */ /* 0x000fe200078e000b */
[----:B------:R-:W-:Y:S01]  /*0e00*/  @!P2 SHF.R.U32.HI R0, RZ, 0x2, R3 ;  /* 0x00000002ff00a819 */ /* 0x000fe20000011603 */
[----:B------:R-:W0:Y:S03]  /*0e10*/  SHFL.DOWN PT, R5, R11, 0x2, 0x1f ;  /* 0x08401f000b057f89 */ /* 0x000e2600000e0000 */
[----:B------:R-:W-:Y:S01]  /*0e20*/  @!P2 LOP3.LUT R0, R0, 0xf8, RZ, 0xc0, !PT ;  /* 0x000000f80000a812 */ /* 0x000fe200078ec0ff */
[----:B------:R-:W1:Y:S01]  /*0e30*/  @!P2 S2R R9, SR_CgaCtaId ;  /* 0x000000000009a919 */ /* 0x000e620000008800 */
[----:B0-----:R-:W-:-:S06]  /*0e40*/  DSETP.GEU.AND P1, PT, R6, R4, PT ;  /* 0x000000040600722a */ /* 0x001fcc0003f2e000 */
[----:B------:R-:W-:Y:S02]  /*0e50*/  @!P0 FSEL R6, R4, R6, !P1 ;  /* 0x0000000604068208 */ /* 0x000fe40004800000 */
[----:B------:R-:W-:Y:S02]  /*0e60*/  @!P0 FSEL R11, R5, R11, !P1 ;  /* 0x0000000b050b8208 */ /* 0x000fe40004800000 */
[----:B------:R-:W-:Y:S01]  /*0e70*/  ISETP.GT.AND P0, PT, R8, 0x1b, PT ;  /* 0x0000001b0800780c */ /* 0x000fe20003f04270 */
[----:B------:R-:W-:Y:S02]  /*0e80*/  SHFL.DOWN PT, R4, R6, 0x4, 0x1f ;  /* 0x08801f0006047f89 */ /* 0x000fe400000e0000 */
[----:B------:R-:W-:Y:S02]  /*0e90*/  IMAD.MOV.U32 R7, RZ, RZ, R11 ;  /* 0x000000ffff077224 */ /* 0x000fe400078e000b */
[----:B------:R-:W0:Y:S04]  /*0ea0*/  SHFL.DOWN PT, R5, R11, 0x4, 0x1f ;  /* 0x08801f000b057f89 */ /* 0x000e2800000e0000 */
        /* <DEDUP_REMOVED lines=14> */
[----:B0-----:R-:W-:Y:S01]  /*0f90*/  DSETP.GEU.AND P0, PT, R6, R4, PT ;  /* 0x000000040600722a */ /* 0x001fe20003f0e000 */
[----:B-1----:R-:W-:-:S05]  /*0fa0*/  @!P2 LEA R7, R9, R2, 0x18 ;  /* 0x000000020907a211 */ /* 0x002fca00078ec0ff */
[----:B------:R-:W-:Y:S01]  /*0fb0*/  FSEL R4, R4, R6, !P0 ;  /* 0x0000000604047208 */ /* 0x000fe20004000000 */
[----:B------:R-:W-:Y:S01]  /*0fc0*/  @!P2 IMAD.IADD R9, R0, 0x1, R7 ;  /* 0x000000010009a824 */ /* 0x000fe200078e0207 */
[----:B------:R-:W-:Y:S02]  /*0fd0*/  FSEL R5, R5, R11, !P0 ;  /* 0x0000000b05057208 */ /* 0x000fe40004000000 */
[----:B------:R-:W-:Y:S02]  /*0fe0*/  ISETP.NE.AND P0, PT, R3, RZ, PT ;  /* 0x000000ff0300720c */ /* 0x000fe40003f05270 */
[----:B------:R-:W-:Y:S01]  /*0ff0*/  FSEL R6, R6, R4, P1 ;  /* 0x0000000406067208 */ /* 0x000fe20000800000 */
[----:B------:R3:W-:Y:S01]  /*1000*/  @!P2 STS.64 [R9+0x8], R4 ;  /* 0x000008040900a388 */ /* 0x0007e20000000a00 */
[----:B------:R-:W-:Y:S01]  /*1010*/  FSEL R7, R11, R5, P1 ;  /* 0x000000050b077208 */ /* 0x000fe20000800000 */
[----:B------:R-:W-:Y:S08]  /*1020*/  BAR.SYNC.DEFER_BLOCKING 0x0 ;  /* 0x0000000000007b1d */ /* 0x000ff00000010000 */
[----:B------:R-:W-:Y:S05]  /*1030*/  @P0 BRA `(.L_x_17) ;  /* 0x0000004800f40947 */ /* 0x000fea0003800000 */
[----:B------:R-:W0:Y:S01]  /*1040*/  S2UR UR5, SR_CgaCtaId ;  /* 0x00000000000579c3 */ /* 0x000e220000008800 */
[----:B------:R-:W-:Y:S02]  /*1050*/  UMOV UR4, 0x400 ;  /* 0x0000040000047882 */ /* 0x000fe40000000000 */
[----:B0-----:R-:W-:-:S09]  /*1060*/  ULEA UR4, UR5, UR4, 0x18 ;  /* 0x0000000405047291 */ /* 0x001fd2000f8ec0ff */
[----:B---3--:R-:W0:Y:S04]  /*1070*/  LDS.128 R8, [UR4+0x10] ;  /* 0x00001004ff087984 */ /* 0x008e280008000c00 */
[----:B------:R-:W1:Y:S01]  /*1080*/  LDS.128 R12, [UR4+0x20] ;  /* 0x00002004ff0c7984 */ /* 0x000e620008000c00 */
[----:B0-----:R-:W-:-:S06]  /*1090*/  DSETP.GEU.AND P1, PT, R6, R8, PT ;  /* 0x000000080600722a */ /* 0x001fcc0003f2e000 */
[----:B------:R-:W-:Y:S02]  /*10a0*/  FSEL R2, R8, R6, !P1 ;  /* 0x0000000608027208 */ /* 0x000fe40004800000 */
[----:B------:R-:W-:Y:S02]  /*10b0*/  FSEL R3, R9, R7, !P1 ;  /* 0x0000000709037208 */ /* 0x000fe40004800000 */
[----:B------:R-:W0:Y:S04]  /*10c0*/  LDS.128 R4, [UR4+0x30] ;  /* 0x00003004ff047984 */ /* 0x000e280008000c00 */
[----:B------:R-:W-:-:S06]  /*10d0*/  DSETP.GEU.AND P1, PT, R2, R10, PT ;  /* 0x0000000a0200722a */ /* 0x000fcc0003f2e000 */
[----:B------:R-:W-:Y:S02]  /*10e0*/  FSEL R2, R10, R2, !P1 ;  /* 0x000000020a027208 */ /* 0x000fe40004800000 */
[----:B------:R-:W-:-:S06]  /*10f0*/  FSEL R3, R11, R3, !P1 ;  /* 0x000000030b037208 */ /* 0x000fcc0004800000 */
[----:B-1----:R-:W-:-:S06]  /*1100*/  DSETP.GEU.AND P1, PT, R2, R12, PT ;  /* 0x0000000c0200722a */ /* 0x002fcc0003f2e000 */
[----:B------:R-:W-:Y:S02]  /*1110*/  FSEL R8, R12, R2, !P1 ;  /* 0x000000020c087208 */ /* 0x000fe40004800000 */
[----:B------:R-:W-:Y:S02]  /*1120*/  FSEL R9, R13, R3, !P1 ;  /* 0x000000030d097208 */ /* 0x000fe40004800000 */
[----:B------:R-:W1:Y:S04]  /*1130*/  LDS.64 R2, [UR4+0x40] ;  /* 0x00004004ff027984 */ /* 0x000e680008000a00 */
[----:B------:R-:W-:-:S06]  /*1140*/  DSETP.GEU.AND P1, PT, R8, R14, PT ;  /* 0x0000000e0800722a */ /* 0x000fcc0003f2e000 */
[----:B------:R-:W-:Y:S02]  /*1150*/  FSEL R8, R14, R8, !P1 ;  /* 0x000000080e087208 */ /* 0x000fe40004800000 */
[----:B------:R-:W-:-:S06]  /*1160*/  FSEL R9, R15, R9, !P1 ;  /* 0x000000090f097208 */ /* 0x000fcc0004800000 */
[----:B0-----:R-:W-:-:S06]  /*1170*/  DSETP.GEU.AND P1, PT, R8, R4, PT ;  /* 0x000000040800722a */ /* 0x001fcc0003f2e000 */
[----:B------:R-:W-:Y:S02]  /*1180*/  FSEL R4, R4, R8, !P1 ;  /* 0x0000000804047208 */ /* 0x000fe40004800000 */
[----:B------:R-:W-:-:S06]  /*1190*/  FSEL R5, R5, R9, !P1 ;  /* 0x0000000905057208 */ /* 0x000fcc0004800000 */
[----:B------:R-:W-:-:S06]  /*11a0*/  DSETP.GEU.AND P1, PT, R4, R6, PT ;  /* 0x000000060400722a */ /* 0x000fcc0003f2e000 */
[----:B------:R-:W-:Y:S02]  /*11b0*/  FSEL R4, R6, R4, !P1 ;  /* 0x0000000406047208 */ /* 0x000fe40004800000 */
[----:B------:R-:W-:-:S06]  /*11c0*/  FSEL R5, R7, R5, !P1 ;  /* 0x0000000507057208 */ /* 0x000fcc0004800000 */
[----:B-1----:R-:W-:-:S06]  /*11d0*/  DSETP.GEU.AND P1, PT, R4, R2, PT ;  /* 0x000000020400722a */ /* 0x002fcc0003f2e000 */
[----:B------:R-:W-:Y:S02]  /*11e0*/  FSEL R6, R2, R4, !P1 ;  /* 0x0000000402067208 */ /* 0x000fe40004800000 */
[----:B------:R-:W-:Y:S01]  /*11f0*/  FSEL R7, R3, R5, !P1 ;  /* 0x0000000503077208 */ /* 0x000fe20004800000 */
[----:B------:R-:W-:Y:S06]  /*1200*/  BRA `(.L_x_17) ;  /* 0x0000004800807947 */ /* 0x000fec0003800000 */
.L_x_16:
[----:B------:R-:W-:Y:S01]  /*1210*/  LOP3.LUT R0, R3, 0x3e0, RZ, 0xc0, !PT ;  /* 0x000003e003007812 */ /* 0x000fe200078ec0ff */
[----:B------:R-:W0:Y:S03]  /*1220*/  S2R R10, SR_LANEID ;  /* 0x00000000000a7919 */ /* 0x000e260000000000 */
[----:B------:R-:W-:Y:S01]  /*1230*/  LOP3.LUT R9, RZ, R0, RZ, 0x33, !PT ;  /* 0x00000000ff097212 */ /* 0x000fe200078e33ff */
[----:B------:R-:W-:-:S04]  /*1240*/  VIADD R5, R0, 0x20 ;  /* 0x0000002000057836 */ /* 0x000fc80000000000 */
[----:B------:R-:W-:Y:S01]  /*1250*/  IMAD.IADD R9, R9, 0x1, R4 ;  /* 0x0000000109097824 */ /* 0x000fe200078e0204 */
[----:B------:R-:W-:-:S04]  /*1260*/  ISETP.GT.AND P0, PT, R5, R4, PT ;  /* 0x000000040500720c */ /* 0x000fc80003f04270 */
[----:B------:R-:W-:-:S05]  /*1270*/  SEL R5, R9, 0x1f, P0 ;  /* 0x0000001f09057807 */ /* 0x000fca0000000000 */
[----:B-----5:R-:W-:Y:S04]  /*1280*/  SHFL.DOWN PT, R8, R6, 0x1, R5 ;  /* 0x0820000006087989 */ /* 0x020fe800000e0005 */
[----:B------:R-:W1:Y:S01]  /*1290*/  SHFL.DOWN PT, R9, R7, 0x1, R5 ;  /* 0x0820000007097989 */ /* 0x000e6200000e0005 */
[C---:B0-----:R-:W-:Y:S01]  /*12a0*/  ISETP.GE.AND P0, PT, R10.reuse, R5, PT ;  /* 0x000000050a00720c */ /* 0x041fe20003f06270 */
[----:B------:R-:W-:Y:S01]  /*12b0*/  VIADD R0, R10, 0x2 ;  /* 0x000000020a007836 */ /* 0x000fe20000000000 */
[----:B-1----:R-:W-:-:S06]  /*12c0*/  DSETP.GEU.AND P1, PT, R6, R8, PT ;  /* 0x000000080600722a */ /* 0x002fcc0003f2e000 */
[-C--:B------:R-:W-:Y:S02]  /*12d0*/  FSEL R11, R8, R6.reuse, !P1 ;  /* 0x00000006080b7208 */ /* 0x080fe40004800000 */
[-C--:B------:R-:W-:Y:S02]  /*12e0*/  FSEL R9, R9, R7.reuse, !P1 ;  /* 0x0000000709097208 */ /* 0x080fe40004800000 */
[----:B------:R-:W-:Y:S02]  /*12f0*/  FSEL R2, R11, R6, !P0 ;  /* 0x000000060b027208 */ /* 0x000fe40004000000 */
[----:B------:R-:W-:Y:S02]  /*1300*/  FSEL R11, R9, R7, !P0 ;  /* 0x00000007090b7208 */ /* 0x000fe40004000000 */
[----:B------:R-:W-:Y:S01]  /*1310*/  ISETP.GT.AND P0, PT, R0, R5, PT ;  /* 0x000000050000720c */ /* 0x000fe20003f04270 */
[----:B------:R-:W-:Y:S01]  /*1320*/  SHFL.DOWN PT, R8, R2, 0x2, R5 ;  /* 0x0840000002087989 */ /* 0x000fe200000e0005 */
[----:B------:R-:W-:-:S02]  /*1330*/  IMAD.MOV.U32 R6, RZ, RZ, R2 ;  /* 0x000000ffff067224 */ /* 0x000fc400078e0002 */
[----:B------:R-:W-:Y:S01]  /*1340*/  IMAD.MOV.U32 R7, RZ, RZ, R11 ;  /* 0x000000ffff077224 */ /* 0x000fe200078e000b */
[----:B------:R-:W0:Y:S01]  /*1350*/  SHFL.DOWN PT, R9, R11, 0x2, R5 ;  /* 0x084000000b097989 */ /* 0x000e2200000e0005 */
[----:B------:R-:W-:-:S04]  /*1360*/  VIADD R0, R10, 0x4 ;  /* 0x000000040a007836 */ /* 0x000fc80000000000 */
[----:B0-----:R-:W-:-:S06]  /*1370*/  DSETP.GEU.AND P1, PT, R6, R8, PT ;  /* 0x000000080600722a */ /* 0x001fcc0003f2e000 */
[----:B------:R-:W-:Y:S02]  /*1380*/  @!P0 FSEL R2, R8, R2, !P1 ;  /* 0x0000000208028208 */ /* 0x000fe40004800000 */
[----:B------:R-:W-:Y:S02]  /*1390*/  @!P0 FSEL R11, R9, R11, !P1 ;  /* 0x0000000b090b8208 */ /* 0x000fe40004800000 */
[----:B------:R-:W-:Y:S01]  /*13a0*/  ISETP.GT.AND P0, PT, R0, R5, PT ;  /* 0x000000050000720c */ /* 0x000fe20003f04270 */
[----:B------:R-:W-:Y:S01]  /*13b0*/  SHFL.DOWN PT, R6, R2, 0x4, R5 ;  /* 0x0880000002067989 */ /* 0x000fe200000e0005 */
[----:B------:R-:W-:Y:S02]  /*13c0*/  IMAD.MOV.U32 R8, RZ, RZ, R2 ;  /* 0x000000ffff087224 */ /* 0x000fe400078e0002 */
        /* <DEDUP_REMOVED lines=8> */
[----:B------:R-:W-:Y:S01]  /*1450*/  IMAD.MOV.U32 R8, RZ, RZ, R2 ;  /* 0x000000ffff087224 */ /* 0x000fe200078e0002 */
[C---:B------:R-:W-:Y:S01]  /*1460*/  ISETP.NE.AND P0, PT, R10.reuse, RZ, PT ;  /* 0x000000ff0a00720c */ /* 0x040fe20003f05270 */
[----:B------:R-:W-:Y:S01]  /*1470*/  IMAD.MOV.U32 R9, RZ, RZ, R11 ;  /* 0x000000ffff097224 */ /* 0x000fe200078e000b */
[----:B------:R-:W0:Y:S01]  /*1480*/  SHFL.DOWN PT, R7, R11, 0x8, R5 ;  /* 0x090000000b077989 */ /* 0x000e2200000e0005 */
[----:B------:R-:W-:-:S10]  /*1490*/  VIADD R0, R10, 0x10 ;  /* 0x000000100a007836 */ /* 0x000fd40000000000 */
[----:B------:R-:W1:Y:S01]  /*14a0*/  @!P0 S2R R13, SR_CgaCtaId ;  /* 0x00000000000d8919 */ /* 0x000e620000008800 */
[----:B0-----:R-:W-:-:S06]  /*14b0*/  DSETP.GEU.AND P2, PT, R8, R6, PT ;  /* 0x000000060800722a */ /* 0x001fcc0003f4e000 */
[----:B------:R-:W-:Y:S02]  /*14c0*/  @!P1 FSEL R2, R6, R2, !P2 ;  /* 0x0000000206029208 */ /* 0x000fe40005000000 */
[----:B------:R-:W-:Y:S02]  /*14d0*/  @!P1 FSEL R11, R7, R11, !P2 ;  /* 0x0000000b070b9208 */ /* 0x000fe40005000000 */
[----:B------:R-:W-:Y:S01]  /*14e0*/  ISETP.GT.AND P1, PT, R0, R5, PT ;  /* 0x000000050000720c */ /* 0x000fe20003f24270 */
[----:B------:R-:W-:Y:S01]  /*14f0*/  SHFL.DOWN PT, R6, R2, 0x10, R5 ;  /* 0x0a00000002067989 */ /* 0x000fe200000e0005 */
[----:B------:R-:W-:Y:S01]  /*1500*/  IMAD.MOV.U32 R8, RZ, RZ, R2 ;  /* 0x000000ffff087224 */ /* 0x000fe200078e0002 */
[----:B------:R-:W-:Y:S01]  /*1510*/  @!P0 SHF.R.U32.HI R0, RZ, 0x2, R3 ;  /* 0x00000002ff008819 */ /* 0x000fe20000011603 */
[----:B------:R-:W-:Y:S01]  /*1520*/  IMAD.MOV.U32 R9, RZ, RZ, R11 ;  /* 0x000000ffff097224 */ /* 0x000fe200078e000b */
[----:B------:R-:W0:Y:S02]  /*1530*/  SHFL.DOWN PT, R7, R11, 0x10, R5 ;  /* 0x0a0000000b077989 */ /* 0x000e2400000e0005 */
[----:B------:R-:W-:-:S03]  /*1540*/  @!P0 LOP3.LUT R0, R0, 0xf8, RZ, 0xc0, !PT ;  /* 0x000000f800008812 */ /* 0x000fc600078ec0ff */
[----:B0-----:R-:W-:Y:S01]  /*1550*/  DSETP.GEU.AND P2, PT, R8, R6, PT ;  /* 0x000000060800722a */ /* 0x001fe20003f4e000 */
[----:B------:R-:W-:-:S04]  /*1560*/  @!P0 MOV R8, 0x400 ;  /* 0x0000040000088802 */ /* 0x000fc80000000f00 */
[----:B-1----:R-:W-:Y:S02]  /*1570*/  @!P0 LEA R13, R13, R8, 0x18 ;  /* 0x000000080d0d8211 */ /* 0x002fe400078ec0ff */
[----:B------:R-:W-:Y:S02]  /*1580*/  @!P1 FSEL R2, R6, R2, !P2 ;  /* 0x0000000206029208 */ /* 0x000fe40005000000 */
[----:B------:R-:W-:Y:S01]  /*1590*/  @!P1 FSEL R11, R7, R11, !P2 ;  /* 0x0000000b070b9208 */ /* 0x000fe20005000000 */
[----:B------:R-:W-:Y:S02]  /*15a0*/  @!P0 IMAD.IADD R13, R0, 0x1, R13 ;  /* 0x00000001000d8824 */ /* 0x000fe400078e020d */
[----:B------:R-:W-:Y:S02]  /*15b0*/  IMAD.MOV.U32 R6, RZ, RZ, R2 ;  /* 0x000000ffff067224 */ /* 0x000fe400078e0002 */
[----:B------:R-:W-:-:S05]  /*15c0*/  IMAD.MOV.U32 R7, RZ, RZ, R11 ;  /* 0x000000ffff077224 */ /* 0x000fca00078e000b */
[----:B------:R3:W-:Y:S01]  /*15d0*/  @!P0 STS.64 [R13+0x8], R6 ;  /* 0x000008060d008388 */ /* 0x0007e20000000a00 */
[----:B------:R-:W-:Y:S01]  /*15e0*/  BAR.SYNC.DEFER_BLOCKING 0x0 ;  /* 0x0000000000007b1d */ /* 0x000fe20000010000 */
[----:B------:R-:W-:-:S13]  /*15f0*/  ISETP.NE.AND P0, PT, R3, RZ, PT ;  /* 0x000000ff0300720c */ /* 0x000fda0003f05270 */
[----:B---3--:R-:W-:Y:S05]  /*1600*/  @P0 BRA `(.L_x_17) ;  /* 0x0000004400800947 */ /* 0x008fea0003800000 */
[----:B------:R-:W0:Y:S01]  /*1610*/  S2UR UR5, SR_CgaCtaId ;  /* 0x00000000000579c3 */ /* 0x000e220000008800 */
[----:B------:R-:W-:Y:S01]  /*1620*/  UMOV UR4, 0x400 ;  /* 0x0000040000047882 */ /* 0x000fe20000000000 */
[----:B------:R-:W-:Y:S01]  /*1630*/  ISETP.GT.AND P2, PT, R4, 0x20, PT ;  /* 0x000000200400780c */ /* 0x000fe20003f44270 */
[----:B0-----:R-:W-:-:S09]  /*1640*/  ULEA UR4, UR5, UR4, 0x18 ;  /* 0x0000000405047291 */ /* 0x001fd2000f8ec0ff */
[----:B------:R-:W0:Y:S04]  /*1650*/  LDS.128 R16, [UR4+0x10] ;  /* 0x00001004ff107984 */ /* 0x000e280008000c00 */
[----:B------:R-:W1:Y:S04]  /*1660*/  LDS.128 R12, [UR4+0x20] ;  /* 0x00002004ff0c7984 */ /* 0x000e680008000c00 */
[----:B------:R-:W2:Y:S01]  /*1670*/  LDS.128 R8, [UR4+0x30] ;  /* 0x00003004ff087984 */ /* 0x000ea20008000c00 */
[----:B0-----:R-:W-:-:S06]  /*1680*/  DSETP.GEU.AND P1, PT, R6, R16, PT ;  /* 0x000000100600722a */ /* 0x001fcc0003f2e000 */
[-C--:B------:R-:W-:Y:S02]  /*1690*/  FSEL R3, R16, R6.reuse, !P1 ;  /* 0x0000000610037208 */ /* 0x080fe40004800000 */
[-C--:B------:R-:W-:Y:S02]  /*16a0*/  FSEL R17, R17, R7.reuse, !P1 ;  /* 0x0000000711117208 */ /* 0x080fe40004800000 */
[----:B------:R-:W-:Y:S02]  /*16b0*/  FSEL R6, R3, R6, P2 ;  /* 0x0000000603067208 */ /* 0x000fe40001000000 */
[----:B------:R-:W-:Y:S02]  /*16c0*/  FSEL R7, R17, R7, P2 ;  /* 0x0000000711077208 */ /* 0x000fe40001000000 */
[C---:B------:R-:W-:Y:S01]  /*16d0*/  ISETP.GT.AND P1, PT, R4.reuse, 0x40, PT ;  /* 0x000000400400780c */ /* 0x040fe20003f24270 */
[----:B------:R-:W-:Y:S01]  /*16e0*/  IMAD.MOV.U32 R2, RZ, RZ, R6 ;  /* 0x000000ffff027224 */ /* 0x000fe200078e0006 */
[----:B------:R-:W-:Y:S01]  /*16f0*/  ISETP.GT.AND P2, PT, R4, 0x60, PT ;  /* 0x000000600400780c */ /* 0x000fe20003f44270 */
[----:B------:R-:W-:-:S06]  /*1700*/  IMAD.MOV.U32 R3, RZ, RZ, R7 ;  /* 0x000000ffff037224 */ /* 0x000fcc00078e0007 */
[----:B------:R-:W-:-:S06]  /*1710*/  DSETP.GEU.AND P3, PT, R2, R18, PT ;  /* 0x000000120200722a */ /* 0x000fcc0003f6e000 */
[----:B------:R-:W-:Y:S02]  /*1720*/  @P1 FSEL R6, R18, R6, !P3 ;  /* 0x0000000612061208 */ /* 0x000fe40005800000 */
[----:B------:R-:W-:Y:S02]  /*1730*/  @P1 FSEL R7, R19, R7, !P3 ;  /* 0x0000000713071208 */ /* 0x000fe40005800000 */
[----:B------:R-:W-:Y:S01]  /*1740*/  ISETP.GT.AND P1, PT, R4, 0x80, PT ;  /* 0x000000800400780c */ /* 0x000fe20003f24270 */
[----:B------:R-:W-:Y:S02]  /*1750*/  IMAD.MOV.U32 R2, RZ, RZ, R6 ;  /* 0x000000ffff027224 */ /* 0x000fe400078e0006 */
[----:B------:R-:W-:-:S06]  /*1760*/  IMAD.MOV.U32 R3, RZ, RZ, R7 ;  /* 0x000000ffff037224 */ /* 0x000fcc00078e0007 */
[----:B-1----:R-:W-:Y:S01]  /*1770*/  DSETP.GEU.AND P3, PT, R2, R12, PT ;  /* 0x0000000c0200722a */ /* 0x002fe20003f6e000 */
[----:B------:R-:W0:Y:S05]  /*1780*/  LDS.64 R2, [UR4+0x40] ;  /* 0x00004004ff027984 */ /* 0x000e2a0008000a00 */
[----:B------:R-:W-:Y:S02]  /*1790*/  @P2 FSEL R6, R12, R6, !P3 ;  /* 0x000000060c062208 */ /* 0x000fe40005800000 */
[----:B------:R-:W-:Y:S02]  /*17a0*/  @P2 FSEL R7, R13, R7, !P3 ;  /* 0x000000070d072208 */ /* 0x000fe40005800000 */
[----:B------:R-:W-:-:S04]  /*17b0*/  ISETP.GT.AND P2, PT, R4, 0xa0, PT ;  /* 0x000000a00400780c */ /* 0x000fc80003f44270 */
[----:B------:R-:W-:-:S06]  /*17c0*/  DSETP.GEU.AND P3, PT, R6, R14, PT ;  /* 0x0000000e0600722a */ /* 0x000fcc0003f6e000 */
[----:B------:R-:W-:Y:S02]  /*17d0*/  @P1 FSEL R6, R14, R6, !P3 ;  /* 0x000000060e061208 */ /* 0x000fe40005800000 */
[----:B------:R-:W-:Y:S02]  /*17e0*/  @P1 FSEL R7, R15, R7, !P3 ;  /* 0x000000070f071208 */ /* 0x000fe40005800000 */
[----:B------:R-:W-:-:S04]  /*17f0*/  ISETP.GT.AND P1, PT, R4, 0xc0, PT ;  /* 0x000000c00400780c */ /* 0x000fc80003f24270 */
[----:B--2---:R-:W-:-:S06]  /*1800*/  DSETP.GEU.AND P3, PT, R6, R8, PT ;  /* 0x000000080600722a */ /* 0x004fcc0003f6e000 */
[----:B------:R-:W-:Y:S02]  /*1810*/  @P2 FSEL R6, R8, R6, !P3 ;  /* 0x0000000608062208 */ /* 0x000fe40005800000 */
[----:B------:R-:W-:Y:S02]  /*1820*/  @P2 FSEL R7, R9, R7, !P3 ;  /* 0x0000000709072208 */ /* 0x000fe40005800000 */
[----:B------:R-:W-:-:S04]  /*1830*/  ISETP.GT.AND P2, PT, R4, 0xe0, PT ;  /* 0x000000e00400780c */ /* 0x000fc80003f44270 */
[----:B------:R-:W-:-:S06]  /*1840*/  DSETP.GEU.AND P3, PT, R6, R10, PT ;  /* 0x0000000a0600722a */ /* 0x000fcc0003f6e000 */
[----:B------:R-:W-:Y:S02]  /*1850*/  @P1 FSEL R6, R10, R6, !P3 ;  /* 0x000000060a061208 */ /* 0x000fe40005800000 */
[----:B------:R-:W-:-:S03]  /*1860*/  @P1 FSEL R7, R11, R7, !P3 ;  /* 0x000000070b071208 */ /* 0x000fc60005800000 */
[----:B------:R-:W-:Y:S02]  /*1870*/  IMAD.MOV.U32 R4, RZ, RZ, R6 ;  /* 0x000000ffff047224 */ /* 0x000fe400078e0006 */
[----:B------:R-:W-:-:S06]  /*1880*/  IMAD.MOV.U32 R5, RZ, RZ, R7 ;  /* 0x000000ffff057224 */ /* 0x000fcc00078e0007 */
[----:B0-----:R-:W-:-:S06]  /*1890*/  DSETP.GEU.AND P1, PT, R4, R2, PT ;  /* 0x000000020400722a */ /* 0x001fcc0003f2e000 */
[----:B------:R-:W-:Y:S02]  /*18a0*/  @P2 FSEL R6, R2, R6, !P1 ;  /* 0x0000000602062208 */ /* 0x000fe40004800000 */
[----:B------:R-:W-:Y:S01]  /*18b0*/  @P2 FSEL R7, R3, R7, !P1 ;  /* 0x0000000703072208 */ /* 0x000fe20004800000 */
[----:B------:R-:W-:Y:S06]  /*18c0*/  BRA `(.L_x_17) ;  /* 0x0000004000d07947 */ /* 0x000fec0003800000 */
.L_x_3:
[----:B------:R-:W0:Y:S01]  /*18d0*/  S2R R0, SR_TID.X ;  /* 0x0000000000007919 */ /* 0x000e220000002100 */
[----:B------:R-:W1:Y:S02]  /*18e0*/  LDCU.64 UR4, c[0x0][0x380] ;  /* 0x00007000ff0477ac */ /* 0x000e640008000a00 */
[----:B-1----:R-:W-:Y:S02]  /*18f0*/  IMAD.U32 R2, RZ, RZ, UR4 ;  /* 0x00000004ff027e24 */ /* 0x002fe4000f8e00ff */
[----:B------:R-:W-:Y:S02]  /*1900*/  IMAD.U32 R3, RZ, RZ, UR5 ;  /* 0x00000005ff037e24 */ /* 0x000fe4000f8e00ff */
[----:B0-----:R-:W-:-:S04]  /*1910*/  IMAD.SHL.U32 R5, R0, 0x4, RZ ;  /* 0x0000000400057824 */ /* 0x001fc800078e00ff */
[----:B------:R-:W-:-:S05]  /*1920*/  IMAD.WIDE.U32 R6, R5, 0x8, R2 ;  /* 0x0000000805067825 */ /* 0x000fca00078e0002 */
[----:B------:R-:W2:Y:S04]  /*1930*/  LDG.E.128.CONSTANT R20, desc[UR6][R6.64] ;  /* 0x0000000606147981 */ /* 0x000ea8000c1e9d00 */
[----:B------:R-:W3:Y:S04]  /*1940*/  LDG.E.128.CONSTANT R12, desc[UR6][R6.64+0x10] ;  /* 0x00001006060c7981 */ /* 0x000ee8000c1e9d00 */
[----:B------:R-:W4:Y:S04]  /*1950*/  LDG.E.128.CONSTANT R8, desc[UR6][R6.64+0x2000] ;  /* 0x0020000606087981 */ /* 0x000f28000c1e9d00 */
[----:B------:R0:W5:Y:S01]  /*1960*/  LDG.E.128.CONSTANT R16, desc[UR6][R6.64+0x2010] ;  /* 0x0020100606107981 */ /* 0x000162000c1e9d00 */
[----:B------:R-:W-:Y:S01]  /*1970*/  ISETP.GE.U32.AND P1, PT, R4, 0x1000, PT ;  /* 0x000010000400780c */ /* 0x000fe20003f26070 */
[----:B------:R-:W-:Y:S01]  /*1980*/  UMOV UR4, 0x800 ;  /* 0x0000080000047882 */ /* 0x000fe20000000000 */
[----:B--2---:R-:W-:-:S06]  /*1990*/  DSETP.GEU.AND P0, PT, R20, R22, PT ;  /* 0x000000161400722a */ /* 0x004fcc0003f0e000 */
[----:B------:R-:W-:Y:S02]  /*19a0*/  FSEL R20, R22, R20, !P0 ;  /* 0x0000001416147208 */ /* 0x000fe40004000000 */
[----:B------:R-:W-:-:S06]  /*19b0*/  FSEL R21, R23, R21, !P0 ;  /* 0x0000001517157208 */ /* 0x000fcc0004000000 */
[----:B---3--:R-:W-:-:S06]  /*19c0*/  DSETP.GEU.AND P0, PT, R20, R12, PT ;  /* 0x0000000c1400722a */ /* 0x008fcc0003f0e000 */
[----:B------:R-:W-:Y:S02]  /*19d0*/  FSEL R12, R12, R20, !P0 ;  /* 0x000000140c0c7208 */ /* 0x000fe40004000000 */
[----:B------:R-:W-:-:S06]  /*19e0*/  FSEL R13, R13, R21, !P0 ;  /* 0x000000150d0d7208 */ /* 0x000fcc0004000000 */
[----:B------:R-:W-:-:S06]  /*19f0*/  DSETP.GEU.AND P0, PT, R12, R14, PT ;  /* 0x0000000e0c00722a */ /* 0x000fcc0003f0e000 */
[----:B------:R-:W-:Y:S02]  /*1a00*/  FSEL R12, R14, R12, !P0 ;  /* 0x0000000c0e0c7208 */ /* 0x000fe40004000000 */
[----:B------:R-:W-:-:S06]  /*1a10*/  FSEL R13, R15, R13, !P0 ;  /* 0x0000000d0f0d7208 */ /* 0x000fcc0004000000 */
[----:B----4-:R-:W-:-:S06]  /*1a20*/  DSETP.GEU.AND P0, PT, R12, R8, PT ;  /* 0x000000080c00722a */ /* 0x010fcc0003f0e000 */
[----:B0-----:R-:W-:Y:S02]  /*1a30*/  FSEL R6, R8, R12, !P0 ;  /* 0x0000000c08067208 */ /* 0x001fe40004000000 */
[----:B------:R-:W-:-:S06]  /*1a40*/  FSEL R7, R9, R13, !P0 ;  /* 0x0000000d09077208 */ /* 0x000fcc0004000000 */
[----:B------:R-:W-:-:S06]  /*1a50*/  DSETP.GEU.AND P0, PT, R6, R10, PT ;  /* 0x0000000a0600722a */ /* 0x000fcc0003f0e000 */
[----:B------:R-:W-:Y:S02]  /*1a60*/  FSEL R6, R10, R6, !P0 ;  /* 0x000000060a067208 */ /* 0x000fe40004000000 */
[----:B------:R-:W-:-:S06]  /*1a70*/  FSEL R7, R11, R7, !P0 ;  /* 0x000000070b077208 */ /* 0x000fcc0004000000 */
[----:B-----5:R-:W-:-:S06]  /*1a80*/  DSETP.GEU.AND P0, PT, R6, R16, PT ;  /* 0x000000100600722a */ /* 0x020fcc0003f0e000 */
[----:B------:R-:W-:Y:S02]  /*1a90*/  FSEL R6, R16, R6, !P0 ;  /* 0x0000000610067208 */ /* 0x000fe40004000000 */
[----:B------:R-:W-:-:S06]  /*1aa0*/  FSEL R7, R17, R7, !P0 ;  /* 0x0000000711077208 */ /* 0x000fcc0004000000 */
[----:B------:R-:W-:-:S06]  /*1ab0*/  DSETP.GEU.AND P0, PT, R6, R18, PT ;  /* 0x000000120600722a */ /* 0x000fcc0003f0e000 */
[----:B------:R-:W-:Y:S02]  /*1ac0*/  FSEL R6, R18, R6, !P0 ;  /* 0x0000000612067208 */ /* 0x000fe40004000000 */
[----:B------:R-:W-:Y:S01]  /*1ad0*/  FSEL R7, R19, R7, !P0 ;  /* 0x0000000713077208 */ /* 0x000fe20004000000 */
[----:B------:R-:W-:Y:S06]  /*1ae0*/  @!P1 BRA `(.L_x_18) ;  /* 0x0000000000a49947 */ /* 0x000fec0003800000 */
[----:B------:R-:W0:Y:S01]  /*1af0*/  LDC R24, c[0x0][0x390] ;  /* 0x0000e400ff187b82 */ /* 0x000e220000000800 */
[----:B------:R-:W-:Y:S01]  /*1b00*/  VIADD R25, R4, 0xfffff800 ;  /* 0xfffff80004197836 */ /* 0x000fe20000000000 */
[----:B------:R-:W-:-:S06]  /*1b10*/  UMOV UR4, 0x800 ;  /* 0x0000080000047882 */ /* 0x000fcc0000000000 */
[----:B------:R-:W1:Y:S02]  /*1b20*/  LDC.64 R2, c[0x0][0x380] ;  /* 0x0000e000ff027b82 */ /* 0x000e640000000a00 */
.L_x_20:
[----:B------:R-:W-:-:S04]  /*1b30*/  VIADD R27, R5, UR4 ;  /* 0x00000004051b7c36 */ /* 0x000fc80008000000 */
[----:B-1----:R-:W-:-:S05]  /*1b40*/  IMAD.WIDE.U32 R26, R27, 0x8, R2 ;  /* 0x000000081b1a7825 */ /* 0x002fca00078e0002 */
[----:B------:R-:W2:Y:S04]  /*1b50*/  LDG.E.128.CONSTANT R12, desc[UR6][R26.64] ;  /* 0x000000061a0c7981 */ /* 0x000ea8000c1e9d00 */
[----:B------:R-:W3:Y:S04]  /*1b60*/  LDG.E.128.CONSTANT R16, desc[UR6][R26.64+0x10] ;  /* 0x000010061a107981 */ /* 0x000ee8000c1e9d00 */
[----:B------:R-:W4:Y:S04]  /*1b70*/  LDG.E.128.CONSTANT R20, desc[UR6][R26.64+0x2000] ;  /* 0x002000061a147981 */ /* 0x000f28000c1e9d00 */
[----:B------:R-:W5:Y:S01]  /*1b80*/  LDG.E.128.CONSTANT R8, desc[UR6][R26.64+0x2010] ;  /* 0x002010061a087981 */ /* 0x000f62000c1e9d00 */
[----:B0-----:R-:W-:Y:S01]  /*1b90*/  IMAD.MOV.U32 R4, RZ, RZ, R24 ;  /* 0x000000ffff047224 */ /* 0x001fe200078e0018 */
[----:B--2---:R-:W-:-:S06]  /*1ba0*/  DSETP.GEU.AND P0, PT, R6, R12, PT ;  /* 0x0000000c0600722a */ /* 0x004fcc0003f0e000 */
[----:B------:R-:W-:Y:S02]  /*1bb0*/  FSEL R6, R12, R6, !P0 ;  /* 0x000000060c067208 */ /* 0x000fe40004000000 */
[----:B------:R-:W-:-:S06]  /*1bc0*/  FSEL R7, R13, R7, !P0 ;  /* 0x000000070d077208 */ /* 0x000fcc0004000000 */
[----:B------:R-:W-:-:S06]  /*1bd0*/  DSETP.GEU.AND P0, PT, R6, R14, PT ;  /* 0x0000000e0600722a */ /* 0x000fcc0003f0e000 */
        /* <DEDUP_REMOVED lines=14> */
[----:B-----5:R-:W-:-:S06]  /*1cc0*/  DSETP.GEU.AND P0, PT, R6, R8, PT ;  /* 0x000000080600722a */ /* 0x020fcc0003f0e000 */
[----:B------:R-:W-:Y:S01]  /*1cd0*/  FSEL R6, R8, R6, !P0 ;  /* 0x0000000608067208 */ /* 0x000fe20004000000 */
[----:B------:R-:W-:Y:S01]  /*1ce0*/  VIADD R8, R4, -UR4 ;  /* 0x8000000404087c36 */ /* 0x000fe20008000000 */
[----:B------:R-:W-:-:S04]  /*1cf0*/  FSEL R7, R9, R7, !P0 ;  /* 0x0000000709077208 */ /* 0x000fc80004000000 */
[----:B------:R-:W-:Y:S02]  /*1d00*/  ISETP.GE.AND P1, PT, R8, 0x800, PT ;  /* 0x000008000800780c */ /* 0x000fe40003f26270 */
[----:B------:R-:W-:-:S06]  /*1d10*/  DSETP.GEU.AND P0, PT, R6, R10, PT ;  /* 0x0000000a0600722a */ /* 0x000fcc0003f0e000 */
[----:B------:R-:W-:Y:S02]  /*1d20*/  FSEL R6, R10, R6, !P0 ;  /* 0x000000060a067208 */ /* 0x000fe40004000000 */
[----:B------:R-:W-:-:S03]  /*1d30*/  FSEL R7, R11, R7, !P0 ;  /* 0x000000070b077208 */ /* 0x000fc60004000000 */
[----:B------:R-:W-:Y:S05]  /*1d40*/  @!P1 BRA `(.L_x_19) ;  /* 0x0000000c00009947 */ /* 0x000fea0003800000 */
[----:B------:R-:W-:-:S06]  /*1d50*/  UIADD3 UR4, UPT, UPT, UR4, 0x800, URZ ;  /* 0x0000080004047890 */ /* 0x000fcc000fffe0ff */
[----:B------:R-:W-:-:S13]  /*1d60*/  ISETP.LT.AND P0, PT, R25, UR4, PT ;  /* 0x0000000419007c0c */ /* 0x000fda000bf01270 */
[----:B------:R-:W-:Y:S05]  /*1d70*/  @!P0 BRA `(.L_x_20) ;  /* 0xfffffffc006c8947 */ /* 0x000fea000383ffff */
.L_x_18:
[----:B------:R-:W-:-:S13]  /*1d80*/  ISETP.LE.AND P0, PT, R4, UR4, PT ;  /* 0x0000000404007c0c */ /* 0x000fda000bf03270 */
[----:B------:R-:W-:Y:S05]  /*1d90*/  @P0 BRA `(.L_x_19) ;  /* 0x0000000800ec0947 */ /* 0x000fea0003800000 */
[----:B------:R-:W-:Y:S01]  /*1da0*/  VIADD R41, R4, -UR4 ;  /* 0x8000000404297c36 */ /* 0x000fe20008000000 */
[----:B------:R-:W-:Y:S04]  /*1db0*/  BSSY.RECONVERGENT B1, `(.L_x_19) ;  /* 0x00000b9000017945 */ /* 0x000fe80003800200 */
[----:B------:R-:W-:-:S13]  /*1dc0*/  ISETP.GE.AND P0, PT, R0, R41, PT ;  /* 0x000000290000720c */ /* 0x000fda0003f06270 */
[----:B------:R-:W-:Y:S05]  /*1dd0*/  @P0 BRA `(.L_x_21) ;  /* 0x0000000800d80947 */ /* 0x000fea0003800000 */
[----:B------:R-:W-:Y:S01]  /*1de0*/  LOP3.LUT R5, RZ, R0, RZ, 0x33, !PT ;  /* 0x00000000ff057212 */ /* 0x000fe200078e33ff */
[----:B------:R-:W-:Y:S01]  /*1df0*/  BSSY.RECONVERGENT B2, `(.L_x_22) ;  /* 0x0000016000027945 */ /* 0x000fe20003800200 */
[----:B------:R-:W-:Y:S02]  /*1e00*/  IMAD.MOV.U32 R40, RZ, RZ, R0 ;  /* 0x000000ffff287224 */ /* 0x000fe400078e0000 */
[----:B------:R-:W-:-:S04]  /*1e10*/  IADD3 R4, PT, PT, R4, -UR4, R5 ;  /* 0x8000000404047c10 */ /* 0x000fc8000fffe005 */
[C---:B------:R-:W-:Y:S02]  /*1e20*/  LOP3.LUT R5, R4.reuse, 0x300, RZ, 0xc0, !PT ;  /* 0x0000030004057812 */ /* 0x040fe400078ec0ff */
[----:B------:R-:W-:Y:S02]  /*1e30*/  ISETP.GE.U32.AND P2, PT, R4, 0x300, PT ;  /* 0x000003000400780c */ /* 0x000fe40003f46070 */
[----:B------:R-:W-:-:S13]  /*1e40*/  ISETP.NE.AND P0, PT, R5, 0x300, PT ;  /* 0x000003000500780c */ /* 0x000fda0003f05270 */
[----:B------:R-:W-:Y:S05]  /*1e50*/  @!P0 BRA `(.L_x_23) ;  /* 0x00000000003c8947 */ /* 0x000fea0003800000 */
[----:B------:R-:W-:Y:S01]  /*1e60*/  LEA.HI R4, R4, 0x1, RZ, 0x18 ;  /* 0x0000000104047811 */ /* 0x000fe200078fc0ff */
[----:B------:R-:W-:Y:S02]  /*1e70*/  VIADD R9, R0, UR4 ;  /* 0x0000000400097c36 */ /* 0x000fe40008000000 */
[----:B------:R-:W-:Y:S01]  /*1e80*/  IMAD.MOV.U32 R40, RZ, RZ, R0 ;  /* 0x000000ffff287224 */ /* 0x000fe200078e0000 */
[----:B------:R-:W-:-:S05]  /*1e90*/  LOP3.LUT R4, R4, 0x3, RZ, 0xc0, !PT ;  /* 0x0000000304047812 */ /* 0x000fca00078ec0ff */
[----:B------:R-:W-:-:S07]  /*1ea0*/  IMAD.MOV R8, RZ, RZ, -R4 ;  /* 0x000000ffff087224 */ /* 0x000fce00078e0a04 */
.L_x_24:
[----:B------:R-:W-:-:S06]  /*1eb0*/  IMAD.WIDE.U32 R4, R9, 0x8, R2 ;  /* 0x0000000809047825 */ /* 0x000fcc00078e0002 */
[----:B------:R-:W2:Y:S01]  /*1ec0*/  LDG.E.64.CONSTANT R4, desc[UR6][R4.64] ;  /* 0x0000000604047981 */ /* 0x000ea2000c1e9b00 */
[----:B------:R-:W-:Y:S02]  /*1ed0*/  VIADD R8, R8, 0x1 ;  /* 0x0000000108087836 */ /* 0x000fe40000000000 */
[----:B------:R-:W-:Y:S02]  /*1ee0*/  VIADD R40, R40, 0x100 ;  /* 0x0000010028287836 */ /* 0x000fe40000000000 */
[----:B------:R-:W-:Y:S01]  /*1ef0*/  VIADD R9, R9, 0x100 ;  /* 0x0000010009097836 */ /* 0x000fe20000000000 */
[----:B------:R-:W-:Y:S01]  /*1f00*/  ISETP.NE.AND P1, PT, R8, RZ, PT ;  /* 0x000000ff0800720c */ /* 0x000fe20003f25270 */
[----:B--2---:R-:W-:-:S06]  /*1f10*/  DSETP.GEU.AND P0, PT, R6, R4, PT ;  /* 0x000000040600722a */ /* 0x004fcc0003f0e000 */
[----:B------:R-:W-:Y:S02]  /*1f20*/  FSEL R6, R4, R6, !P0 ;  /* 0x0000000604067208 */ /* 0x000fe40004000000 */
[----:B------:R-:W-:-:S04]  /*1f30*/  FSEL R7, R5, R7, !P0 ;  /* 0x0000000705077208 */ /* 0x000fc80004000000 */
[----:B------:R-:W-:Y:S05]  /*1f40*/  @P1 BRA `(.L_x_24) ;  /* 0xfffffffc00d81947 */ /* 0x000fea000383ffff */
.L_x_23:
[----:B------:R-:W-:Y:S05]  /*1f50*/  BSYNC.RECONVERGENT B2 ;  /* 0x0000000000027941 */ /* 0x000fea0003800200 */
.L_x_22:
[----:B------:R-:W-:Y:S05]  /*1f60*/  @!P2 BRA `(.L_x_21) ;  /* 0x000000080074a947 */ /* 0x000fea0003800000 */
[----:B------:R-:W0:Y:S01]  /*1f70*/  LDCU.64 UR8, c[0x0][0x380] ;  /* 0x00007000ff0877ac */ /* 0x000e220008000a00 */
[----:B------:R-:W-:Y:S01]  /*1f80*/  IMAD.IADD R9, R41, 0x1, -R40 ;  /* 0x0000000129097824 */ /* 0x000fe200078e0a28 */
[C---:B------:R-:W-:Y:S01]  /*1f90*/  IADD3 R5, P0, PT, R40.reuse, UR4, RZ ;  /* 0x0000000428057c10 */ /* 0x040fe2000ff1e0ff */
[----:B------:R-:W-:Y:S01]  /*1fa0*/  BSSY.RECONVERGENT B2, `(.L_x_25) ;  /* 0x0000059000027945 */ /* 0x000fe20003800200 */
[----:B------:R-:W-:Y:S02]  /*1fb0*/  VIADD R43, R40, UR4 ;  /* 0x00000004282b7c36 */ /* 0x000fe40008000000 */
[----:B------:R-:W-:Y:S01]  /*1fc0*/  ISETP.GT.AND P1, PT, R9, 0xc00, PT ;  /* 0x00000c000900780c */ /* 0x000fe20003f24270 */
[----:B------:R-:W-:Y:S01]  /*1fd0*/  IMAD.X R8, RZ, RZ, RZ, P0 ;  /* 0x000000ffff087224 */ /* 0x000fe200000e06ff */
[----:B0-----:R-:W-:-:S04]  /*1fe0*/  LEA R4, P0, R5, UR8, 0x3 ;  /* 0x0000000805047c11 */ /* 0x001fc8000f8018ff */
[----:B------:R-:W-:Y:S02]  /*1ff0*/  LEA.HI.X R5, R5, UR9, R8, 0x3, P0 ;  /* 0x0000000905057c11 */ /* 0x000fe400080f1c08 */
[----:B------:R-:W-:-:S05]  /*2000*/  IADD3 R4, P0, PT, R4, 0x1000, RZ ;  /* 0x0000100004047810 */ /* 0x000fca0007f1e0ff */
[----:B------:R-:W-:Y:S01]  /*2010*/  IMAD.X R5, RZ, RZ, R5, P0 ;  /* 0x000000ffff057224 */ /* 0x000fe200000e0605 */
[----:B------:R-:W-:Y:S01]  /*2020*/  PLOP3.LUT P0, PT, PT, PT, PT, 0x80, 0x8 ;  /* 0x000000000008781c */ /* 0x000fe20003f0f070 */
[----:B------:R-:W-:-:S12]  /*2030*/  @!P1 BRA `(.L_x_26) ;  /* 0x00000004003c9947 */ /* 0x000fd80003800000 */
[----:B------:R-:W-:Y:S01]  /*2040*/  PLOP3.LUT P0, PT, PT, PT, PT, 0x8, 0x80 ;  /* 0x000000000080781c */ /* 0x000fe20003f0e170 */
[----:B------:R-:W-:-:S12]  /*2050*/  VIADD R45, R41, 0xfffff400 ;  /* 0xfffff400292d7836 */ /* 0x000fd80000000000 */
.L_x_27:
[C---:B------:R-:W-:Y:S01]  /*2060*/  IMAD.WIDE.U32 R38, R43.reuse, 0x8, R2 ;  /* 0x000000082b267825 */ /* 0x040fe200078e0002 */
[----:B------:R-:W2:Y:S04]  /*2070*/  LDG.E.64.CONSTANT R8, desc[UR6][R4.64+-0x800] ;  /* 0xfff8000604087981 */ /* 0x000ea8000c1e9b00 */
[----:B------:R-:W3:Y:S04]  /*2080*/  LDG.E.64.CONSTANT R10, desc[UR6][R4.64] ;  /* 0x00000006040a7981 */ /* 0x000ee8000c1e9b00 */
[----:B------:R-:W4:Y:S01]  /*2090*/  LDG.E.64.CONSTANT R38, desc[UR6][R38.64] ;  /* 0x0000000626267981 */ /* 0x000f22000c1e9b00 */
[----:B------:R-:W-:-:S03]  /*20a0*/  VIADD R15, R43, 0x400 ;  /* 0x000004002b0f7836 */ /* 0x000fc60000000000 */
[----:B------:R-:W5:Y:S01]  /*20b0*/  LDG.E.64.CONSTANT R12, desc[UR6][R4.64+0x800] ;  /* 0x00080006040c7981 */ /* 0x000f62000c1e9b00 */
[----:B------:R-:W-:-:S03]  /*20c0*/  IMAD.WIDE.U32 R14, R15, 0x8, R2 ;  /* 0x000000080f0e7825 */ /* 0x000fc600078e0002 */
[----:B------:R-:W5:Y:S04]  /*20d0*/  LDG.E.64.CONSTANT R16, desc[UR6][R4.64+0x1800] ;  /* 0x0018000604107981 */ /* 0x000f68000c1e9b00 */
[----:B------:R-:W5:Y:S04]  /*20e0*/  LDG.E.64.CONSTANT R14, desc[UR6][R14.64] ;  /* 0x000000060e0e7981 */ /* 0x000f68000c1e9b00 */
[----:B------:R-:W5:Y:S01]  /*20f0*/  LDG.E.64.CONSTANT R18, desc[UR6][R4.64+0x2000] ;  /* 0x0020000604127981 */ /* 0x000f62000c1e9b00 */
        /* <DEDUP_REMOVED lines=11> */
[----:B------:R-:W5:Y:S04]  /*21b0*/  LDG.E.64.CONSTANT R34, desc[UR6][R4.64+0x6000] ;  /* 0x0060000604227981 */ /* 0x000f68000c1e9b00 */
[----:B------:R0:W5:Y:S01]  /*21c0*/  LDG.E.64.CONSTANT R36, desc[UR6][R4.64+0x6800] ;  /* 0x0068000604247981 */ /* 0x000162000c1e9b00 */
[----:B------:R-:W-:-:S05]  /*21d0*/  VIADD R40, R40, 0x1000 ;  /* 0x0000100028287836 */ /* 0x000fca0000000000 */
[----:B------:R-:W-:Y:S02]  /*21e0*/  ISETP.GE.AND P2, PT, R40, R45, PT ;  /* 0x0000002d2800720c */ /* 0x000fe40003f46270 */
[----:B0-----:R-:W-:Y:S01]  /*21f0*/  IADD3 R4, P3, PT, R4, 0x8000, RZ ;  /* 0x0000800004047810 */ /* 0x001fe20007f7e0ff */
[----:B------:R-:W-:-:S04]  /*2200*/  VIADD R43, R43, 0x1000 ;  /* 0x000010002b2b7836 */ /* 0x000fc80000000000 */
[----:B------:R-:W-:Y:S01]  /*2210*/  IMAD.X R5, RZ, RZ, R5, P3 ;  /* 0x000000ffff057224 */ /* 0x000fe200018e0605 */
[----:B----4-:R-:W-:-:S06]  /*2220*/  DSETP.GEU.AND P1, PT, R6, R38, PT ;  /* 0x000000260600722a */ /* 0x010fcc0003f2e000 */
[----:B------:R-:W-:Y:S02]  /*2230*/  FSEL R6, R38, R6, !P1 ;  /* 0x0000000626067208 */ /* 0x000fe40004800000 */
[----:B------:R-:W-:-:S06]  /*2240*/  FSEL R7, R39, R7, !P1 ;  /* 0x0000000727077208 */ /* 0x000fcc0004800000 */
[----:B--2---:R-:W-:-:S06]  /*2250*/  DSETP.GEU.AND P1, PT, R6, R8, PT ;  /* 0x000000080600722a */ /* 0x004fcc0003f2e000 */
[----:B------:R-:W-:Y:S02]  /*2260*/  FSEL R6, R8, R6, !P1 ;  /* 0x0000000608067208 */ /* 0x000fe40004800000 */
[----:B------:R-:W-:-:S06]  /*2270*/  FSEL R7, R9, R7, !P1 ;  /* 0x0000000709077208 */ /* 0x000fcc0004800000 */
[----:B---3--:R-:W-:-:S06]  /*2280*/  DSETP.GEU.AND P1, PT, R6, R10, PT ;  /* 0x0000000a0600722a */ /* 0x008fcc0003f2e000 */
[----:B------:R-:W-:Y:S02]  /*2290*/  FSEL R6, R10, R6, !P1 ;  /* 0x000000060a067208 */ /* 0x000fe40004800000 */
[----:B------:R-:W-:-:S06]  /*22a0*/  FSEL R7, R11, R7, !P1 ;  /* 0x000000070b077208 */ /* 0x000fcc0004800000 */
[----:B-----5:R-:W-:-:S06]  /*22b0*/  DSETP.GEU.AND P1, PT, R6, R12, PT ;  /* 0x0000000c0600722a */ /* 0x020fcc0003f2e000 */
        /* <DEDUP_REMOVED lines=39> */
.L_x_26:
[----:B------:R-:W-:Y:S05]  /*2530*/  BSYNC.RECONVERGENT B2 ;  /* 0x0000000000027941 */ /* 0x000fea0003800200 */
.L_x_25:
[----:B------:R-:W-:Y:S01]  /*2540*/  IMAD.IADD R8, R41, 0x1, -R40 ;  /* 0x0000000129087824 */ /* 0x000fe200078e0a28 */
[----:B------:R-:W-:Y:S04]  /*2550*/  BSSY.RECONVERGENT B2, `(.L_x_28) ;  /* 0x000002b000027945 */ /* 0x000fe80003800200 */
[----:B------:R-:W-:-:S13]  /*2560*/  ISETP.GT.AND P1, PT, R8, 0x400, PT ;  /* 0x000004000800780c */ /* 0x000fda0003f24270 */
[----:B------:R-:W-:Y:S05]  /*2570*/  @!P1 BRA `(.L_x_29) ;  /* 0x0000000000a09947 */ /* 0x000fea0003800000 */
        /* <DEDUP_REMOVED lines=9> */
[----:B------:R-:W5:Y:S04]  /*2610*/  LDG.E.64.CONSTANT R22, desc[UR6][R4.64+0x2000] ;  /* 0x0020000604167981 */ /* 0x000f68000c1e9b00 */
[----:B------:R0:W5:Y:S01]  /*2620*/  LDG.E.64.CONSTANT R8, desc[UR6][R4.64+0x2800] ;  /* 0x0028000604087981 */ /* 0x000162000c1e9b00 */
[----:B------:R-:W-:-:S02]  /*2630*/  VIADD R40, R40, 0x800 ;  /* 0x0000080028287836 */ /* 0x000fc40000000000 */
[----:B------:R-:W-:Y:S01]  /*2640*/  VIADD R43, R43, 0x800 ;  /* 0x000008002b2b7836 */ /* 0x000fe20000000000 */
[----:B0-----:R-:W-:-:S05]  /*2650*/  IADD3 R4, P2, PT, R4, 0x4000, RZ ;  /* 0x0000400004047810 */ /* 0x001fca0007f5e0ff */
        /* <DEDUP_REMOVED lines=22> */
[----:B------:R-:W-:Y:S01]  /*27c0*/  DSETP.GEU.AND P1, PT, R6, R8, PT ;  /* 0x000000080600722a */ /* 0x000fe20003f2e000 */
[----:B------:R-:W-:-:S05]  /*27d0*/  PLOP3.LUT P0, PT, PT, PT, PT, 0x8, 0x80 ;  /* 0x000000000080781c */ /* 0x000fca0003f0e170 */
[----:B------:R-:W-:Y:S02]  /*27e0*/  FSEL R6, R8, R6, !P1 ;  /* 0x0000000608067208 */ /* 0x000fe40004800000 */
[----:B------:R-:W-:-:S07]  /*27f0*/  FSEL R7, R9, R7, !P1 ;  /* 0x0000000709077208 */ /* 0x000fce0004800000 */
.L_x_29:
[----:B------:R-:W-:Y:S05]  /*2800*/  BSYNC.RECONVERGENT B2 ;  /* 0x0000000000027941 */ /* 0x000fea0003800200 */
.L_x_28:
[----:B------:R-:W-:-:S13]  /*2810*/  ISETP.LT.OR P0, PT, R40, R41, P0 ;  /* 0x000000292800720c */ /* 0x000fda0000701670 */
[----:B------:R-:W-:Y:S05]  /*2820*/  @!P0 BRA `(.L_x_21) ;  /* 0x0000000000448947 */ /* 0x000fea0003800000 */
[----:B------:R-:W-:Y:S01]  /*2830*/  IMAD.WIDE.U32 R2, R43, 0x8, R2 ;  /* 0x000000082b027825 */ /* 0x000fe200078e0002 */
[----:B------:R-:W2:Y:S04]  /*2840*/  LDG.E.64.CONSTANT R8, desc[UR6][R4.64+-0x800] ;  /* 0xfff8000604087981 */ /* 0x000ea8000c1e9b00 */
[----:B------:R-:W3:Y:S04]  /*2850*/  LDG.E.64.CONSTANT R10, desc[UR6][R4.64] ;  /* 0x00000006040a7981 */ /* 0x000ee8000c1e9b00 */
[----:B------:R-:W4:Y:S04]  /*2860*/  LDG.E.64.CONSTANT R2, desc[UR6][R2.64] ;  /* 0x0000000602027981 */ /* 0x000f28000c1e9b00 */
[----:B------:R-:W5:Y:S01]  /*2870*/  LDG.E.64.CONSTANT R12, desc[UR6][R4.64+0x800] ;  /* 0x00080006040c7981 */ /* 0x000f62000c1e9b00 */
        /* <DEDUP_REMOVED lines=11> */
[----:B------:R-:W-:-:S07]  /*2930*/  FSEL R7, R13, R3, !P0 ;  /* 0x000000030d077208 */ /* 0x000fce0004000000 */
.L_x_21:
[----:B------:R-:W-:Y:S05]  /*2940*/  BSYNC.RECONVERGENT B1 ;  /* 0x0000000000017941 */ /* 0x000fea0003800200 */
.L_x_19:
[----:B------:R-:W0:Y:S01]  /*2950*/  S2R R10, SR_LANEID ;  /* 0x00000000000a7919 */ /* 0x000e220000000000 */
[----:B------:R-:W-:Y:S04]  /*2960*/  SHFL.DOWN PT, R2, R6, 0x1, 0x1f ;  /* 0x08201f0006027f89 */ /* 0x000fe800000e0000 */
        /* <DEDUP_REMOVED lines=10> */
[----:B------:R-:W-:-:S02]  /*2a10*/  @!P2 MOV R7, 0x400 ;  /* 0x000004000007a802 */ /* 0x000fc40000000f00 */
        /* <DEDUP_REMOVED lines=8> */
[----:B------:R-:W-:Y:S01]  /*2aa0*/  SHFL.DOWN PT, R2, R4, 0x4, 0x1f ;  /* 0x08801f0004027f89 */ /* 0x000fe200000e0000 */
[----:B-1----:R-:W-:-:S03]  /*2ab0*/  @!P2 LEA R7, R8, R7, 0x18 ;  /* 0x000000070807a211 */ /* 0x002fc600078ec0ff */
[----:B------:R-:W0:Y:S02]  /*2ac0*/  SHFL.DOWN PT, R3, R5, 0x4, 0x1f ;  /* 0x08801f0005037f89 */ /* 0x000e2400000e0000 */
[----:B------:R-:W-:Y:S01]  /*2ad0*/  @!P2 IMAD.IADD R9, R6, 0x1, R7 ;  /* 0x000000010609a824 */ /* 0x000fe200078e0207 */
[----:B0-----:R-:W-:-:S06]  /*2ae0*/  DSETP.GEU.AND P0, PT, R4, R2, PT ;  /* 0x000000020400722a */ /* 0x001fcc0003f0e000 */
[----:B------:R-:W-:Y:S02]  /*2af0*/  @!P1 FSEL R4, R2, R4, !P0 ;  /* 0x0000000402049208 */ /* 0x000fe40004000000 */
[----:B------:R-:W-:Y:S02]  /*2b00*/  @!P1 FSEL R5, R3, R5, !P0 ;  /* 0x0000000503059208 */ /* 0x000fe40004000000 */
[----:B------:R-:W-:Y:S01]  /*2b10*/  ISETP.GT.AND P1, PT, R10, 0x17, PT ;  /* 0x000000170a00780c */ /* 0x000fe20003f24270 */
[----:B------:R-:W-:Y:S04]  /*2b20*/  SHFL.DOWN PT, R2, R4, 0x8, 0x1f ;  /* 0x09001f0004027f89 */ /* 0x000fe800000e0000 */
[----:B------:R-:W0:Y:S02]  /*2b30*/  SHFL.DOWN PT, R3, R5, 0x8, 0x1f ;  /* 0x09001f0005037f89 */ /* 0x000e2400000e0000 */
[----:B0-----:R-:W-:-:S06]  /*2b40*/  DSETP.GEU.AND P0, PT, R4, R2, PT ;  /* 0x000000020400722a */ /* 0x001fcc0003f0e000 */
[----:B------:R-:W-:Y:S02]  /*2b50*/  @!P1 FSEL R4, R2, R4, !P0 ;  /* 0x0000000402049208 */ /* 0x000fe40004000000 */
[----:B------:R-:W-:Y:S02]  /*2b60*/  @!P1 FSEL R5, R3, R5, !P0 ;  /* 0x0000000503059208 */ /* 0x000fe40004000000 */
[----:B------:R-:W-:Y:S01]  /*2b70*/  ISETP.GT.AND P1, PT, R10, 0xf, PT ;  /* 0x0000000f0a00780c */ /* 0x000fe20003f24270 */
[----:B------:R-:W-:Y:S04]  /*2b80*/  SHFL.DOWN PT, R2, R4, 0x10, 0x1f ;  /* 0x0a001f0004027f89 */ /* 0x000fe800000e0000 */
[----:B------:R-:W0:Y:S02]  /*2b90*/  SHFL.DOWN PT, R3, R5, 0x10, 0x1f ;  /* 0x0a001f0005037f89 */ /* 0x000e2400000e0000 */
[----:B0-----:R-:W-:-:S06]  /*2ba0*/  DSETP.GEU.AND P0, PT, R4, R2, PT ;  /* 0x000000020400722a */ /* 0x001fcc0003f0e000 */
[----:B------:R-:W-:Y:S02]  /*2bb0*/  FSEL R2, R2, R4, !P0 ;  /* 0x0000000402027208 */ /* 0x000fe40004000000 */
        /* <DEDUP_REMOVED lines=10> */
[----:B--2---:R-:W0:Y:S04]  /*2c60*/  LDS.128 R8, [UR4+0x10] ;  /* 0x00001004ff087984 */ /* 0x004e280008000c00 */
        /* <DEDUP_REMOVED lines=25> */
.L_x_2:
        /* <DEDUP_REMOVED lines=12> */
.L_x_32:
[----:B------:R-:W-:Y:S05]  /*2ec0*/  BSYNC.RECONVERGENT B1 ;  /* 0x0000000000017941 */ /* 0x000fea0003800200 */
.L_x_31:
        /* <DEDUP_REMOVED lines=17> */
.L_x_37:
        /* <DEDUP_REMOVED lines=12> */
.L_x_36:
[----:B------:R-:W-:Y:S05]  /*30a0*/  BSYNC.RECONVERGENT B2 ;  /* 0x0000000000027941 */ /* 0x000fea0003800200 */
.L_x_35:
        /* <DEDUP_REMOVED lines=9> */
.L_x_40:
        /* <DEDUP_REMOVED lines=74> */
.L_x_39:
[----:B------:R-:W-:Y:S05]  /*35e0*/  BSYNC.RECONVERGENT B2 ;  /* 0x0000000000027941 */ /* 0x000fea0003800200 */
.L_x_38:
        /* <DEDUP_REMOVED lines=42> */
.L_x_42:
[----:B------:R-:W-:Y:S05]  /*3890*/  BSYNC.RECONVERGENT B2 ;  /* 0x0000000000027941 */ /* 0x000fea0003800200 */
.L_x_41:
        /* <DEDUP_REMOVED lines=20> */
.L_x_34:
[----:B------:R-:W-:Y:S05]  /*39e0*/  BSYNC.RECONVERGENT B1 ;  /* 0x0000000000017941 */ /* 0x000fea0003800200 */
.L_x_33:
        /* <DEDUP_REMOVED lines=14> */
[----:B------:R-:W-:Y:S01]  /*3ad0*/  IMAD.MOV.U32 R2, RZ, RZ, R9 ;  /* 0x000000ffff027224 */ /* 0x000fe200078e0009 */
[----:B------:R-:W-:Y:S01]  /*3ae0*/  @!P2 MOV R4, 0x400 ;  /* 0x000004000004a802 */ /* 0x000fe20000000f00 */
[----:B------:R-:W-:Y:S01]  /*3af0*/  IMAD.MOV.U32 R3, RZ, RZ, R11 ;  /* 0x000000ffff037224 */ /* 0x000fe200078e000b */
[----:B------:R-:W0:Y:S01]  /*3b00*/  SHFL.DOWN PT, R7, R11, 0x2, 0x1f ;  /* 0x08401f000b077f89 */ /* 0x000e2200000e0000 */
[----:B------:R-:W-:Y:S01]  /*3b10*/  @!P2 SHF.R.U32.HI R0, RZ, 0x2, R5 ;  /* 0x00000002ff00a819 */ /* 0x000fe20000011605 */
[----:B------:R-:W1:Y:S03]  /*3b20*/  @!P2 S2R R13, SR_CgaCtaId ;  /* 0x00000000000da919 */ /* 0x000e660000008800 */
[----:B------:R-:W-:Y:S01]  /*3b30*/  @!P2 LOP3.LUT R0, R0, 0xf8, RZ, 0xc0, !PT ;  /* 0x000000f80000a812 */ /* 0x000fe200078ec0ff */
[----:B0-----:R-:W-:-:S06]  /*3b40*/  DSETP.GEU.AND P0, PT, R2, R6, PT ;  /* 0x000000060200722a */ /* 0x001fcc0003f0e000 */
[----:B------:R-:W-:Y:S02]  /*3b50*/  @!P1 FSEL R9, R6, R9, !P0 ;  /* 0x0000000906099208 */ /* 0x000fe40004000000 */
[----:B------:R-:W-:Y:S02]  /*3b60*/  @!P1 FSEL R11, R7, R11, !P0 ;  /* 0x0000000b070b9208 */ /* 0x000fe40004000000 */
[----:B------:R-:W-:Y:S01]  /*3b70*/  ISETP.GT.AND P1, PT, R8, 0x1b, PT ;  /* 0x0000001b0800780c */ /* 0x000fe20003f24270 */
[----:B------:R-:W-:Y:S01]  /*3b80*/  SHFL.DOWN PT, R2, R9, 0x4, 0x1f ;  /* 0x08801f0009027f89 */ /* 0x000fe200000e0000 */
[----:B------:R-:W-:Y:S01]  /*3b90*/  IMAD.MOV.U32 R6, RZ, RZ, R9 ;  /* 0x000000ffff067224 */ /* 0x000fe200078e0009 */
[----:B-1----:R-:W-:Y:S01]  /*3ba0*/  @!P2 LEA R13, R13, R4, 0x18 ;  /* 0x000000040d0da211 */ /* 0x002fe200078ec0ff */
[----:B------:R-:W-:Y:S01]  /*3bb0*/  IMAD.MOV.U32 R7, RZ, RZ, R11 ;  /* 0x000000ffff077224 */ /* 0x000fe200078e000b */
[----:B------:R-:W0:Y:S03]  /*3bc0*/  SHFL.DOWN PT, R3, R11, 0x4, 0x1f ;  /* 0x08801f000b037f89 */ /* 0x000e2600000e0000 */
[----:B------:R-:W-:-:S02]  /*3bd0*/  @!P2 IMAD.IADD R13, R0, 0x1, R13 ;  /* 0x00000001000da824 */ /* 0x000fc400078e020d */
[----:B0-----:R-:W-:-:S06]  /*3be0*/  DSETP.GEU.AND P0, PT, R6, R2, PT ;  /* 0x000000020600722a */ /* 0x001fcc0003f0e000 */
[----:B------:R-:W-:Y:S02]  /*3bf0*/  @!P1 FSEL R9, R2, R9, !P0 ;  /* 0x0000000902099208 */ /* 0x000fe40004000000 */
[----:B------:R-:W-:Y:S02]  /*3c00*/  @!P1 FSEL R11, R3, R11, !P0 ;  /* 0x0000000b030b9208 */ /* 0x000fe40004000000 */
[----:B------:R-:W-:Y:S01]  /*3c10*/  ISETP.GT.AND P1, PT, R8, 0x17, PT ;  /* 0x000000170800780c */ /* 0x000fe20003f24270 */
[----:B------:R-:W-:Y:S01]  /*3c20*/  SHFL.DOWN PT, R2, R9, 0x8, 0x1f ;  /* 0x09001f0009027f89 */ /* 0x000fe200000e0000 */
[----:B------:R-:W-:Y:S02]  /*3c30*/  IMAD.MOV.U32 R6, RZ, RZ, R9 ;  /* 0x000000ffff067224 */ /* 0x000fe400078e0009 */
[----:B------:R-:W-:Y:S01]  /*3c40*/  IMAD.MOV.U32 R7, RZ, RZ, R11 ;  /* 0x000000ffff077224 */ /* 0x000fe200078e000b */
[----:B------:R-:W0:Y:S05]  /*3c50*/  SHFL.DOWN PT, R3, R11, 0x8, 0x1f ;  /* 0x09001f000b037f89 */ /* 0x000e2a00000e0000 */
        /* <DEDUP_REMOVED lines=20> */
[----:B------:R-:W0:Y:S04]  /*3da0*/  LDS.128 R8, [UR4+0x10] ;  /* 0x00001004ff087984 */ /* 0x000e280008000c00 */
[----:B-1----:R-:W1:Y:S01]  /*3db0*/  LDS.128 R12, [UR4+0x20] ;  /* 0x00002004ff0c7984 */ /* 0x002e620008000c00 */
        /* <DEDUP_REMOVED lines=24> */
.L_x_43:
        /* <DEDUP_REMOVED lines=20> */
[----:B------:R-:W0:Y:S05]  /*4080*/  SHFL.DOWN PT, R7, R0, 0x2, R11 ;  /* 0x0840000000077989 */ /* 0x000e2a00000e000b */
[----:B0-----:R-:W-:-:S06]  /*4090*/  DSETP.GEU.AND P0, PT, R2, R6, PT ;  /* 0x000000060200722a */ /* 0x001fcc0003f0e000 */
[----:B------:R-:W-:Y:S01]  /*40a0*/  @!P1 FSEL R9, R6, R9, !P0 ;  /* 0x0000000906099208 */ /* 0x000fe20004000000 */
[----:B------:R-:W-:Y:S01]  /*40b0*/  VIADD R6, R8, 0x4 ;  /* 0x0000000408067836 */ /* 0x000fe20000000000 */
[----:B------:R-:W-:-:S03]  /*40c0*/  @!P1 FSEL R0, R7, R0, !P0 ;  /* 0x0000000007009208 */ /* 0x000fc60004000000 */
[----:B------:R-:W-:Y:S01]  /*40d0*/  SHFL.DOWN PT, R2, R9, 0x4, R11 ;  /* 0x0880000009027989 */ /* 0x000fe200000e000b */
[----:B------:R-:W-:Y:S01]  /*40e0*/  ISETP.GT.AND P1, PT, R6, R11, PT ;  /* 0x0000000b0600720c */ /* 0x000fe20003f24270 */
[----:B------:R-:W-:Y:S02]  /*40f0*/  IMAD.MOV.U32 R6, RZ, RZ, R9 ;  /* 0x000000ffff067224 */ /* 0x000fe400078e0009 */
[----:B------:R-:W0:Y:S01]  /*4100*/  SHFL.DOWN PT, R3, R0, 0x4, R11 ;  /* 0x0880000000037989 */ /* 0x000e2200000e000b */
[----:B------:R-:W-:-:S06]  /*4110*/  IMAD.MOV.U32 R7, RZ, RZ, R0 ;  /* 0x000000ffff077224 */ /* 0x000fcc00078e0000 */
[----:B0-----:R-:W-:Y:S01]  /*4120*/  DSETP.GEU.AND P0, PT, R6, R2, PT ;  /* 0x000000020600722a */ /* 0x001fe20003f0e000 */
[----:B------:R-:W-:-:S05]  /*4130*/  VIADD R6, R8, 0x8 ;  /* 0x0000000808067836 */ /* 0x000fca0000000000 */
        /* <DEDUP_REMOVED lines=15> */
[----:B------:R-:W-:Y:S02]  /*4230*/  IMAD.MOV.U32 R6, RZ, RZ, R9 ;  /* 0x000000ffff067224 */ /* 0x000fe400078e0009 */
[----:B------:R-:W-:Y:S01]  /*4240*/  IMAD.MOV.U32 R7, RZ, RZ, R0 ;  /* 0x000000ffff077224 */ /* 0x000fe200078e0000 */
[----:B------:R-:W0:Y:S05]  /*4250*/  SHFL.DOWN PT, R3, R0, 0x10, R11 ;  /* 0x0a00000000037989 */ /* 0x000e2a00000e000b */
[----:B0-----:R-:W-:Y:S01]  /*4260*/  DSETP.GEU.AND P1, PT, R6, R2, PT ;  /* 0x000000020600722a */ /* 0x001fe20003f2e000 */
[----:B------:R-:W-:-:S02]  /*4270*/  @!P0 MOV R7, 0x400 ;  /* 0x0000040000078802 */ /* 0x000fc40000000f00 */
[----:B------:R-:W-:Y:S02]  /*4280*/  @!P0 SHF.R.U32.HI R6, RZ, 0x2, R5 ;  /* 0x00000002ff068819 */ /* 0x000fe40000011605 */
[----:B-1----:R-:W-:Y:S02]  /*4290*/  @!P0 LEA R7, R10, R7, 0x18 ;  /* 0x000000070a078211 */ /* 0x002fe400078ec0ff */
[----:B------:R-:W-:Y:S02]  /*42a0*/  @!P0 LOP3.LUT R6, R6, 0xf8, RZ, 0xc0, !PT ;  /* 0x000000f806068812 */ /* 0x000fe400078ec0ff */
[----:B------:R-:W-:Y:S02]  /*42b0*/  @!P2 FSEL R9, R2, R9, !P1 ;  /* 0x000000090209a208 */ /* 0x000fe40004800000 */
[----:B------:R-:W-:Y:S01]  /*42c0*/  @!P2 FSEL R0, R3, R0, !P1 ;  /* 0x000000000300a208 */ /* 0x000fe20004800000 */
[----:B------:R-:W-:Y:S02]  /*42d0*/  @!P0 IMAD.IADD R3, R6, 0x1, R7 ;  /* 0x0000000106038824 */ /* 0x000fe400078e0207 */
[----:B------:R-:W-:-:S02]  /*42e0*/  IMAD.MOV.U32 R6, RZ, RZ, R9 ;  /* 0x000000ffff067224 */ /* 0x000fc400078e0009 */
[----:B------:R-:W-:-:S05]  /*42f0*/  IMAD.MOV.U32 R7, RZ, RZ, R0 ;  /* 0x000000ffff077224 */ /* 0x000fca00078e0000 */
[----:B------:R1:W-:Y:S01]  /*4300*/  @!P0 STS.64 [R3+0x8], R6 ;  /* 0x0000080603008388 */ /* 0x0003e20000000a00 */
[----:B------:R-:W-:Y:S01]  /*4310*/  BAR.SYNC.DEFER_BLOCKING 0x0 ;  /* 0x0000000000007b1d */ /* 0x000fe20000010000 */
[----:B------:R-:W-:-:S13]  /*4320*/  ISETP.NE.AND P0, PT, R5, RZ, PT ;  /* 0x000000ff0500720c */ /* 0x000fda0003f05270 */
[----:B-1----:R-:W-:Y:S05]  /*4330*/  @P0 BRA `(.L_x_17) ;  /* 0x0000001800340947 */ /* 0x002fea0003800000 */
[----:B------:R-:W0:Y:S01]  /*4340*/  S2UR UR5, SR_CgaCtaId ;  /* 0x00000000000579c3 */ /* 0x000e220000008800 */
[----:B------:R-:W-:Y:S01]  /*4350*/  UMOV UR4, 0x400 ;  /* 0x0000040000047882 */ /* 0x000fe20000000000 */
[C---:B------:R-:W-:Y:S02]  /*4360*/  ISETP.GT.AND P3, PT, R4.reuse, 0x20, PT ;  /* 0x000000200400780c */ /* 0x040fe40003f64270 */
        /* <DEDUP_REMOVED lines=10> */
[----:B------:R-:W-:Y:S01]  /*4410*/  ISETP.GT.AND P1, PT, R4, 0x60, PT ;  /* 0x000000600400780c */ /* 0x000fe20003f24270 */
[----:B------:R-:W-:Y:S02]  /*4420*/  IMAD.MOV.U32 R2, RZ, RZ, R6 ;  /* 0x000000ffff027224 */ /* 0x000fe400078e0006 */
        /* <DEDUP_REMOVED lines=29> */
.L_x_30:
[----:B------:R-:W0:Y:S01]  /*4600*/  S2R R41, SR_TID.X ;  /* 0x0000000000297919 */ /* 0x000e220000002100 */
[----:B------:R-:W0:Y:S02]  /*4610*/  LDC.64 R6, c[0x0][0x380] ;  /* 0x0000e000ff067b82 */ /* 0x000e240000000a00 */
[----:B0-----:R-:W-:-:S05]  /*4620*/  IMAD.WIDE.U32 R6, R41, 0x8, R6 ;  /* 0x0000000829067825 */ /* 0x001fca00078e0006 */
[----:B------:R-:W2:Y:S04]  /*4630*/  LDG.E.64.CONSTANT R20, desc[UR6][R6.64] ;  /* 0x0000000606147981 */ /* 0x000ea8000c1e9b00 */
[----:B------:R-:W2:Y:S04]  /*4640*/  LDG.E.64.CONSTANT R2, desc[UR6][R6.64+0x800] ;  /* 0x0008000606027981 */ /* 0x000ea8000c1e9b00 */
[----:B------:R-:W3:Y:S04]  /*4650*/  LDG.E.64.CONSTANT R8, desc[UR6][R6.64+0x1000] ;  /* 0x0010000606087981 */ /* 0x000ee8000c1e9b00 */
[----:B------:R-:W4:Y:S04]  /*4660*/  LDG.E.64.CONSTANT R10, desc[UR6][R6.64+0x1800] ;  /* 0x00180006060a7981 */ /* 0x000f28000c1e9b00 */
[----:B------:R-:W5:Y:S04]  /*4670*/  LDG.E.64.CONSTANT R12, desc[UR6][R6.64+0x2000] ;  /* 0x00200006060c7981 */ /* 0x000f68000c1e9b00 */
[----:B------:R-:W5:Y:S04]  /*4680*/  LDG.E.64.CONSTANT R14, desc[UR6][R6.64+0x2800] ;  /* 0x00280006060e7981 */ /* 0x000f68000c1e9b00 */
[----:B------:R-:W5:Y:S04]  /*4690*/  LDG.E.64.CONSTANT R16, desc[UR6][R6.64+0x3000] ;  /* 0x0030000606107981 */ /* 0x000f68000c1e9b00 */
[----:B------:R-:W5:Y:S01]  /*46a0*/  LDG.E.64.CONSTANT R18, desc[UR6][R6.64+0x3800] ;  /* 0x0038000606127981 */ /* 0x000f62000c1e9b00 */
[----:B------:R-:W-:Y:S01]  /*46b0*/  ISETP.GE.U32.AND P1, PT, R4, 0x1000, PT ;  /* 0x000010000400780c */ /* 0x000fe20003f26070 */
[----:B------:R-:W-:Y:S01]  /*46c0*/  IMAD.MOV.U32 R45, RZ, RZ, 0x800 ;  /* 0x00000800ff2d7424 */ /* 0x000fe200078e00ff */
[----:B--2---:R-:W-:-:S06]  /*46d0*/  DSETP.GEU.AND P0, PT, R20, R2, PT ;  /* 0x000000021400722a */ /* 0x004fcc0003f0e000 */
        /* <DEDUP_REMOVED lines=21> */
[----:B------:R-:W0:Y:S01]  /*4830*/  LDC R24, c[0x0][0x390] ;  /* 0x0000e400ff187b82 */ /* 0x000e220000000800 */
[----:B------:R-:W-:Y:S02]  /*4840*/  VIADD R0, R4, 0xfffff800 ;  /* 0xfffff80004007836 */ /* 0x000fe40000000000 */
[----:B------:R-:W-:-:S07]  /*4850*/  IMAD.MOV.U32 R45, RZ, RZ, 0x800 ;  /* 0x00000800ff2d7424 */ /* 0x000fce00078e00ff */
.L_x_46:
[----:B------:R-:W-:-:S05]  /*4860*/  IMAD.WIDE R4, R45, 0x8, R6 ;  /* 0x000000082d047825 */ /* 0x000fca00078e0206 */
[----:B------:R-:W2:Y:S04]  /*4870*/  LDG.E.64.CONSTANT R10, desc[UR6][R4.64] ;  /* 0x00000006040a7981 */ /* 0x000ea8000c1e9b00 */
[----:B------:R-:W3:Y:S04]  /*4880*/  LDG.E.64.CONSTANT R12, desc[UR6][R4.64+0x800] ;  /* 0x00080006040c7981 */ /* 0x000ee8000c1e9b00 */
[----:B------:R-:W4:Y:S04]  /*4890*/  LDG.E.64.CONSTANT R14, desc[UR6][R4.64+0x1000] ;  /* 0x00100006040e7981 */ /* 0x000f28000c1e9b00 */
[----:B------:R-:W5:Y:S04]  /*48a0*/  LDG.E.64.CONSTANT R16, desc[UR6][R4.64+0x1800] ;  /* 0x0018000604107981 */ /* 0x000f68000c1e9b00 */
[----:B------:R-:W5:Y:S04]  /*48b0*/  LDG.E.64.CONSTANT R18, desc[UR6][R4.64+0x2000] ;  /* 0x0020000604127981 */ /* 0x000f68000c1e9b00 */
[----:B------:R-:W5:Y:S04]  /*48c0*/  LDG.E.64.CONSTANT R20, desc[UR6][R4.64+0x2800] ;  /* 0x0028000604147981 */ /* 0x000f68000c1e9b00 */
[----:B------:R-:W5:Y:S04]  /*48d0*/  LDG.E.64.CONSTANT R22, desc[UR6][R4.64+0x3000] ;  /* 0x0030000604167981 */ /* 0x000f68000c1e9b00 */
[----:B------:R0:W5:Y:S02]  /*48e0*/  LDG.E.64.CONSTANT R8, desc[UR6][R4.64+0x3800] ;  /* 0x0038000604087981 */ /* 0x000164000c1e9b00 */
[----:B0-----:R-:W-:-:S04]  /*48f0*/  IMAD.MOV.U32 R4, RZ, RZ, R24 ;  /* 0x000000ffff047224 */ /* 0x001fc800078e0018 */
[----:B------:R-:W-:-:S05]  /*4900*/  IMAD.IADD R5, R4, 0x1, -R45 ;  /* 0x0000000104057824 */ /* 0x000fca00078e0a2d */
[----:B------:R-:W-:Y:S01]  /*4910*/  ISETP.GE.AND P1, PT, R5, 0x800, PT ;  /* 0x000008000500780c */ /* 0x000fe20003f26270 */
        /* <DEDUP_REMOVED lines=25> */
[----:B------:R-:W-:-:S05]  /*4ab0*/  VIADD R45, R45, 0x800 ;  /* 0x000008002d2d7836 */ /* 0x000fca0000000000 */
[----:B------:R-:W-:-:S13]  /*4ac0*/  ISETP.GT.AND P0, PT, R45, R0, PT ;  /* 0x000000002d00720c */ /* 0x000fda0003f04270 */
[----:B------:R-:W-:Y:S05]  /*4ad0*/  @!P0 BRA `(.L_x_46) ;  /* 0xfffffffc00608947 */ /* 0x000fea000383ffff */
.L_x_44:
[----:B------:R-:W-:-:S13]  /*4ae0*/  ISETP.GE.AND P0, PT, R45, R4, PT ;  /* 0x000000042d00720c */ /* 0x000fda0003f06270 */
[----:B------:R-:W-:Y:S05]  /*4af0*/  @P0 BRA `(.L_x_45) ;  /* 0x0000000800fc0947 */ /* 0x000fea0003800000 */
[----:B------:R-:W-:Y:S01]  /*4b00*/  IMAD.IADD R0, R4, 0x1, -R45 ;  /* 0x0000000104007824 */ /* 0x000fe200078e0a2d */
[----:B------:R-:W-:Y:S04]  /*4b10*/  BSSY.RECONVERGENT B1, `(.L_x_45) ;  /* 0x00000bd000017945 */ /* 0x000fe80003800200 */
[----:B------:R-:W-:-:S13]  /*4b20*/  ISETP.GE.AND P0, PT, R41, R0, PT ;  /* 0x000000002900720c */ /* 0x000fda0003f06270 */
[----:B------:R-:W-:Y:S05]  /*4b30*/  @P0 BRA `(.L_x_47) ;  /* 0x0000000800e80947 */ /* 0x000fea0003800000 */
[----:B------:R-:W-:Y:S01]  /*4b40*/  LOP3.LUT R5, RZ, R41, RZ, 0x33, !PT ;  /* 0x00000029ff057212 */ /* 0x000fe200078e33ff */
[----:B------:R-:W-:Y:S01]  /*4b50*/  BSSY.RECONVERGENT B2, `(.L_x_48) ;  /* 0x0000017000027945 */ /* 0x000fe20003800200 */
[----:B------:R-:W-:Y:S02]  /*4b60*/  IMAD.MOV.U32 R43, RZ, RZ, R41 ;  /* 0x000000ffff2b7224 */ /* 0x000fe400078e0029 */
[----:B------:R-:W-:-:S04]  /*4b70*/  IADD3 R4, PT, PT, -R45, R4, R5 ;  /* 0x000000042d047210 */ /* 0x000fc80007ffe105 */
[C---:B------:R-:W-:Y:S02]  /*4b80*/  LOP3.LUT R5, R4.reuse, 0x300, RZ, 0xc0, !PT ;  /* 0x0000030004057812 */ /* 0x040fe400078ec0ff */
[----:B------:R-:W-:Y:S02]  /*4b90*/  ISETP.GE.U32.AND P2, PT, R4, 0x300, PT ;  /* 0x000003000400780c */ /* 0x000fe40003f46070 */
[----:B------:R-:W-:-:S13]  /*4ba0*/  ISETP.NE.AND P0, PT, R5, 0x300, PT ;  /* 0x000003000500780c */ /* 0x000fda0003f05270 */
[----:B------:R-:W-:Y:S05]  /*4bb0*/  @!P0 BRA `(.L_x_49) ;  /* 0x0000000000408947 */ /* 0x000fea0003800000 */
[----:B------:R-:W0:Y:S01]  /*4bc0*/  LDC.64 R6, c[0x0][0x380] ;  /* 0x0000e000ff067b82 */ /* 0x000e220000000a00 */
[----:B------:R-:W-:Y:S01]  /*4bd0*/  LEA.HI R4, R4, 0x1, RZ, 0x18 ;  /* 0x0000000104047811 */ /* 0x000fe200078fc0ff */
[----:B------:R-:W-:Y:S02]  /*4be0*/  IMAD.IADD R9, R41, 0x1, R45 ;  /* 0x0000000129097824 */ /* 0x000fe400078e022d */
[----:B------:R-:W-:Y:S01]  /*4bf0*/  IMAD.MOV.U32 R43, RZ, RZ, R41 ;  /* 0x000000ffff2b7224 */ /* 0x000fe200078e0029 */
[----:B------:R-:W-:-:S05]  /*4c00*/  LOP3.LUT R4, R4, 0x3, RZ, 0xc0, !PT ;  /* 0x0000000304047812 */ /* 0x000fca00078ec0ff */
[----:B------:R-:W-:-:S07]  /*4c10*/  IMAD.MOV R8, RZ, RZ, -R4 ;  /* 0x000000ffff087224 */ /* 0x000fce00078e0a04 */
.L_x_50:
[----:B0-----:R-:W-:-:S06]  /*4c20*/  IMAD.WIDE.U32 R4, R9, 0x8, R6 ;  /* 0x0000000809047825 */ /* 0x001fcc00078e0006 */
        /* <DEDUP_REMOVED lines=9> */
.L_x_49:
[----:B------:R-:W-:Y:S05]  /*4cc0*/  BSYNC.RECONVERGENT B2 ;  /* 0x0000000000027941 */ /* 0x000fea0003800200 */
.L_x_48:
[----:B------:R-:W-:Y:S05]  /*4cd0*/  @!P2 BRA `(.L_x_47) ;  /* 0x000000080080a947 */ /* 0x000fea0003800000 */
[----:B------:R-:W0:Y:S01]  /*4ce0*/  LDCU.64 UR4, c[0x0][0x380] ;  /* 0x00007000ff0477ac */ /* 0x000e220008000a00 */
[----:B------:R-:W-:Y:S01]  /*4cf0*/  IMAD.IADD R7, R0, 0x1, -R43 ;  /* 0x0000000100077824 */ /* 0x000fe200078e0a2b */
[C---:B------:R-:W-:Y:S01]  /*4d00*/  IADD3 R5, P0, PT, R43.reuse, R45, RZ ;  /* 0x0000002d2b057210 */ /* 0x040fe20007f1e0ff */
[----:B------:R-:W-:Y:S01]  /*4d10*/  BSSY.RECONVERGENT B2, `(.L_x_51) ;  /* 0x000005a000027945 */ /* 0x000fe20003800200 */
[----:B------:R-:W-:Y:S02]  /*4d20*/  IMAD.IADD R45, R43, 0x1, R45 ;  /* 0x000000012b2d7824 */ /* 0x000fe400078e022d */
        /* <DEDUP_REMOVED lines=8> */
[----:B------:R-:W0:Y:S01]  /*4db0*/  LDC.64 R6, c[0x0][0x380] ;  /* 0x0000e000ff067b82 */ /* 0x000e220000000a00 */
[----:B------:R-:W-:Y:S01]  /*4dc0*/  PLOP3.LUT P0, PT, PT, PT, PT, 0x8, 0x80 ;  /* 0x000000000080781c */ /* 0x000fe20003f0e170 */
[----:B------:R-:W-:-:S12]  /*4dd0*/  VIADD R40, R0, 0xfffff400 ;  /* 0xfffff40000287836 */ /* 0x000fd80000000000 */
.L_x_53:
[C---:B0-----:R-:W-:Y:S01]  /*4de0*/  IMAD.WIDE.U32 R38, R45.reuse, 0x8, R6 ;  /* 0x000000082d267825 */ /* 0x041fe200078e0006 */
        /* <DEDUP_REMOVED lines=76> */
.L_x_52:
[----:B------:R-:W-:Y:S05]  /*52b0*/  BSYNC.RECONVERGENT B2 ;  /* 0x0000000000027941 */ /* 0x000fea0003800200 */
.L_x_51:
[----:B------:R-:W-:Y:S01]  /*52c0*/  IMAD.IADD R6, R0, 0x1, -R43 ;  /* 0x0000000100067824 */ /* 0x000fe200078e0a2b */
[----:B------:R-:W-:Y:S04]  /*52d0*/  BSSY.RECONVERGENT B2, `(.L_x_54) ;  /* 0x000002c000027945 */ /* 0x000fe80003800200 */
[----:B------:R-:W-:-:S13]  /*52e0*/  ISETP.GT.AND P1, PT, R6, 0x400, PT ;  /* 0x000004000600780c */ /* 0x000fda0003f24270 */
[----:B------:R-:W-:Y:S05]  /*52f0*/  @!P1 BRA `(.L_x_55) ;  /* 0x0000000000a49947 */ /* 0x000fea0003800000 */
[----:B------:R-:W0:Y:S01]  /*5300*/  LDC.64 R16, c[0x0][0x380] ;  /* 0x0000e000ff107b82 */ /* 0x000e220000000a00 */
[----:B------:R-:W2:Y:S04]  /*5310*/  LDG.E.64.CONSTANT R10, desc[UR6][R4.64+-0x800] ;  /* 0xfff80006040a7981 */ /* 0x000ea8000c1e9b00 */
[----:B------:R-:W3:Y:S01]  /*5320*/  LDG.E.64.CONSTANT R12, desc[UR6][R4.64] ;  /* 0x00000006040c7981 */ /* 0x000ee2000c1e9b00 */
[----:B------:R-:W-:-:S03]  /*5330*/  VIADD R7, R45, 0x400 ;  /* 0x000004002d077836 */ /* 0x000fc60000000000 */
[----:B------:R-:W4:Y:S04]  /*5340*/  LDG.E.64.CONSTANT R14, desc[UR6][R4.64+0x800] ;  /* 0x00080006040e7981 */ /* 0x000f28000c1e9b00 */
[----:B------:R-:W5:Y:S04]  /*5350*/  LDG.E.64.CONSTANT R18, desc[UR6][R4.64+0x1800] ;  /* 0x0018000604127981 */ /* 0x000f68000c1e9b00 */
[----:B------:R-:W5:Y:S01]  /*5360*/  LDG.E.64.CONSTANT R20, desc[UR6][R4.64+0x2000] ;  /* 0x0020000604147981 */ /* 0x000f62000c1e9b00 */
[----:B0-----:R-:W-:-:S06]  /*5370*/  IMAD.WIDE.U32 R8, R45, 0x8, R16 ;  /* 0x000000082d087825 */ /* 0x001fcc00078e0010 */
[----:B------:R-:W2:Y:S01]  /*5380*/  LDG.E.64.CONSTANT R8, desc[UR6][R8.64] ;  /* 0x0000000608087981 */ /* 0x000ea2000c1e9b00 */
[----:B------:R-:W-:-:S03]  /*5390*/  IMAD.WIDE.U32 R16, R7, 0x8, R16 ;  /* 0x0000000807107825 */ /* 0x000fc600078e0010 */
[----:B------:R0:W5:Y:S04]  /*53a0*/  LDG.E.64.CONSTANT R6, desc[UR6][R4.64+0x2800] ;  /* 0x0028000604067981 */ /* 0x000168000c1e9b00 */
[----:B------:R-:W5:Y:S01]  /*53b0*/  LDG.E.64.CONSTANT R16, desc[UR6][R16.64] ;  /* 0x0000000610107981 */ /* 0x000f62000c1e9b00 */
[----:B------:R-:W-:Y:S01]  /*53c0*/  VIADD R43, R43, 0x800 ;  /* 0x000008002b2b7836 */ /* 0x000fe20000000000 */
[----:B0-----:R-:W-:Y:S01]  /*53d0*/  IADD3 R4, P2, PT, R4, 0x4000, RZ ;  /* 0x0000400004047810 */ /* 0x001fe20007f5e0ff */
[----:B------:R-:W-:-:S04]  /*53e0*/  VIADD R45, R45, 0x800 ;  /* 0x000008002d2d7836 */ /* 0x000fc80000000000 */
[----:B------:R-:W-:Y:S01]  /*53f0*/  IMAD.X R5, RZ, RZ, R5, P2 ;  /* 0x000000ffff057224 */ /* 0x000fe200010e0605 */
        /* <DEDUP_REMOVED lines=25> */
.L_x_55:
[----:B------:R-:W-:Y:S05]  /*5590*/  BSYNC.RECONVERGENT B2 ;  /* 0x0000000000027941 */ /* 0x000fea0003800200 */
.L_x_54:
[----:B------:R-:W-:-:S13]  /*55a0*/  ISETP.LT.OR P0, PT, R43, R0, P0 ;  /* 0x000000002b00720c */ /* 0x000fda0000701670 */
[----:B------:R-:W-:Y:S05]  /*55b0*/  @!P0 BRA `(.L_x_47) ;  /* 0x0000000000488947 */ /* 0x000fea0003800000 */
[----:B------:R-:W0:Y:S01]  /*55c0*/  LDC.64 R6, c[0x0][0x380] ;  /* 0x0000e000ff067b82 */ /* 0x000e220000000a00 */
[----:B------:R-:W2:Y:S04]  /*55d0*/  LDG.E.64.CONSTANT R8, desc[UR6][R4.64+-0x800] ;  /* 0xfff8000604087981 */ /* 0x000ea8000c1e9b00 */
[----:B------:R-:W3:Y:S04]  /*55e0*/  LDG.E.64.CONSTANT R10, desc[UR6][R4.64] ;  /* 0x00000006040a7981 */ /* 0x000ee8000c1e9b00 */
[----:B------:R-:W4:Y:S01]  /*55f0*/  LDG.E.64.CONSTANT R12, desc[UR6][R4.64+0x800] ;  /* 0x00080006040c7981 */ /* 0x000f22000c1e9b00 */
[----:B0-----:R-:W-:-:S06]  /*5600*/  IMAD.WIDE.U32 R6, R45, 0x8, R6 ;  /* 0x000000082d067825 */ /* 0x001fcc00078e0006 */
[----:B------:R-:W5:Y:S02]  /*5610*/  LDG.E.64.CONSTANT R6, desc[UR6][R6.64] ;  /* 0x0000000606067981 */ /* 0x000f64000c1e9b00 */
[----:B-----5:R-:W-:-:S06]  /*5620*/  DSETP.GEU.AND P0, PT, R2, R6, PT ;  /* 0x000000060200722a */ /* 0x020fcc0003f0e000 */
        /* <DEDUP_REMOVED lines=10> */
[----:B------:R-:W-:-:S07]  /*56d0*/  FSEL R3, R13, R3, !P0 ;  /* 0x000000030d037208 */ /* 0x000fce0004000000 */
.L_x_47:
[----:B------:R-:W-:Y:S05]  /*56e0*/  BSYNC.RECONVERGENT B1 ;  /* 0x0000000000017941 */ /* 0x000fea0003800200 */
.L_x_45:
        /* <DEDUP_REMOVED lines=54> */
[----:B------:R-:W1:Y:S01]  /*5a50*/  S2UR UR5, SR_CgaCtaId ;  /* 0x00000000000579c3 */ /* 0x000e620000008800 */
[----:B------:R-:W-:Y:S02]  /*5a60*/  UMOV UR4, 0x400 ;  /* 0x0000040000047882 */ /* 0x000fe40000000000 */
[----:B-1----:R-:W-:-:S09]  /*5a70*/  ULEA UR4, UR5, UR4, 0x18 ;  /* 0x0000000405047291 */ /* 0x002fd2000f8ec0ff */
[----:B0-----:R-:W0:Y:S04]  /*5a80*/  LDS.128 R8, [UR4+0x10] ;  /* 0x00001004ff087984 */ /* 0x001e280008000c00 */
        /* <DEDUP_REMOVED lines=23> */
[----:B------:R-:W-:-:S07]  /*5c00*/  FSEL R7, R3, R5, !P1 ;  /* 0x0000000503077208 */ /* 0x000fce0004800000 */
.L_x_17:
[----:B------:R-:W-:Y:S05]  /*5c10*/  BSYNC.RECONVERGENT B0 ;  /* 0x0000000000007941 */ /* 0x000fea0003800200 */
.L_x_1:
[----:B------:R-:W-:Y:S05]  /*5c20*/  @P0 EXIT ;  /* 0x000000000000094d */ /* 0x000fea0003800000 */
[----:B------:R-:W4:Y:S01]  /*5c30*/  LDCU.64 UR8, c[0x0][0x398] ;  /* 0x00007300ff0877ac */ /* 0x000f220008000a00 */
[----:B---3--:R-:W3:Y:S01]  /*5c40*/  LDC.64 R4, c[0x0][0x388] ;  /* 0x0000e200ff047b82 */ /* 0x008ee20000000a00 */
[----:B------:R-:W0:Y:S01]  /*5c50*/  LDCU.64 UR4, c[0x0][0x398] ;  /* 0x00007300ff0477ac */ /* 0x000e220008000a00 */
[----:B----4-:R-:W-:-:S06]  /*5c60*/  DSETP.GT.AND P0, PT, R6, UR8, PT ;  /* 0x0000000806007e2a */ /* 0x010fcc000bf04000 */
[----:B012---:R-:W-:Y:S02]  /*5c70*/  FSEL R2, R6, UR4, P0 ;  /* 0x0000000406027c08 */ /* 0x007fe40008000000 */
[----:B------:R-:W-:-:S05]  /*5c80*/  FSEL R3, R7, UR5, P0 ;  /* 0x0000000507037c08 */ /* 0x000fca0008000000 */
[----:B---3--:R-:W-:Y:S01]  /*5c90*/  STG.E.64 desc[UR6][R4.64], R2 ;  /* 0x0000000204007986 */ /* 0x008fe2000c101b06 */
[----:B------:R-:W-:Y:S05]  /*5ca0*/  EXIT ;  /* 0x000000000000794d */ /* 0x000fea0003800000 */
.L_x_56:
[----:B------:R-:W-:-:S00]  /*5cb0*/  BRA `(.L_x_56) ;  /* 0xfffffffc00fc7947 */ /* 0x000fc0000383ffff */
[----:B------:R-:W-:-:S00]  /*5cc0*/  NOP ;  /* 0x0000000000007918 */ /* 0x000fc00000000000 */
        /* <DEDUP_REMOVED lines=11> */
.L_x_149:


//--------------------- .text._ZN3cub18CUB_300001_SM_10006detail6reduce18DeviceReduceKernelINS2_10policy_hubIdjN4cuda3__47maximumIvEEE10Policy1000EPdjS8_dNS5_3std3__410__identityEEEvT0_PT3_T1_NS0_13GridEvenShareISI_EET2_T4_ --------------------------
	.section	.text._ZN3cub18CUB_300001_SM_10006detail6reduce18DeviceReduceKernelINS2_10policy_hubIdjN4cuda3__47maximumIvEEE10Policy1000EPdjS8_dNS5_3std3__410__identityEEEvT0_PT3_T1_NS0_13GridEvenShareISI_EET2_T4_,"ax",@progbits
	.align	128
        .global         _ZN3cub18CUB_300001_SM_10006detail6reduce18DeviceReduceKernelINS2_10policy_hubIdjN4cuda3__47maximumIvEEE10Policy1000EPdjS8_dNS5_3std3__410__identityEEEvT0_PT3_T1_NS0_13GridEvenShareISI_EET2_T4_
        .type           _ZN3cub18CUB_300001_SM_10006detail6reduce18DeviceReduceKernelINS2_10policy_hubIdjN4cuda3__47maximumIvEEE10Policy1000EPdjS8_dNS5_3std3__410__identityEEEvT0_PT3_T1_NS0_13GridEvenShareISI_EET2_T4_,@function
        .size           _ZN3cub18CUB_300001_SM_10006detail6reduce18DeviceReduceKernelINS2_10policy_hubIdjN4cuda3__47maximumIvEEE10Policy1000EPdjS8_dNS5_3std3__410__identityEEEvT0_PT3_T1_NS0_13GridEvenShareISI_EET2_T4_,(.L_x_150 - _ZN3cub18CUB_300001_SM_10006detail6reduce18DeviceReduceKernelINS2_10policy_hubIdjN4cuda3__47maximumIvEEE10Policy1000EPdjS8_dNS5_3std3__410__identityEEEvT0_PT3_T1_NS0_13GridEvenShareISI_EET2_T4_)
        .other          _ZN3cub18CUB_300001_SM_10006detail6reduce18DeviceReduceKernelINS2_10policy_hubIdjN4cuda3__47maximumIvEEE10Policy1000EPdjS8_dNS5_3std3__410__identityEEEvT0_PT3_T1_NS0_13GridEvenShareISI_EET2_T4_,@"STO_CUDA_ENTRY STV_DEFAULT"
_ZN3cub18CUB_300001_SM_10006detail6reduce18DeviceReduceKernelINS2_10policy_hubIdjN4cuda3__47maximumIvEEE10Policy1000EPdjS8_dNS5_3std3__410__identityEEEvT0_PT3_T1_NS0_13GridEvenShareISI_EET2_T4_:
.text._ZN3cub18CUB_300001_SM_10006detail6reduce18DeviceReduceKernelINS2_10policy_hubIdjN4cuda3__47maximumIvEEE10Policy1000EPdjS8_dNS5_3std3__410__identityEEEvT0_PT3_T1_NS0_13GridEvenShareISI_EET2_T4_:
[----:B------:R-:W-:Y:S01]  /*0000*/  LDC R1, c[0x0][0x37c] ;  /* 0x0000df00ff017b82 */ /* 0x000fe20000000800 */
[----:B------:R-:W0:Y:S07]  /*0010*/  LDCU UR4, c[0x0][0x380] ;  /* 0x00007000ff0477ac */ /* 0x000e2e0008000800 */
[----:B------:R-:W1:Y:S01]  /*0020*/  S2UR UR16, SR_CTAID.X ;  /* 0x00000000001079c3 */ /* 0x000e620000002500 */
[----:B------:R-:W-:Y:S01]  /*0030*/  BSSY.RECONVERGENT B0, `(.L_x_57) ;  /* 0x00003fa000007945 */ /* 0x000fe20003800200 */
[----:B------:R-:W2:Y:S01]  /*0040*/  LDCU UR5, c[0x0][0x3ac] ;  /* 0x00007580ff0577ac */ /* 0x000ea20008000800 */
[----:B------:R-:W3:Y:S01]  /*0050*/  LDCU.64 UR10, c[0x0][0x358] ;  /* 0x00006b00ff0a77ac */ /* 0x000ee20008000a00 */
[----:B0-----:R-:W-:-:S02]  /*0060*/  ULOP3.LUT UP0, URZ, UR4, 0x1f, URZ, 0xc0, !UPT ;  /* 0x0000001f04ff7892 */ /* 0x001fc4000f80c0ff */
[----:B--2---:R-:W-:-:S07]  /*0070*/  USHF.L.U32 UR5, UR5, 0xb, URZ ;  /* 0x0000000b05057899 */ /* 0x004fce00080006ff */
[----:B---3--:R-:W-:Y:S05]  /*0080*/  BRA.U UP0, `(.L_x_58) ;  /* 0x0000001d00dc7547 */ /* 0x008fea000b800000 */
[----:B------:R-:W1:Y:S02]  /*0090*/  LDCU UR8, c[0x0][0x3a8] ;  /* 0x00007500ff0877ac */ /* 0x000e640008000800 */
[----:B-1----:R-:W-:-:S04]  /*00a0*/  UIMAD UR12, UR16, -0x800, UR8 ;  /* 0xfffff800100c78a4 */ /* 0x002fc8000f8e0208 */
[----:B------:R-:W-:-:S09]  /*00b0*/  UISETP.GT.U32.AND UP0, UPT, UR12, 0x7ff, UPT ;  /* 0x000007ff0c00788c */ /* 0x000fd2000bf04070 */
[----:B------:R-:W-:Y:S05]  /*00c0*/  BRA.U UP0, `(.L_x_59) ;  /* 0x0000001100407547 */ /* 0x000fea000b800000 */
[----:B------:R-:W0:Y:S01]  /*00d0*/  S2R R0, SR_TID.X ;  /* 0x0000000000007919 */ /* 0x000e220000002100 */
[----:B------:R-:W-:Y:S01]  /*00e0*/  BSSY.RECONVERGENT B1, `(.L_x_60) ;  /* 0x000000b000017945 */ /* 0x000fe20003800200 */
[----:B------:R-:W-:Y:S02]  /*00f0*/  CS2R R2, SRZ ;  /* 0x0000000000027805 */ /* 0x000fe4000001ff00 */
[----:B0-----:R-:W-:Y:S01]  /*0100*/  ISETP.GE.U32.AND P0, PT, R0, UR12, PT ;  /* 0x0000000c00007c0c */ /* 0x001fe2000bf06070 */
[----:B------:R-:W-:-:S12]  /*0110*/  IMAD.MOV.U32 R8, RZ, RZ, R0 ;  /* 0x000000ffff087224 */ /* 0x000fd800078e0000 */
[----:B------:R-:W-:Y:S05]  /*0120*/  @P0 BRA `(.L_x_61) ;  /* 0x0000000000180947 */ /* 0x000fea0003800000 */
[----:B------:R-:W0:Y:S01]  /*0130*/  LDC.64 R2, c[0x0][0x380] ;  /* 0x0000e000ff027b82 */ /* 0x000e220000000a00 */
[----:B------:R-:W-:-:S04]  /*0140*/  IMAD.U32 R5, RZ, RZ, UR16 ;  /* 0x00000010ff057e24 */ /* 0x000fc8000f8e00ff */
[----:B------:R-:W-:-:S04]  /*0150*/  IMAD R5, R5, 0x800, R0 ;  /* 0x0000080005057824 */ /* 0x000fc800078e0200 */
[----:B0-----:R-:W-:-:S06]  /*0160*/  IMAD.WIDE.U32 R2, R5, 0x8, R2 ;  /* 0x0000000805027825 */ /* 0x001fcc00078e0002 */
[----:B------:R-:W5:Y:S01]  /*0170*/  LDG.E.64.CONSTANT R2, desc[UR10][R2.64] ;  /* 0x0000000a02027981 */ /* 0x000f62000c1e9b00 */
[----:B------:R-:W-:-:S07]  /*0180*/  VIADD R8, R0, 0x100 ;  /* 0x0000010000087836 */ /* 0x000fce0000000000 */
.L_x_61:
[----:B------:R-:W-:Y:S05]  /*0190*/  BSYNC.RECONVERGENT B1 ;  /* 0x0000000000017941 */ /* 0x000fea0003800200 */
.L_x_60:
[----:B------:R-:W-:Y:S01]  /*01a0*/  ISETP.GE.U32.AND P0, PT, R8, UR12, PT ;  /* 0x0000000c08007c0c */ /* 0x000fe2000bf06070 */
[----:B------:R-:W-:-:S12]  /*01b0*/  BSSY.RECONVERGENT B1, `(.L_x_62) ;  /* 0x000003d000017945 */ /* 0x000fd80003800200 */
[----:B------:R-:W-:Y:S05]  /*01c0*/  @P0 BRA `(.L_x_63) ;  /* 0x0000000000ec0947 */ /* 0x000fea0003800000 */
[----:B------:R-:W-:Y:S01]  /*01d0*/  LOP3.LUT R4, RZ, R8, RZ, 0x33, !PT ;  /* 0x00000008ff047212 */ /* 0x000fe200078e33ff */
[----:B------:R-:W-:Y:S01]  /*01e0*/  IMAD.U32 R6, RZ, RZ, UR16 ;  /* 0x00000010ff067e24 */ /* 0x000fe2000f8e00ff */
[----:B------:R-:W-:Y:S03]  /*01f0*/  BSSY.RECONVERGENT B2, `(.L_x_64) ;  /* 0x0000017000027945 */ /* 0x000fe60003800200 */
[----:B------:R-:W-:-:S04]  /*0200*/  VIADD R5, R4, UR8 ;  /* 0x0000000804057c36 */ /* 0x000fc80008000000 */
[----:B------:R-:W-:Y:S01]  /*0210*/  IMAD R4, R6, -0x800, R5 ;  /* 0xfffff80006047824 */ /* 0x000fe200078e0205 */
[----:B------:R-:W-:-:S04]  /*0220*/  LOP3.LUT R6, R5, 0x300, RZ, 0xc0, !PT ;  /* 0x0000030005067812 */ /* 0x000fc800078ec0ff */
[----:B------:R-:W-:Y:S02]  /*0230*/  ISETP.NE.AND P0, PT, R6, 0x300, PT ;  /* 0x000003000600780c */ /* 0x000fe40003f05270 */
[----:B------:R-:W-:-:S11]  /*0240*/  ISETP.GE.U32.AND P2, PT, R4, 0x300, PT ;  /* 0x000003000400780c */ /* 0x000fd60003f46070 */
[----:B------:R-:W-:Y:S05]  /*0250*/  @!P0 BRA `(.L_x_65) ;  /* 0x0000000000408947 */ /* 0x000fea0003800000 */
[----:B------:R-:W0:Y:S01]  /*0260*/  LDC.64 R6, c[0x0][0x380] ;  /* 0x0000e000ff067b82 */ /* 0x000e220000000a00 */
[----:B------:R-:W-:Y:S01]  /*0270*/  LEA.HI R4, R5, 0x1, RZ, 0x18 ;  /* 0x0000000105047811 */ /* 0x000fe200078fc0ff */
[----:B------:R-:W-:-:S03]  /*0280*/  IMAD.U32 R9, RZ, RZ, UR16 ;  /* 0x00000010ff097e24 */ /* 0x000fc6000f8e00ff */
[----:B------:R-:W-:Y:S01]  /*0290*/  LOP3.LUT R4, R4, 0x3, RZ, 0xc0, !PT ;  /* 0x0000000304047812 */ /* 0x000fe200078ec0ff */
[----:B------:R-:W-:-:S04]  /*02a0*/  IMAD R9, R9, 0x800, R8 ;  /* 0x0000080009097824 */ /* 0x000fc800078e0208 */
[----:B------:R-:W-:-:S07]  /*02b0*/  IMAD.MOV R10, RZ, RZ, -R4 ;  /* 0x000000ffff0a7224 */ /* 0x000fce00078e0a04 */
.L_x_66:
[----:B0-----:R-:W-:-:S06]  /*02c0*/  IMAD.WIDE.U32 R4, R9, 0x8, R6 ;  /* 0x0000000809047825 */ /* 0x001fcc00078e0006 */
[----:B------:R-:W2:Y:S01]  /*02d0*/  LDG.E.64.CONSTANT R4, desc[UR10][R4.64] ;  /* 0x0000000a04047981 */ /* 0x000ea2000c1e9b00 */
[----:B------:R-:W-:Y:S02]  /*02e0*/  VIADD R10, R10, 0x1 ;  /* 0x000000010a0a7836 */ /* 0x000fe40000000000 */
[----:B------:R-:W-:Y:S02]  /*02f0*/  VIADD R8, R8, 0x100 ;  /* 0x0000010008087836 */ /* 0x000fe40000000000 */
[----:B------:R-:W-:Y:S01]  /*0300*/  VIADD R9, R9, 0x100 ;  /* 0x0000010009097836 */ /* 0x000fe20000000000 */
[----:B------:R-:W-:Y:S01]  /*0310*/  ISETP.NE.AND P1, PT, R10, RZ, PT ;  /* 0x000000ff0a00720c */ /* 0x000fe20003f25270 */
[----:B--2--5:R-:W-:-:S06]  /*0320*/  DSETP.GEU.AND P0, PT, R2, R4, PT ;  /* 0x000000040200722a */ /* 0x024fcc0003f0e000 */
[----:B------:R-:W-:Y:S02]  /*0330*/  FSEL R2, R4, R2, !P0 ;  /* 0x0000000204027208 */ /* 0x000fe40004000000 */
[----:B------:R-:W-:-:S04]  /*0340*/  FSEL R3, R5, R3, !P0 ;  /* 0x0000000305037208 */ /* 0x000fc80004000000 */
[----:B------:R-:W-:Y:S05]  /*0350*/  @P1 BRA `(.L_x_66) ;  /* 0xfffffffc00d81947 */ /* 0x000fea000383ffff */
.L_x_65:
[----:B------:R-:W-:Y:S05]  /*0360*/  BSYNC.RECONVERGENT B2 ;  /* 0x0000000000027941 */ /* 0x000fea0003800200 */
.L_x_64:
[----:B------:R-:W-:Y:S05]  /*0370*/  @!P2 BRA `(.L_x_63) ;  /* 0x000000000080a947 */ /* 0x000fea0003800000 */
[----:B------:R-:W0:Y:S01]  /*0380*/  LDC.64 R4, c[0x0][0x380] ;  /* 0x0000e000ff047b82 */ /* 0x000e220000000a00 */
[----:B------:R-:W-:Y:S02]  /*0390*/  IMAD.U32 R7, RZ, RZ, UR16 ;  /* 0x00000010ff077e24 */ /* 0x000fe4000f8e00ff */
[----:B------:R-:W-:Y:S02]  /*03a0*/  VIADD R6, R8, 0x200 ;  /* 0x0000020008067836 */ /* 0x000fe40000000000 */
[----:B------:R-:W-:-:S07]  /*03b0*/  IMAD R7, R7, 0x800, R8 ;  /* 0x0000080007077824 */ /* 0x000fce00078e0208 */
.L_x_67:
[----:B0-----:R-:W-:-:S04]  /*03c0*/  IMAD.WIDE.U32 R8, R7, 0x8, R4 ;  /* 0x0000000807087825 */ /* 0x001fc800078e0004 */
[----:B------:R-:W-:Y:S02]  /*03d0*/  VIADD R11, R7, 0x100 ;  /* 0x00000100070b7836 */ /* 0x000fe40000000000 */
[----:B------:R-:W2:Y:S02]  /*03e0*/  LDG.E.64.CONSTANT R8, desc[UR10][R8.64] ;  /* 0x0000000a08087981 */ /* 0x000ea4000c1e9b00 */
[----:B------:R-:W-:-:S04]  /*03f0*/  IMAD.WIDE.U32 R10, R11, 0x8, R4 ;  /* 0x000000080b0a7825 */ /* 0x000fc800078e0004 */
[----:B------:R-:W-:Y:S02]  /*0400*/  VIADD R13, R7, 0x200 ;  /* 0x00000200070d7836 */ /* 0x000fe40000000000 */
[----:B------:R-:W3:Y:S02]  /*0410*/  LDG.E.64.CONSTANT R10, desc[UR10][R10.64] ;  /* 0x0000000a0a0a7981 */ /* 0x000ee4000c1e9b00 */
[----:B------:R-:W-:-:S04]  /*0420*/  IMAD.WIDE.U32 R12, R13, 0x8, R4 ;  /* 0x000000080d0c7825 */ /* 0x000fc800078e0004 */
[----:B------:R-:W-:Y:S02]  /*0430*/  VIADD R15, R7, 0x300 ;  /* 0x00000300070f7836 */ /* 0x000fe40000000000 */
[----:B------:R-:W4:Y:S02]  /*0440*/  LDG.E.64.CONSTANT R12, desc[UR10][R12.64] ;  /* 0x0000000a0c0c7981 */ /* 0x000f24000c1e9b00 */
[----:B------:R-:W-:-:S06]  /*0450*/  IMAD.WIDE.U32 R14, R15, 0x8, R4 ;  /* 0x000000080f0e7825 */ /* 0x000fcc00078e0004 */
[----:B------:R-:W4:Y:S01]  /*0460*/  LDG.E.64.CONSTANT R14, desc[UR10][R14.64] ;  /* 0x0000000a0e0e7981 */ /* 0x000f22000c1e9b00 */
[----:B------:R-:W-:Y:S01]  /*0470*/  VIADD R7, R7, 0x400 ;  /* 0x0000040007077836 */ /* 0x000fe20000000000 */
[----:B--2--5:R-:W-:-:S06]  /*0480*/  DSETP.GEU.AND P0, PT, R2, R8, PT ;  /* 0x000000080200722a */ /* 0x024fcc0003f0e000 */
[----:B------:R-:W-:Y:S01]  /*0490*/  FSEL R2, R8, R2, !P0 ;  /* 0x0000000208027208 */ /* 0x000fe20004000000 */
[C---:B------:R-:W-:Y:S01]  /*04a0*/  VIADD R8, R6.reuse, 0x200 ;  /* 0x0000020006087836 */ /* 0x040fe20000000000 */
[----:B------:R-:W-:Y:S01]  /*04b0*/  FSEL R3, R9, R3, !P0 ;  /* 0x0000000309037208 */ /* 0x000fe20004000000 */
[----:B------:R-:W-:-:S03]  /*04c0*/  VIADD R6, R6, 0x400 ;  /* 0x0000040006067836 */ /* 0x000fc60000000000 */
[----:B------:R-:W-:Y:S02]  /*04d0*/  ISETP.GE.AND P1, PT, R8, UR12, PT ;  /* 0x0000000c08007c0c */ /* 0x000fe4000bf26270 */
        /* <DEDUP_REMOVED lines=8> */
[----:B------:R-:W-:Y:S01]  /*0560*/  FSEL R3, R15, R3, !P0 ;  /* 0x000000030f037208 */ /* 0x000fe20004000000 */
[----:B------:R-:W-:Y:S06]  /*0570*/  @!P1 BRA `(.L_x_67) ;  /* 0xfffffffc00909947 */ /* 0x000fec000383ffff */
.L_x_63:
[----:B------:R-:W-:Y:S05]  /*0580*/  BSYNC.RECONVERGENT B1 ;  /* 0x0000000000017941 */ /* 0x000fea0003800200 */
.L_x_62:
[----:B------:R-:W-:-:S09]  /*0590*/  UISETP.GE.U32.AND UP0, UPT, UR12, 0x100, UPT ;  /* 0x000001000c00788c */ /* 0x000fd2000bf06070 */
[----:B------:R-:W-:Y:S05]  /*05a0*/  BRA.U !UP0, `(.L_x_68) ;  /* 0x00000005082c7547 */ /* 0x000fea000b800000 */
        /* <DEDUP_REMOVED lines=11> */
[----:B------:R-:W-:Y:S04]  /*0660*/  SHFL.DOWN PT, R6, R4, 0x2, 0x1f ;  /* 0x08401f0004067f89 */ /* 0x000fe800000e0000 */
[----:B------:R-:W0:Y:S01]  /*0670*/  SHFL.DOWN PT, R7, R5, 0x2, 0x1f ;  /* 0x08401f0005077f89 */ /* 0x000e2200000e0000 */
[----:B------:R-:W1:Y:S01]  /*0680*/  @!P2 S2R R8, SR_CgaCtaId ;  /* 0x000000000008a919 */ /* 0x000e620000008800 */
[----:B0-----:R-:W-:-:S06]  /*0690*/  DSETP.GEU.AND P1, PT, R4, R6, PT ;  /* 0x000000060400722a */ /* 0x001fcc0003f2e000 */
[----:B------:R-:W-:Y:S02]  /*06a0*/  @!P0 FSEL R4, R6, R4, !P1 ;  /* 0x0000000406048208 */ /* 0x000fe40004800000 */
[----:B------:R-:W-:Y:S02]  /*06b0*/  @!P0 FSEL R5, R7, R5, !P1 ;  /* 0x0000000507058208 */ /* 0x000fe40004800000 */
[----:B------:R-:W-:Y:S01]  /*06c0*/  ISETP.GT.AND P0, PT, R9, 0x1b, PT ;  /* 0x0000001b0900780c */ /* 0x000fe20003f04270 */
[----:B------:R-:W-:Y:S01]  /*06d0*/  SHFL.DOWN PT, R2, R4, 0x4, 0x1f ;  /* 0x08801f0004027f89 */ /* 0x000fe200000e0000 */
[----:B------:R-:W-:Y:S02]  /*06e0*/  @!P2 MOV R7, 0x400 ;  /* 0x000004000007a802 */ /* 0x000fe40000000f00 */
[----:B------:R-:W-:Y:S01]  /*06f0*/  @!P2 SHF.R.U32.HI R6, RZ, 0x2, R0 ;  /* 0x00000002ff06a819 */ /* 0x000fe20000011600 */
[----:B------:R-:W0:Y:S01]  /*0700*/  SHFL.DOWN PT, R3, R5, 0x4, 0x1f ;  /* 0x08801f0005037f89 */ /* 0x000e2200000e0000 */
[----:B-1----:R-:W-:-:S02]  /*0710*/  @!P2 LEA R11, R8, R7, 0x18 ;  /* 0x00000007080ba211 */ /* 0x002fc400078ec0ff */
[----:B------:R-:W-:-:S05]  /*0720*/  @!P2 LOP3.LUT R8, R6, 0xf8, RZ, 0xc0, !PT ;  /* 0x000000f80608a812 */ /* 0x000fca00078ec0ff */
        /* <DEDUP_REMOVED lines=26> */
[----:B-1----:R-:W1:Y:S04]  /*08d0*/  LDS.128 R4, [UR4+0x20] ;  /* 0x00002004ff047984 */ /* 0x002e680008000c00 */
[----:B------:R-:W2:Y:S01]  /*08e0*/  LDS.128 R8, [UR4+0x30] ;  /* 0x00003004ff087984 */ /* 0x000ea20008000c00 */
        /* <DEDUP_REMOVED lines=8> */
[----:B------:R-:W-:Y:S02]  /*0970*/  FSEL R5, R5, R3, !P1 ;  /* 0x0000000305057208 */ /* 0x000fe40004800000 */
[----:B------:R-:W0:Y:S04]  /*0980*/  LDS.64 R2, [UR4+0x40] ;  /* 0x00004004ff027984 */ /* 0x000e280008000a00 */
[----:B------:R-:W-:-:S06]  /*0990*/  DSETP.GEU.AND P1, PT, R4, R6, PT ;  /* 0x000000060400722a */ /* 0x000fcc0003f2e000 */
[----:B------:R-:W-:Y:S02]  /*09a0*/  FSEL R4, R6, R4, !P1 ;  /* 0x0000000406047208 */ /* 0x000fe40004800000 */
[----:B------:R-:W-:-:S06]  /*09b0*/  FSEL R5, R7, R5, !P1 ;  /* 0x0000000507057208 */ /* 0x000fcc0004800000 */
[----:B--2---:R-:W-:-:S06]  /*09c0*/  DSETP.GEU.AND P1, PT, R4, R8, PT ;  /* 0x000000080400722a */ /* 0x004fcc0003f2e000 */
[----:B------:R-:W-:Y:S02]  /*09d0*/  FSEL R4, R8, R4, !P1 ;  /* 0x0000000408047208 */ /* 0x000fe40004800000 */
[----:B------:R-:W-:-:S06]  /*09e0*/  FSEL R5, R9, R5, !P1 ;  /* 0x0000000509057208 */ /* 0x000fcc0004800000 */
[----:B------:R-:W-:-:S06]  /*09f0*/  DSETP.GEU.AND P1, PT, R4, R10, PT ;  /* 0x0000000a0400722a */ /* 0x000fcc0003f2e000 */
[----:B------:R-:W-:Y:S02]  /*0a00*/  FSEL R4, R10, R4, !P1 ;  /* 0x000000040a047208 */ /* 0x000fe40004800000 */
[----:B------:R-:W-:-:S06]  /*0a10*/  FSEL R5, R11, R5, !P1 ;  /* 0x000000050b057208 */ /* 0x000fcc0004800000 */
[----:B0-----:R-:W-:-:S06]  /*0a20*/  DSETP.GEU.AND P1, PT, R4, R2, PT ;  /* 0x000000020400722a */ /* 0x001fcc0003f2e000 */
[----:B------:R-:W-:Y:S02]  /*0a30*/  FSEL R2, R2, R4, !P1 ;  /* 0x0000000402027208 */ /* 0x000fe40004800000 */
[----:B------:R-:W-:Y:S01]  /*0a40*/  FSEL R3, R3, R5, !P1 ;  /* 0x0000000503037208 */ /* 0x000fe20004800000 */
[----:B------:R-:W-:Y:S06]  /*0a50*/  BRA `(.L_x_69) ;  /* 0x00000034005c7947 */ /* 0x000fec0003800000 */
.L_x_68:
[----:B------:R-:W-:Y:S01]  /*0a60*/  LOP3.LUT R4, R0, 0x3e0, RZ, 0xc0, !PT ;  /* 0x000003e000047812 */ /* 0x000fe200078ec0ff */
[----:B------:R-:W0:Y:S04]  /*0a70*/  S2R R10, SR_LANEID ;  /* 0x00000000000a7919 */ /* 0x000e280000000000 */
[----:B------:R-:W-:Y:S01]  /*0a80*/  VIADD R5, R4, 0x20 ;  /* 0x0000002004057836 */ /* 0x000fe20000000000 */
[----:B------:R-:W-:-:S04]  /*0a90*/  LOP3.LUT R4, RZ, R4, RZ, 0x33, !PT ;  /* 0x00000004ff047212 */ /* 0x000fc800078e33ff */
[----:B------:R-:W-:Y:S01]  /*0aa0*/  ISETP.GT.U32.AND P0, PT, R5, UR12, PT ;  /* 0x0000000c05007c0c */ /* 0x000fe2000bf04070 */
[----:B------:R-:W-:-:S05]  /*0ab0*/  VIADD R4, R4, UR12 ;  /* 0x0000000c04047c36 */ /* 0x000fca0008000000 */
[----:B------:R-:W-:-:S05]  /*0ac0*/  SEL R5, R4, 0x1f, P0 ;  /* 0x0000001f04057807 */ /* 0x000fca0000000000 */
[----:B-----5:R-:W-:Y:S04]  /*0ad0*/  SHFL.DOWN PT, R6, R2, 0x1, R5 ;  /* 0x0820000002067989 */ /* 0x020fe800000e0005 */
[----:B------:R-:W1:Y:S01]  /*0ae0*/  SHFL.DOWN PT, R7, R3, 0x1, R5 ;  /* 0x0820000003077989 */ /* 0x000e6200000e0005 */
[----:B0-----:R-:W-:Y:S01]  /*0af0*/  ISETP.GE.AND P0, PT, R10, R5, PT ;  /* 0x000000050a00720c */ /* 0x001fe20003f06270 */
[----:B-1----:R-:W-:-:S06]  /*0b00*/  DSETP.GEU.AND P1, PT, R2, R6, PT ;  /* 0x000000060200722a */ /* 0x002fcc0003f2e000 */
[-C--:B------:R-:W-:Y:S01]  /*0b10*/  FSEL R9, R6, R2.reuse, !P1 ;  /* 0x0000000206097208 */ /* 0x080fe20004800000 */
[----:B------:R-:W-:Y:S01]  /*0b20*/  VIADD R6, R10, 0x2 ;  /* 0x000000020a067836 */ /* 0x000fe20000000000 */
[-C--:B------:R-:W-:Y:S02]  /*0b30*/  FSEL R7, R7, R3.reuse, !P1 ;  /* 0x0000000307077208 */ /* 0x080fe40004800000 */
[----:B------:R-:W-:Y:S02]  /*0b40*/  FSEL R4, R9, R2, !P0 ;  /* 0x0000000209047208 */ /* 0x000fe40004000000 */
[----:B------:R-:W-:Y:S02]  /*0b50*/  FSEL R7, R7, R3, !P0 ;  /* 0x0000000307077208 */ /* 0x000fe40004000000 */
[----:B------:R-:W-:Y:S01]  /*0b60*/  ISETP.GT.AND P0, PT, R6, R5, PT ;  /* 0x000000050600720c */ /* 0x000fe20003f04270 */
[----:B------:R-:W-:Y:S01]  /*0b70*/  SHFL.DOWN PT, R8, R4, 0x2, R5 ;  /* 0x0840000004087989 */ /* 0x000fe200000e0005 */
[----:B------:R-:W-:-:S03]  /*0b80*/  IMAD.MOV.U32 R6, RZ, RZ, R4 ;  /* 0x000000ffff067224 */ /* 0x000fc600078e0004 */
[----:B------:R-:W0:Y:S03]  /*0b90*/  SHFL.DOWN PT, R9, R7, 0x2, R5 ;  /* 0x0840000007097989 */ /* 0x000e2600000e0005 */
[----:B0-----:R-:W-:Y:S01]  /*0ba0*/  DSETP.GEU.AND P1, PT, R6, R8, PT ;  /* 0x000000080600722a */ /* 0x001fe20003f2e000 */
[----:B------:R-:W-:-:S05]  /*0bb0*/  VIADD R6, R10, 0x4 ;  /* 0x000000040a067836 */ /* 0x000fca0000000000 */
[----:B------:R-:W-:Y:S02]  /*0bc0*/  @!P0 FSEL R4, R8, R4, !P1 ;  /* 0x0000000408048208 */ /* 0x000fe40004800000 */
[----:B------:R-:W-:Y:S02]  /*0bd0*/  @!P0 FSEL R7, R9, R7, !P1 ;  /* 0x0000000709078208 */ /* 0x000fe40004800000 */
        /* <DEDUP_REMOVED lines=10> */
[----:B------:R-:W-:Y:S01]  /*0c80*/  IMAD.MOV.U32 R6, RZ, RZ, R4 ;  /* 0x000000ffff067224 */ /* 0x000fe200078e0004 */
[C---:B------:R-:W-:Y:S02]  /*0c90*/  ISETP.NE.AND P0, PT, R10.reuse, RZ, PT ;  /* 0x000000ff0a00720c */ /* 0x040fe40003f05270 */
[----:B------:R-:W0:Y:S11]  /*0ca0*/  SHFL.DOWN PT, R3, R7, 0x8, R5 ;  /* 0x0900000007037989 */ /* 0x000e3600000e0005 */
[----:B------:R-:W1:Y:S01]  /*0cb0*/  @!P0 S2R R9, SR_CgaCtaId ;  /* 0x0000000000098919 */ /* 0x000e620000008800 */
[----:B------:R-:W-:Y:S01]  /*0cc0*/  @!P0 MOV R8, 0x400 ;  /* 0x0000040000088802 */ /* 0x000fe20000000f00 */
[----:B0-----:R-:W-:Y:S01]  /*0cd0*/  DSETP.GEU.AND P2, PT, R6, R2, PT ;  /* 0x000000020600722a */ /* 0x001fe20003f4e000 */
[----:B------:R-:W-:-:S05]  /*0ce0*/  VIADD R6, R10, 0x10 ;  /* 0x000000100a067836 */ /* 0x000fca0000000000 */
[----:B------:R-:W-:Y:S02]  /*0cf0*/  @!P1 FSEL R4, R2, R4, !P2 ;  /* 0x0000000402049208 */ /* 0x000fe40005000000 */
[----:B------:R-:W-:Y:S02]  /*0d00*/  @!P1 FSEL R7, R3, R7, !P2 ;  /* 0x0000000703079208 */ /* 0x000fe40005000000 */
[----:B------:R-:W-:Y:S01]  /*0d10*/  ISETP.GT.AND P1, PT, R6, R5, PT ;  /* 0x000000050600720c */ /* 0x000fe20003f24270 */
[----:B------:R-:W-:Y:S01]  /*0d20*/  SHFL.DOWN PT, R2, R4, 0x10, R5 ;  /* 0x0a00000004027989 */ /* 0x000fe200000e0005 */
[----:B------:R-:W-:-:S03]  /*0d30*/  @!P0 SHF.R.U32.HI R6, RZ, 0x2, R0 ;  /* 0x00000002ff068819 */ /* 0x000fc60000011600 */
[----:B------:R0:W2:Y:S01]  /*0d40*/  SHFL.DOWN PT, R3, R7, 0x10, R5 ;  /* 0x0a00000007037989 */ /* 0x0000a200000e0005 */
[----:B------:R-:W-:Y:S02]  /*0d50*/  @!P0 LOP3.LUT R6, R6, 0xf8, RZ, 0xc0, !PT ;  /* 0x000000f806068812 */ /* 0x000fe400078ec0ff */
[----:B-1----:R-:W-:-:S05]  /*0d60*/  @!P0 LEA R9, R9, R8, 0x18 ;  /* 0x0000000809098211 */ /* 0x002fca00078ec0ff */
[----:B------:R-:W-:Y:S02]  /*0d70*/  @!P0 IMAD.IADD R9, R6, 0x1, R9 ;  /* 0x0000000106098824 */ /* 0x000fe400078e0209 */
[----:B0-----:R-:W-:-:S06]  /*0d80*/  IMAD.MOV.U32 R5, RZ, RZ, R7 ;  /* 0x000000ffff057224 */ /* 0x001fcc00078e0007 */
[----:B--2---:R-:W-:-:S06]  /*0d90*/  DSETP.GEU.AND P2, PT, R4, R2, PT ;  /* 0x000000020400722a */ /* 0x004fcc0003f4e000 */
[----:B------:R-:W-:Y:S02]  /*0da0*/  @!P1 FSEL R4, R2, R4, !P2 ;  /* 0x0000000402049208 */ /* 0x000fe40005000000 */
[----:B------:R-:W-:-:S03]  /*0db0*/  @!P1 FSEL R7, R3, R7, !P2 ;  /* 0x0000000703079208 */ /* 0x000fc60005000000 */
[----:B------:R-:W-:Y:S02]  /*0dc0*/  IMAD.MOV.U32 R2, RZ, RZ, R4 ;  /* 0x000000ffff027224 */ /* 0x000fe400078e0004 */
[----:B------:R-:W-:-:S05]  /*0dd0*/  IMAD.MOV.U32 R3, RZ, RZ, R7 ;  /* 0x000000ffff037224 */ /* 0x000fca00078e0007 */
[----:B------:R1:W-:Y:S01]  /*0de0*/  @!P0 STS.64 [R9+0x8], R2 ;  /* 0x0000080209008388 */ /* 0x0003e20000000a00 */
[----:B------:R-:W-:Y:S01]  /*0df0*/  BAR.SYNC.DEFER_BLOCKING 0x0 ;  /* 0x0000000000007b1d */ /* 0x000fe20000010000 */
[----:B------:R-:W-:-:S13]  /*0e00*/  ISETP.NE.AND P0, PT, R0, RZ, PT ;  /* 0x000000ff0000720c */ /* 0x000fda0003f05270 */
[----:B-1----:R-:W-:Y:S05]  /*0e10*/  @P0 BRA `(.L_x_69) ;  /* 0x00000030006c0947 */ /* 0x002fea0003800000 */
[----:B------:R-:W0:Y:S01]  /*0e20*/  S2UR UR5, SR_CgaCtaId ;  /* 0x00000000000579c3 */ /* 0x000e220000008800 */
[----:B------:R-:W-:Y:S01]  /*0e30*/  UMOV UR4, 0x400 ;  /* 0x0000040000047882 */ /* 0x000fe20000000000 */
[----:B------:R-:W-:Y:S02]  /*0e40*/  UISETP.GT.U32.AND UP0, UPT, UR12, 0x20, UPT ;  /* 0x000000200c00788c */ /* 0x000fe4000bf04070 */
[----:B------:R-:W-:-:S04]  /*0e50*/  UISETP.GT.U32.AND UP1, UPT, UR12, 0x40, UPT ;  /* 0x000000400c00788c */ /* 0x000fc8000bf24070 */
[----:B------:R-:W-:Y:S01]  /*0e60*/  PLOP3.LUT P3, PT, PT, PT, UP0, 0x80, 0x8 ;  /* 0x000000000008781c */ /* 0x000fe20003f6f008 */
[----:B------:R-:W-:Y:S01]  /*0e70*/  UISETP.GT.U32.AND UP0, UPT, UR12, 0x60, UPT ;  /* 0x000000600c00788c */ /* 0x000fe2000bf04070 */
[----:B------:R-:W-:Y:S01]  /*0e80*/  PLOP3.LUT P2, PT, PT, PT, UP1, 0x80, 0x8 ;  /* 0x000000000008781c */ /* 0x000fe20003f4f018 */
[----:B0-----:R-:W-:-:S09]  /*0e90*/  ULEA UR4, UR5, UR4, 0x18 ;  /* 0x0000000405047291 */ /* 0x001fd2000f8ec0ff */
[----:B------:R-:W0:Y:S04]  /*0ea0*/  LDS.128 R12, [UR4+0x10] ;  /* 0x00001004ff0c7984 */ /* 0x000e280008000c00 */
[----:B------:R-:W1:Y:S01]  /*0eb0*/  LDS.128 R4, [UR4+0x20] ;  /* 0x00002004ff047984 */ /* 0x000e620008000c00 */
[----:B0-----:R-:W-:-:S06]  /*0ec0*/  DSETP.GEU.AND P1, PT, R2, R12, PT ;  /* 0x0000000c0200722a */ /* 0x001fcc0003f2e000 */
[-C--:B------:R-:W-:Y:S02]  /*0ed0*/  FSEL R9, R12, R2.reuse, !P1 ;  /* 0x000000020c097208 */ /* 0x080fe40004800000 */
[-C--:B------:R-:W-:Y:S02]  /*0ee0*/  FSEL R11, R13, R3.reuse, !P1 ;  /* 0x000000030d0b7208 */ /* 0x080fe40004800000 */
[----:B------:R-:W-:Y:S02]  /*0ef0*/  FSEL R13, R9, R2, P3 ;  /* 0x00000002090d7208 */ /* 0x000fe40001800000 */
[----:B------:R-:W-:Y:S02]  /*0f00*/  FSEL R0, R11, R3, P3 ;  /* 0x000000030b007208 */ /* 0x000fe40001800000 */
[----:B------:R-:W-:Y:S01]  /*0f10*/  PLOP3.LUT P1, PT, PT, PT, UP0, 0x80, 0x8 ;  /* 0x000000000008781c */ /* 0x000fe20003f2f008 */
[----:B------:R-:W-:Y:S01]  /*0f20*/  IMAD.MOV.U32 R2, RZ, RZ, R13 ;  /* 0x000000ffff027224 */ /* 0x000fe200078e000d */
[----:B------:R-:W0:Y:S01]  /*0f30*/  LDS.128 R8, [UR4+0x30] ;  /* 0x00003004ff087984 */ /* 0x000e220008000c00 */
[----:B------:R-:W-:Y:S01]  /*0f40*/  IMAD.MOV.U32 R3, RZ, RZ, R0 ;  /* 0x000000ffff037224 */ /* 0x000fe200078e0000 */
[----:B------:R-:W-:-:S05]  /*0f50*/  UISETP.GT.U32.AND UP0, UPT, UR12, 0x80, UPT ;  /* 0x000000800c00788c */ /* 0x000fca000bf04070 */
[----:B------:R-:W-:-:S06]  /*0f60*/  DSETP.GEU.AND P3, PT, R2, R14, PT ;  /* 0x0000000e0200722a */ /* 0x000fcc0003f6e000 */
[----:B------:R-:W-:Y:S02]  /*0f70*/  @P2 FSEL R13, R14, R13, !P3 ;  /* 0x0000000d0e0d2208 */ /* 0x000fe40005800000 */
[----:B------:R-:W-:Y:S02]  /*0f80*/  @P2 FSEL R0, R15, R0, !P3 ;  /* 0x000000000f002208 */ /* 0x000fe40005800000 */
[----:B------:R-:W-:Y:S01]  /*0f90*/  PLOP3.LUT P2, PT, PT, PT, UP0, 0x80, 0x8 ;  /* 0x000000000008781c */ /* 0x000fe20003f4f008 */
[----:B------:R-:W-:Y:S01]  /*0fa0*/  IMAD.MOV.U32 R2, RZ, RZ, R13 ;  /* 0x000000ffff027224 */ /* 0x000fe200078e000d */
[----:B------:R-:W-:Y:S01]  /*0fb0*/  UISETP.GT.U32.AND UP0, UPT, UR12, 0xa0, UPT ;  /* 0x000000a00c00788c */ /* 0x000fe2000bf04070 */
[----:B------:R-:W-:-:S06]  /*0fc0*/  IMAD.MOV.U32 R3, RZ, RZ, R0 ;  /* 0x000000ffff037224 */ /* 0x000fcc00078e0000 */
[----:B-1----:R-:W-:Y:S01]  /*0fd0*/  DSETP.GEU.AND P3, PT, R2, R4, PT ;  /* 0x000000040200722a */ /* 0x002fe20003f6e000 */
[----:B------:R-:W1:Y:S05]  /*0fe0*/  LDS.64 R2, [UR4+0x40] ;  /* 0x00004004ff027984 */ /* 0x000e6a0008000a00 */
[----:B------:R-:W-:Y:S02]  /*0ff0*/  @P1 FSEL R13, R4, R13, !P3 ;  /* 0x0000000d040d1208 */ /* 0x000fe40005800000 */
[----:B------:R-:W-:Y:S02]  /*1000*/  @P1 FSEL R0, R5, R0, !P3 ;  /* 0x0000000005001208 */ /* 0x000fe40005800000 */
[----:B------:R-:W-:Y:S01]  /*1010*/  PLOP3.LUT P1, PT, PT, PT, UP0, 0x80, 0x8 ;  /* 0x000000000008781c */ /* 0x000fe20003f2f008 */
[----:B------:R-:W-:Y:S01]  /*1020*/  IMAD.MOV.U32 R4, RZ, RZ, R13 ;  /* 0x000000ffff047224 */ /* 0x000fe200078e000d */
[----:B------:R-:W-:Y:S01]  /*1030*/  UISETP.GT.U32.AND UP0, UPT, UR12, 0xc0, UPT ;  /* 0x000000c00c00788c */ /* 0x000fe2000bf04070 */
[----:B------:R-:W-:-:S06]  /*1040*/  IMAD.MOV.U32 R5, RZ, RZ, R0 ;  /* 0x000000ffff057224 */ /* 0x000fcc00078e0000 */
[----:B------:R-:W-:-:S06]  /*1050*/  DSETP.GEU.AND P3, PT, R4, R6, PT ;  /* 0x000000060400722a */ /* 0x000fcc0003f6e000 */
[----:B------:R-:W-:Y:S02]  /*1060*/  @P2 FSEL R13, R6, R13, !P3 ;  /* 0x0000000d060d2208 */ /* 0x000fe40005800000 */
[----:B------:R-:W-:Y:S02]  /*1070*/  @P2 FSEL R0, R7, R0, !P3 ;  /* 0x0000000007002208 */ /* 0x000fe40005800000 */
[----:B------:R-:W-:Y:S01]  /*1080*/  PLOP3.LUT P2, PT, PT, PT, UP0, 0x80, 0x8 ;  /* 0x000000000008781c */ /* 0x000fe20003f4f008 */
[----:B------:R-:W-:Y:S01]  /*1090*/  IMAD.MOV.U32 R4, RZ, RZ, R13 ;  /* 0x000000ffff047224 */ /* 0x000fe200078e000d */
[----:B------:R-:W-:Y:S01]  /*10a0*/  UISETP.GT.U32.AND UP0, UPT, UR12, 0xe0, UPT ;  /* 0x000000e00c00788c */ /* 0x000fe2000bf04070 */
[----:B------:R-:W-:-:S06]  /*10b0*/  IMAD.MOV.U32 R5, RZ, RZ, R0 ;  /* 0x000000ffff057224 */ /* 0x000fcc00078e0000 */
[----:B0-----:R-:W-:-:S06]  /*10c0*/  DSETP.GEU.AND P3, PT, R4, R8, PT ;  /* 0x000000080400722a */ /* 0x001fcc0003f6e000 */
[----:B------:R-:W-:Y:S02]  /*10d0*/  @P1 FSEL R13, R8, R13, !P3 ;  /* 0x0000000d080d1208 */ /* 0x000fe40005800000 */
[----:B------:R-:W-:Y:S02]  /*10e0*/  @P1 FSEL R0, R9, R0, !P3 ;  /* 0x0000000009001208 */ /* 0x000fe40005800000 */
[----:B------:R-:W-:Y:S01]  /*10f0*/  PLOP3.LUT P1, PT, PT, PT, UP0, 0x80, 0x8 ;  /* 0x000000000008781c */ /* 0x000fe20003f2f008 */
[----:B------:R-:W-:Y:S02]  /*1100*/  IMAD.MOV.U32 R4, RZ, RZ, R13 ;  /* 0x000000ffff047224 */ /* 0x000fe400078e000d */
[----:B------:R-:W-:-:S06]  /*1110*/  IMAD.MOV.U32 R5, RZ, RZ, R0 ;  /* 0x000000ffff057224 */ /* 0x000fcc00078e0000 */
[----:B------:R-:W-:-:S06]  /*1120*/  DSETP.GEU.AND P3, PT, R4, R10, PT ;  /* 0x0000000a0400722a */ /* 0x000fcc0003f6e000 */
[----:B------:R-:W-:Y:S02]  /*1130*/  @P2 FSEL R13, R10, R13, !P3 ;  /* 0x0000000d0a0d2208 */ /* 0x000fe40005800000 */
[----:B------:R-:W-:-:S03]  /*1140*/  @P2 FSEL R0, R11, R0, !P3 ;  /* 0x000000000b002208 */ /* 0x000fc60005800000 */
[----:B------:R-:W-:Y:S02]  /*1150*/  IMAD.MOV.U32 R4, RZ, RZ, R13 ;  /* 0x000000ffff047224 */ /* 0x000fe400078e000d */
[----:B------:R-:W-:-:S06]  /*1160*/  IMAD.MOV.U32 R5, RZ, RZ, R0 ;  /* 0x000000ffff057224 */ /* 0x000fcc00078e0000 */
[----:B-1----:R-:W-:-:S06]  /*1170*/  DSETP.GEU.AND P2, PT, R4, R2, PT ;  /* 0x000000020400722a */ /* 0x002fcc0003f4e000 */
[----:B------:R-:W-:Y:S02]  /*1180*/  @P1 FSEL R13, R2, R13, !P2 ;  /* 0x0000000d020d1208 */ /* 0x000fe40005000000 */
[----:B------:R-:W-:-:S03]  /*1190*/  @P1 FSEL R0, R3, R0, !P2 ;  /* 0x0000000003001208 */ /* 0x000fc60005000000 */
[----:B------:R-:W-:Y:S02]  /*11a0*/  IMAD.MOV.U32 R2, RZ, RZ, R13 ;  /* 0x000000ffff027224 */ /* 0x000fe400078e000d */
[----:B------:R-:W-:Y:S01]  /*11b0*/  IMAD.MOV.U32 R3, RZ, RZ, R0 ;  /* 0x000000ffff037224 */ /* 0x000fe200078e0000 */
[----:B------:R-:W-:Y:S06]  /*11c0*/  BRA `(.L_x_69) ;  /* 0x0000002c00807947 */ /* 0x000fec0003800000 */
.L_x_59:
[----:B------:R-:W0:Y:S01]  /*11d0*/  S2R R0, SR_TID.X ;  /* 0x0000000000007919 */ /* 0x000e220000002100 */
[----:B------:R-:W1:Y:S01]  /*11e0*/  LDC.64 R20, c[0x0][0x380] ;  /* 0x0000e000ff147b82 */ /* 0x000e620000000a00 */
[----:B------:R-:W-:Y:S02]  /*11f0*/  IMAD.U32 R3, RZ, RZ, UR16 ;  /* 0x00000010ff037e24 */ /* 0x000fe4000f8e00ff */
[----:B0-----:R-:W-:-:S04]  /*1200*/  IMAD.SHL.U32 R2, R0, 0x4, RZ ;  /* 0x0000000400027824 */ /* 0x001fc800078e00ff */
[----:B------:R-:W-:-:S04]  /*1210*/  IMAD R3, R3, 0x800, R2 ;  /* 0x0000080003037824 */ /* 0x000fc800078e0202 */
[----:B-1----:R-:W-:-:S05]  /*1220*/  IMAD.WIDE.U32 R20, R3, 0x8, R20 ;  /* 0x0000000803147825 */ /* 0x002fca00078e0014 */
[----:B------:R-:W2:Y:S04]  /*1230*/  LDG.E.128.CONSTANT R4, desc[UR10][R20.64] ;  /* 0x0000000a14047981 */ /* 0x000ea8000c1e9d00 */
[----:B------:R-:W3:Y:S04]  /*1240*/  LDG.E.128.CONSTANT R8, desc[UR10][R20.64+0x10] ;  /* 0x0000100a14087981 */ /* 0x000ee8000c1e9d00 */
[----:B------:R-:W4:Y:S04]  /*1250*/  LDG.E.128.CONSTANT R12, desc[UR10][R20.64+0x2000] ;  /* 0x0020000a140c7981 */ /* 0x000f28000c1e9d00 */
[----:B------:R-:W5:Y:S01]  /*1260*/  LDG.E.128.CONSTANT R16, desc[UR10][R20.64+0x2010] ;  /* 0x0020100a14107981 */ /* 0x000f62000c1e9d00 */
[----:B------:R-:W-:Y:S01]  /*1270*/  UISETP.GE.U32.AND UP0, UPT, UR12, UR5, UPT ;  /* 0x000000050c00728c */ /* 0x000fe2000bf06070 */
        /* <DEDUP_REMOVED lines=21> */
[----:B------:R-:W-:Y:S06]  /*13d0*/  BRA.U !UP0, `(.L_x_70) ;  /* 0x0000000508dc7547 */ /* 0x000fec000b800000 */
[----:B------:R-:W-:Y:S02]  /*13e0*/  ULEA UR6, UR16, UR5, 0xb ;  /* 0x0000000510067291 */ /* 0x000fe4000f8e58ff */
[----:B------:R-:W-:Y:S01]  /*13f0*/  UIADD3 UR14, UPT, UPT, UR8, -0x800, URZ ;  /* 0xfffff800080e7890 */ /* 0x000fe2000fffe0ff */
[----:B------:R-:W0:Y:S03]  /*1400*/  LDCU UR9, c[0x0][0x3a8] ;  /* 0x00007500ff0977ac */ /* 0x000e260008000800 */
[----:B------:R-:W-:Y:S01]  /*1410*/  VIADD R3, R0, UR6 ;  /* 0x0000000600037c36 */ /* 0x000fe20008000000 */
[----:B------:R-:W-:Y:S01]  /*1420*/  UISETP.GT.U32.AND UP0, UPT, UR6, UR14, UPT ;  /* 0x0000000e0600728c */ /* 0x000fe2000bf04070 */
[----:B------:R-:W1:Y:S01]  /*1430*/  LDCU.64 UR18, c[0x0][0x380] ;  /* 0x00007000ff1277ac */ /* 0x000e620008000a00 */
[----:B------:R-:W-:Y:S01]  /*1440*/  UIADD3 UR13, UPT, UPT, UR6, 0x100, URZ ;  /* 0x00000100060d7890 */ /* 0x000fe2000fffe0ff */
[----:B------:R-:W-:Y:S01]  /*1450*/  UMOV UR4, URZ ;  /* 0x000000ff00047c82 */ /* 0x000fe20008000000 */
[----:B------:R-:W-:-:S05]  /*1460*/  UMOV UR7, UR6 ;  /* 0x0000000600077c82 */ /* 0x000fca0008000000 */
[----:B------:R-:W-:Y:S05]  /*1470*/  BRA.U UP0, `(.L_x_71) ;  /* 0x0000000100a87547 */ /* 0x000fea000b800000 */
.L_x_72:
[----:B------:R-:W-:-:S05]  /*1480*/  IADD3 R4, P0, PT, R2, UR7, RZ ;  /* 0x0000000702047c10 */ /* 0x000fca000ff1e0ff */
[----:B------:R-:W-:Y:S01]  /*1490*/  IMAD.X R5, RZ, RZ, RZ, P0 ;  /* 0x000000ffff057224 */ /* 0x000fe200000e06ff */
[----:B-1----:R-:W-:-:S04]  /*14a0*/  LEA R22, P0, R4, UR18, 0x3 ;  /* 0x0000001204167c11 */ /* 0x002fc8000f8018ff */
[----:B------:R-:W-:-:S05]  /*14b0*/  LEA.HI.X R23, R4, UR19, R5, 0x3, P0 ;  /* 0x0000001304177c11 */ /* 0x000fca00080f1c05 */
[----:B------:R-:W2:Y:S04]  /*14c0*/  LDG.E.128.CONSTANT R4, desc[UR10][R22.64] ;  /* 0x0000000a16047981 */ /* 0x000ea8000c1e9d00 */
[----:B------:R-:W3:Y:S04]  /*14d0*/  LDG.E.128.CONSTANT R8, desc[UR10][R22.64+0x10] ;  /* 0x0000100a16087981 */ /* 0x000ee8000c1e9d00 */
[----:B------:R-:W4:Y:S04]  /*14e0*/  LDG.E.128.CONSTANT R12, desc[UR10][R22.64+0x2000] ;  /* 0x0020000a160c7981 */ /* 0x000f28000c1e9d00 */
[----:B------:R-:W5:Y:S01]  /*14f0*/  LDG.E.128.CONSTANT R16, desc[UR10][R22.64+0x2010] ;  /* 0x0020100a16107981 */ /* 0x000f62000c1e9d00 */
[----:B0-----:R-:W-:-:S02]  /*1500*/  UMOV UR8, UR9 ;  /* 0x0000000900087c82 */ /* 0x001fc40008000000 */
[----:B------:R-:W-:-:S04]  /*1510*/  UIADD3 UR15, UPT, UPT, -UR7, UR8, URZ ;  /* 0x00000008070f7290 */ /* 0x000fc8000fffe1ff */
[----:B------:R-:W-:Y:S01]  /*1520*/  UISETP.GE.U32.AND UP0, UPT, UR15, UR5, UPT ;  /* 0x000000050f00728c */ /* 0x000fe2000bf06070 */
        /* <DEDUP_REMOVED lines=25> */
[----:B------:R-:W-:Y:S02]  /*16c0*/  UIADD3 UR7, UPT, UPT, UR5, UR7, URZ ;  /* 0x0000000705077290 */ /* 0x000fe4000fffe0ff */
[----:B------:R-:W-:Y:S01]  /*16d0*/  VIADD R3, R3, UR5 ;  /* 0x0000000503037c36 */ /* 0x000fe20008000000 */
[----:B------:R-:W-:Y:S02]  /*16e0*/  UIADD3 UR4, UPT, UPT, UR4, 0x1, URZ ;  /* 0x0000000104047890 */ /* 0x000fe4000fffe0ff */
[----:B------:R-:W-:Y:S02]  /*16f0*/  UISETP.GT.U32.AND UP0, UPT, UR7, UR14, UPT ;  /* 0x0000000e0700728c */ /* 0x000fe4000bf04070 */
[----:B------:R-:W-:-:S07]  /*1700*/  UIADD3 UR13, UPT, UPT, UR5, UR13, URZ ;  /* 0x0000000d050d7290 */ /* 0x000fce000fffe0ff */
[----:B------:R-:W-:Y:S05]  /*1710*/  BRA.U !UP0, `(.L_x_72) ;  /* 0xfffffffd08587547 */ /* 0x000fea000b83ffff */
.L_x_71:
[----:B------:R-:W-:-:S09]  /*1720*/  UISETP.GE.U32.AND UP0, UPT, UR7, UR8, UPT ;  /* 0x000000080700728c */ /* 0x000fd2000bf06070 */
[----:B------:R-:W-:Y:S05]  /*1730*/  BRA.U UP0, `(.L_x_70) ;  /* 0x0000000500047547 */ /* 0x000fea000b800000 */
[----:B------:R-:W-:Y:S01]  /*1740*/  UIADD3 UR5, UPT, UPT, -UR7, UR8, URZ ;  /* 0x0000000807057290 */ /* 0x000fe2000fffe1ff */
[----:B------:R-:W-:Y:S05]  /*1750*/  BSSY.RECONVERGENT B1, `(.L_x_70) ;  /* 0x000003f000017945 */ /* 0x000fea0003800200 */
[----:B------:R-:W-:-:S13]  /*1760*/  ISETP.GE.AND P0, PT, R0, UR5, PT ;  /* 0x0000000500007c0c */ /* 0x000fda000bf06270 */
[----:B------:R-:W-:Y:S05]  /*1770*/  @P0 BRA `(.L_x_73) ;  /* 0x0000000000f00947 */ /* 0x000fea0003800000 */
[----:B------:R-:W2:Y:S01]  /*1780*/  LDC R5, c[0x0][0x3ac] ;  /* 0x0000eb00ff057b82 */ /* 0x000ea20000000800 */
[----:B------:R-:W-:Y:S01]  /*1790*/  LOP3.LUT R2, RZ, R0, RZ, 0x33, !PT ;  /* 0x00000000ff027212 */ /* 0x000fe200078e33ff */
[----:B------:R-:W-:Y:S01]  /*17a0*/  BSSY.RECONVERGENT B2, `(.L_x_74) ;  /* 0x0000019000027945 */ /* 0x000fe20003800200 */
[----:B------:R-:W-:-:S03]  /*17b0*/  IMAD.MOV.U32 R8, RZ, RZ, R0 ;  /* 0x000000ffff087224 */ /* 0x000fc600078e0000 */
[----:B------:R-:W-:-:S04]  /*17c0*/  VIADD R2, R2, UR8 ;  /* 0x0000000802027c36 */ /* 0x000fc80008000000 */
[C---:B------:R-:W-:Y:S01]  /*17d0*/  VIADD R4, R2.reuse, -UR6 ;  /* 0x8000000602047c36 */ /* 0x040fe20008000000 */
[C---:B------:R-:W-:Y:S02]  /*17e0*/  LOP3.LUT R6, R2.reuse, 0x300, RZ, 0xc0, !PT ;  /* 0x0000030002067812 */ /* 0x040fe400078ec0ff */
[----:B------:R-:W-:Y:S02]  /*17f0*/  LEA.HI R2, R2, 0x1, RZ, 0x18 ;  /* 0x0000000102027811 */ /* 0x000fe400078fc0ff */
[----:B------:R-:W-:Y:S01]  /*1800*/  ISETP.NE.AND P0, PT, R6, 0x300, PT ;  /* 0x000003000600780c */ /* 0x000fe20003f05270 */
[----:B--2---:R-:W-:-:S04]  /*1810*/  IMAD R5, R5, UR4, RZ ;  /* 0x0000000405057c24 */ /* 0x004fc8000f8e02ff */
[----:B------:R-:W-:-:S05]  /*1820*/  IMAD R4, R5, -0x800, R4 ;  /* 0xfffff80005047824 */ /* 0x000fca00078e0204 */
[----:B------:R-:W-:-:S03]  /*1830*/  ISETP.GE.U32.AND P2, PT, R4, 0x300, PT ;  /* 0x000003000400780c */ /* 0x000fc60003f46070 */
[----:B------:R-:W-:Y:S10]  /*1840*/  @!P0 BRA `(.L_x_75) ;  /* 0x0000000000388947 */ /* 0x000ff40003800000 */
[----:B------:R-:W2:Y:S01]  /*1850*/  LDC.64 R6, c[0x0][0x380] ;  /* 0x0000e000ff067b82 */ /* 0x000ea20000000a00 */
[----:B------:R-:W-:Y:S01]  /*1860*/  LOP3.LUT R2, R2, 0x3, RZ, 0xc0, !PT ;  /* 0x0000000302027812 */ /* 0x000fe200078ec0ff */
[----:B------:R-:W-:-:S04]  /*1870*/  IMAD.MOV.U32 R8, RZ, RZ, R0 ;  /* 0x000000ffff087224 */ /* 0x000fc800078e0000 */
[----:B------:R-:W-:-:S07]  /*1880*/  IMAD.MOV R2, RZ, RZ, -R2 ;  /* 0x000000ffff027224 */ /* 0x000fce00078e0a02 */
.L_x_76:
[----:B--2---:R-:W-:-:S06]  /*1890*/  IMAD.WIDE.U32 R4, R3, 0x8, R6 ;  /* 0x0000000803047825 */ /* 0x004fcc00078e0006 */
        /* <DEDUP_REMOVED lines=9> */
.L_x_75:
[----:B01----:R-:W-:Y:S05]  /*1930*/  BSYNC.RECONVERGENT B2 ;  /* 0x0000000000027941 */ /* 0x003fea0003800200 */
.L_x_74:
[----:B------:R-:W-:Y:S05]  /*1940*/  @!P2 BRA `(.L_x_73) ;  /* 0x00000000007ca947 */ /* 0x000fea0003800000 */
[----:B------:R-:W0:Y:S01]  /*1950*/  LDC.64 R2, c[0x0][0x380] ;  /* 0x0000e000ff027b82 */ /* 0x000e220000000a00 */
[C---:B------:R-:W-:Y:S02]  /*1960*/  VIADD R4, R8.reuse, 0x200 ;  /* 0x0000020008047836 */ /* 0x040fe40000000000 */
[----:B------:R-:W-:-:S07]  /*1970*/  VIADD R5, R8, UR13 ;  /* 0x0000000d08057c36 */ /* 0x000fce0008000000 */
.L_x_77:
[----:B------:R-:W-:-:S04]  /*1980*/  VIADD R7, R5, 0xffffff00 ;  /* 0xffffff0005077836 */ /* 0x000fc80000000000 */
[----:B0-----:R-:W-:-:S06]  /*1990*/  IMAD.WIDE.U32 R6, R7, 0x8, R2 ;  /* 0x0000000807067825 */ /* 0x001fcc00078e0002 */
[----:B------:R-:W2:Y:S01]  /*19a0*/  LDG.E.64.CONSTANT R6, desc[UR10][R6.64] ;  /* 0x0000000a06067981 */ /* 0x000ea2000c1e9b00 */
[----:B------:R-:W-:-:S04]  /*19b0*/  IMAD.WIDE.U32 R8, R5, 0x8, R2 ;  /* 0x0000000805087825 */ /* 0x000fc800078e0002 */
[----:B------:R-:W-:Y:S02]  /*19c0*/  VIADD R11, R5, 0x100 ;  /* 0x00000100050b7836 */ /* 0x000fe40000000000 */
[----:B------:R-:W3:Y:S02]  /*19d0*/  LDG.E.64.CONSTANT R8, desc[UR10][R8.64] ;  /* 0x0000000a08087981 */ /* 0x000ee4000c1e9b00 */
[----:B------:R-:W-:-:S04]  /*19e0*/  IMAD.WIDE.U32 R10, R11, 0x8, R2 ;  /* 0x000000080b0a7825 */ /* 0x000fc800078e0002 */
[----:B------:R-:W-:Y:S02]  /*19f0*/  VIADD R13, R5, 0x200 ;  /* 0x00000200050d7836 */ /* 0x000fe40000000000 */
[----:B------:R-:W4:Y:S02]  /*1a00*/  LDG.E.64.CONSTANT R10, desc[UR10][R10.64] ;  /* 0x0000000a0a0a7981 */ /* 0x000f24000c1e9b00 */
[----:B------:R-:W-:-:S06]  /*1a10*/  IMAD.WIDE.U32 R12, R13, 0x8, R2 ;  /* 0x000000080d0c7825 */ /* 0x000fcc00078e0002 */
[----:B------:R-:W5:Y:S01]  /*1a20*/  LDG.E.64.CONSTANT R12, desc[UR10][R12.64] ;  /* 0x0000000a0c0c7981 */ /* 0x000f62000c1e9b00 */
[----:B------:R-:W-:Y:S01]  /*1a30*/  VIADD R5, R5, 0x400 ;  /* 0x0000040005057836 */ /* 0x000fe20000000000 */
[----:B--2---:R-:W-:-:S06]  /*1a40*/  DSETP.GEU.AND P0, PT, R20, R6, PT ;  /* 0x000000061400722a */ /* 0x004fcc0003f0e000 */
[----:B------:R-:W-:Y:S02]  /*1a50*/  FSEL R14, R6, R20, !P0 ;  /* 0x00000014060e7208 */ /* 0x000fe40004000000 */
[----:B------:R-:W-:-:S06]  /*1a60*/  FSEL R15, R7, R21, !P0 ;  /* 0x00000015070f7208 */ /* 0x000fcc0004000000 */
[----:B---3--:R-:W-:-:S06]  /*1a70*/  DSETP.GEU.AND P0, PT, R14, R8, PT ;  /* 0x000000080e00722a */ /* 0x008fcc0003f0e000 */
[----:B------:R-:W-:Y:S01]  /*1a80*/  FSEL R6, R8, R14, !P0 ;  /* 0x0000000e08067208 */ /* 0x000fe20004000000 */
[C---:B------:R-:W-:Y:S01]  /*1a90*/  VIADD R8, R4.reuse, 0x200 ;  /* 0x0000020004087836 */ /* 0x040fe20000000000 */
[----:B------:R-:W-:Y:S01]  /*1aa0*/  FSEL R7, R9, R15, !P0 ;  /* 0x0000000f09077208 */ /* 0x000fe20004000000 */
[----:B------:R-:W-:-:S05]  /*1ab0*/  VIADD R4, R4, 0x400 ;  /* 0x0000040004047836 */ /* 0x000fca0000000000 */
[----:B----4-:R-:W-:-:S06]  /*1ac0*/  DSETP.GEU.AND P0, PT, R6, R10, PT ;  /* 0x0000000a0600722a */ /* 0x010fcc0003f0e000 */
[----:B------:R-:W-:Y:S02]  /*1ad0*/  FSEL R6, R10, R6, !P0 ;  /* 0x000000060a067208 */ /* 0x000fe40004000000 */
[----:B------:R-:W-:-:S06]  /*1ae0*/  FSEL R7, R11, R7, !P0 ;  /* 0x000000070b077208 */ /* 0x000fcc0004000000 */
[----:B-----5:R-:W-:-:S06]  /*1af0*/  DSETP.GEU.AND P0, PT, R6, R12, PT ;  /* 0x0000000c0600722a */ /* 0x020fcc0003f0e000 */
[----:B------:R-:W-:Y:S02]  /*1b00*/  FSEL R20, R12, R6, !P0 ;  /* 0x000000060c147208 */ /* 0x000fe40004000000 */
[----:B------:R-:W-:Y:S02]  /*1b10*/  FSEL R21, R13, R7, !P0 ;  /* 0x000000070d157208 */ /* 0x000fe40004000000 */
[----:B------:R-:W-:-:S13]  /*1b20*/  ISETP.GE.AND P0, PT, R8, UR5, PT ;  /* 0x0000000508007c0c */ /* 0x000fda000bf06270 */
[----:B------:R-:W-:Y:S05]  /*1b30*/  @!P0 BRA `(.L_x_77) ;  /* 0xfffffffc00908947 */ /* 0x000fea000383ffff */
.L_x_73:
[----:B01----:R-:W-:Y:S05]  /*1b40*/  BSYNC.RECONVERGENT B1 ;  /* 0x0000000000017941 */ /* 0x003fea0003800200 */
.L_x_70:
[----:B------:R-:W2:Y:S01]  /*1b50*/  S2R R7, SR_LANEID ;  /* 0x0000000000077919 */ /* 0x000ea20000000000 */
[----:B------:R-:W-:Y:S04]  /*1b60*/  SHFL.DOWN PT, R2, R20, 0x1, 0x1f ;  /* 0x08201f0014027f89 */ /* 0x000fe800000e0000 */
[----:B------:R-:W3:Y:S02]  /*1b70*/  SHFL.DOWN PT, R3, R21, 0x1, 0x1f ;  /* 0x08201f0015037f89 */ /* 0x000ee400000e0000 */
[----:B---3--:R-:W-:Y:S01]  /*1b80*/  DSETP.GEU.AND P0, PT, R20, R2, PT ;  /* 0x000000021400722a */ /* 0x008fe20003f0e000 */
[C---:B--2---:R-:W-:Y:S02]  /*1b90*/  ISETP.GT.AND P1, PT, R7.reuse, 0x1e, PT ;  /* 0x0000001e0700780c */ /* 0x044fe40003f24270 */
        /* <DEDUP_REMOVED lines=9> */
[----:B------:R-:W2:Y:S03]  /*1c30*/  SHFL.DOWN PT, R5, R3, 0x2, 0x1f ;  /* 0x08401f0003057f89 */ /* 0x000ea600000e0000 */
[----:B------:R-:W-:Y:S01]  /*1c40*/  @!P2 LOP3.LUT R6, R6, 0xf8, RZ, 0xc0, !PT ;  /* 0x000000f80606a812 */ /* 0x000fe200078ec0ff */
[----:B------:R-:W3:Y:S01]  /*1c50*/  @!P2 S2R R9, SR_CgaCtaId ;  /* 0x000000000009a919 */ /* 0x000ee20000008800 */
[----:B--2---:R-:W-:-:S06]  /*1c60*/  DSETP.GEU.AND P0, PT, R2, R4, PT ;  /* 0x000000040200722a */ /* 0x004fcc0003f0e000 */
[----:B------:R-:W-:Y:S02]  /*1c70*/  @!P1 FSEL R2, R4, R2, !P0 ;  /* 0x0000000204029208 */ /* 0x000fe40004000000 */
[----:B------:R-:W-:Y:S02]  /*1c80*/  @!P1 FSEL R3, R5, R3, !P0 ;  /* 0x0000000305039208 */ /* 0x000fe40004000000 */
[----:B------:R-:W-:Y:S01]  /*1c90*/  ISETP.GT.AND P1, PT, R7, 0x1b, PT ;  /* 0x0000001b0700780c */ /* 0x000fe20003f24270 */
[----:B------:R-:W-:Y:S01]  /*1ca0*/  SHFL.DOWN PT, R4, R2, 0x4, 0x1f ;  /* 0x08801f0002047f89 */ /* 0x000fe200000e0000 */
[----:B---3--:R-:W-:-:S03]  /*1cb0*/  @!P2 LEA R9, R9, R8, 0x18 ;  /* 0x000000080909a211 */ /* 0x008fc600078ec0ff */
[----:B------:R-:W2:Y:S02]  /*1cc0*/  SHFL.DOWN PT, R5, R3, 0x4, 0x1f ;  /* 0x08801f0003057f89 */ /* 0x000ea400000e0000 */
[----:B------:R-:W-:Y:S01]  /*1cd0*/  @!P2 IMAD.IADD R9, R6, 0x1, R9 ;  /* 0x000000010609a824 */ /* 0x000fe200078e0209 */
[----:B--2---:R-:W-:-:S06]  /*1ce0*/  DSETP.GEU.AND P0, PT, R2, R4, PT ;  /* 0x000000040200722a */ /* 0x004fcc0003f0e000 */
[----:B------:R-:W-:Y:S02]  /*1cf0*/  @!P1 FSEL R2, R4, R2, !P0 ;  /* 0x0000000204029208 */ /* 0x000fe40004000000 */
[----:B------:R-:W-:Y:S02]  /*1d00*/  @!P1 FSEL R3, R5, R3, !P0 ;  /* 0x0000000305039208 */ /* 0x000fe40004000000 */
[----:B------:R-:W-:Y:S01]  /*1d10*/  ISETP.GT.AND P1, PT, R7, 0x17, PT ;  /* 0x000000170700780c */ /* 0x000fe20003f24270 */
[----:B------:R-:W-:Y:S04]  /*1d20*/  SHFL.DOWN PT, R4, R2, 0x8, 0x1f ;  /* 0x09001f0002047f89 */ /* 0x000fe800000e0000 */
[----:B------:R-:W2:Y:S02]  /*1d30*/  SHFL.DOWN PT, R5, R3, 0x8, 0x1f ;  /* 0x09001f0003057f89 */ /* 0x000ea400000e0000 */
[----:B--2---:R-:W-:-:S06]  /*1d40*/  DSETP.GEU.AND P0, PT, R2, R4, PT ;  /* 0x000000040200722a */ /* 0x004fcc0003f0e000 */
[----:B------:R-:W-:Y:S02]  /*1d50*/  @!P1 FSEL R2, R4, R2, !P0 ;  /* 0x0000000204029208 */ /* 0x000fe40004000000 */
[----:B------:R-:W-:Y:S02]  /*1d60*/  @!P1 FSEL R3, R5, R3, !P0 ;  /* 0x0000000305039208 */ /* 0x000fe40004000000 */
[----:B------:R-:W-:Y:S01]  /*1d70*/  ISETP.GT.AND P1, PT, R7, 0xf, PT ;  /* 0x0000000f0700780c */ /* 0x000fe20003f24270 */
[----:B------:R-:W-:Y:S04]  /*1d80*/  SHFL.DOWN PT, R4, R2, 0x10, 0x1f ;  /* 0x0a001f0002047f89 */ /* 0x000fe800000e0000 */
[----:B------:R-:W2:Y:S02]  /*1d90*/  SHFL.DOWN PT, R5, R3, 0x10, 0x1f ;  /* 0x0a001f0003057f89 */ /* 0x000ea400000e0000 */
[----:B--2---:R-:W-:-:S06]  /*1da0*/  DSETP.GEU.AND P0, PT, R2, R4, PT ;  /* 0x000000040200722a */ /* 0x004fcc0003f0e000 */
        /* <DEDUP_REMOVED lines=8> */
[----:B------:R-:W3:Y:S01]  /*1e30*/  S2UR UR5, SR_CgaCtaId ;  /* 0x00000000000579c3 */ /* 0x000ee20000008800 */
[----:B------:R-:W-:Y:S02]  /*1e40*/  UMOV UR4, 0x400 ;  /* 0x0000040000047882 */ /* 0x000fe40000000000 */
[----:B---3--:R-:W-:-:S09]  /*1e50*/  ULEA UR4, UR5, UR4, 0x18 ;  /* 0x0000000405047291 */ /* 0x008fd2000f8ec0ff */
[----:B------:R-:W3:Y:S04]  /*1e60*/  LDS.128 R12, [UR4+0x10] ;  /* 0x00001004ff0c7984 */ /* 0x000ee80008000c00 */
[----:B--2---:R-:W2:Y:S04]  /*1e70*/  LDS.128 R4, [UR4+0x20] ;  /* 0x00002004ff047984 */ /* 0x004ea80008000c00 */
[----:B------:R-:W4:Y:S01]  /*1e80*/  LDS.128 R8, [UR4+0x30] ;  /* 0x00003004ff087984 */ /* 0x000f220008000c00 */
[----:B---3--:R-:W-:-:S06]  /*1e90*/  DSETP.GEU.AND P1, PT, R2, R12, PT ;  /* 0x0000000c0200722a */ /* 0x008fcc0003f2e000 */
[----:B------:R-:W-:Y:S02]  /*1ea0*/  FSEL R2, R12, R2, !P1 ;  /* 0x000000020c027208 */ /* 0x000fe40004800000 */
[----:B------:R-:W-:-:S06]  /*1eb0*/  FSEL R3, R13, R3, !P1 ;  /* 0x000000030d037208 */ /* 0x000fcc0004800000 */
[----:B------:R-:W-:-:S06]  /*1ec0*/  DSETP.GEU.AND P1, PT, R2, R14, PT ;  /* 0x0000000e0200722a */ /* 0x000fcc0003f2e000 */
[----:B------:R-:W-:Y:S02]  /*1ed0*/  FSEL R2, R14, R2, !P1 ;  /* 0x000000020e027208 */ /* 0x000fe40004800000 */
[----:B------:R-:W-:-:S06]  /*1ee0*/  FSEL R3, R15, R3, !P1 ;  /* 0x000000030f037208 */ /* 0x000fcc0004800000 */
[----:B--2---:R-:W-:-:S06]  /*1ef0*/  DSETP.GEU.AND P1, PT, R2, R4, PT ;  /* 0x000000040200722a */ /* 0x004fcc0003f2e000 */
[----:B------:R-:W-:Y:S02]  /*1f00*/  FSEL R4, R4, R2, !P1 ;  /* 0x0000000204047208 */ /* 0x000fe40004800000 */
[----:B------:R-:W-:Y:S02]  /*1f10*/  FSEL R5, R5, R3, !P1 ;  /* 0x0000000305057208 */ /* 0x000fe40004800000 */
[----:B------:R-:W2:Y:S04]  /*1f20*/  LDS.64 R2, [UR4+0x40] ;  /* 0x00004004ff027984 */ /* 0x000ea80008000a00 */
        /* <DEDUP_REMOVED lines=9> */
[----:B--2---:R-:W-:-:S06]  /*1fc0*/  DSETP.GEU.AND P1, PT, R4, R2, PT ;  /* 0x000000020400722a */ /* 0x004fcc0003f2e000 */
[----:B------:R-:W-:Y:S02]  /*1fd0*/  FSEL R2, R2, R4, !P1 ;  /* 0x0000000402027208 */ /* 0x000fe40004800000 */
[----:B------:R-:W-:Y:S01]  /*1fe0*/  FSEL R3, R3, R5, !P1 ;  /* 0x0000000503037208 */ /* 0x000fe20004800000 */
[----:B------:R-:W-:Y:S06]  /*1ff0*/  BRA `(.L_x_69) ;  /* 0x0000001c00f47947 */ /* 0x000fec0003800000 */
.L_x_58:
        /* <DEDUP_REMOVED lines=16> */
.L_x_80:
[----:B------:R-:W-:Y:S05]  /*2100*/  BSYNC.RECONVERGENT B1 ;  /* 0x0000000000017941 */ /* 0x000fea0003800200 */
.L_x_79:
        /* <DEDUP_REMOVED lines=18> */
.L_x_85:
        /* <DEDUP_REMOVED lines=10> */
.L_x_84:
[----:B------:R-:W-:Y:S05]  /*22d0*/  BSYNC.RECONVERGENT B2 ;  /* 0x0000000000027941 */ /* 0x000fea0003800200 */
.L_x_83:
[----:B------:R-:W-:Y:S05]  /*22e0*/  @!P2 BRA `(.L_x_82) ;  /* 0x000000000080a947 */ /* 0x000fea0003800000 */
[----:B------:R-:W0:Y:S01]  /*22f0*/  LDC.64 R4, c[0x0][0x380] ;  /* 0x0000e000ff047b82 */ /* 0x000e220000000a00 */
[----:B------:R-:W-:Y:S02]  /*2300*/  IMAD.U32 R7, RZ, RZ, UR16 ;  /* 0x00000010ff077e24 */ /* 0x000fe4000f8e00ff */
[----:B------:R-:W-:Y:S02]  /*2310*/  VIADD R6, R8, 0x200 ;  /* 0x0000020008067836 */ /* 0x000fe40000000000 */
[----:B------:R-:W-:-:S07]  /*2320*/  IMAD R7, R7, 0x800, R8 ;  /* 0x0000080007077824 */ /* 0x000fce00078e0208 */
.L_x_86:
        /* <DEDUP_REMOVED lines=28> */
.L_x_82:
[----:B------:R-:W-:Y:S05]  /*24f0*/  BSYNC.RECONVERGENT B1 ;  /* 0x0000000000017941 */ /* 0x000fea0003800200 */
.L_x_81:
        /* <DEDUP_REMOVED lines=45> */
[----:B------:R-:W-:-:S03]  /*27d0*/  FSEL R5, R5, R3, P1 ;  /* 0x0000000305057208 */ /* 0x000fc60000800000 */
[----:B0-----:R-:W-:Y:S02]  /*27e0*/  IMAD.MOV.U32 R2, RZ, RZ, R4 ;  /* 0x000000ffff027224 */ /* 0x001fe400078e0004 */
[----:B------:R-:W-:Y:S01]  /*27f0*/  IMAD.MOV.U32 R3, RZ, RZ, R5 ;  /* 0x000000ffff037224 */ /* 0x000fe200078e0005 */
[----:B------:R-:W-:Y:S06]  /*2800*/  BAR.SYNC.DEFER_BLOCKING 0x0 ;  /* 0x0000000000007b1d */ /* 0x000fec0000010000 */
[----:B------:R-:W-:Y:S05]  /*2810*/  @P0 BRA `(.L_x_69) ;  /* 0x0000001400ec0947 */ /* 0x000fea0003800000 */
[----:B------:R-:W0:Y:S01]  /*2820*/  S2UR UR5, SR_CgaCtaId ;  /* 0x00000000000579c3 */ /* 0x000e220000008800 */
[----:B------:R-:W-:Y:S02]  /*2830*/  UMOV UR4, 0x400 ;  /* 0x0000040000047882 */ /* 0x000fe40000000000 */
[----:B0-----:R-:W-:-:S09]  /*2840*/  ULEA UR4, UR5, UR4, 0x18 ;  /* 0x0000000405047291 */ /* 0x001fd2000f8ec0ff */
[----:B------:R-:W0:Y:S04]  /*2850*/  LDS.128 R12, [UR4+0x10] ;  /* 0x00001004ff0c7984 */ /* 0x000e280008000c00 */
[----:B------:R-:W1:Y:S04]  /*2860*/  LDS.128 R4, [UR4+0x20] ;  /* 0x00002004ff047984 */ /* 0x000e680008000c00 */
        /* <DEDUP_REMOVED lines=24> */
.L_x_87:
        /* <DEDUP_REMOVED lines=36> */
[----:B------:R-:W-:Y:S01]  /*2c30*/  VIADD R10, R10, 0x10 ;  /* 0x000000100a0a7836 */ /* 0x000fe20000000000 */
[----:B------:R-:W0:Y:S11]  /*2c40*/  SHFL.DOWN PT, R3, R7, 0x8, R5 ;  /* 0x0900000007037989 */ /* 0x000e3600000e0005 */
[----:B------:R-:W1:Y:S01]  /*2c50*/  @!P0 S2R R9, SR_CgaCtaId ;  /* 0x0000000000098919 */ /* 0x000e620000008800 */
[----:B------:R-:W-:Y:S01]  /*2c60*/  @!P0 MOV R8, 0x400 ;  /* 0x0000040000088802 */ /* 0x000fe20000000f00 */
[----:B0-----:R-:W-:Y:S01]  /*2c70*/  DSETP.GEU.AND P1, PT, R6, R2, PT ;  /* 0x000000020600722a */ /* 0x001fe20003f2e000 */
[----:B------:R-:W-:-:S05]  /*2c80*/  @!P0 SHF.R.U32.HI R6, RZ, 0x2, R0 ;  /* 0x00000002ff068819 */ /* 0x000fca0000011600 */
[----:B------:R-:W-:Y:S02]  /*2c90*/  @!P2 FSEL R4, R2, R4, !P1 ;  /* 0x000000040204a208 */ /* 0x000fe40004800000 */
[----:B------:R-:W-:Y:S02]  /*2ca0*/  @!P2 FSEL R7, R3, R7, !P1 ;  /* 0x000000070307a208 */ /* 0x000fe40004800000 */
[----:B------:R-:W-:Y:S01]  /*2cb0*/  ISETP.GT.AND P2, PT, R10, R5, PT ;  /* 0x000000050a00720c */ /* 0x000fe20003f44270 */
[----:B------:R-:W-:Y:S01]  /*2cc0*/  SHFL.DOWN PT, R2, R4, 0x10, R5 ;  /* 0x0a00000004027989 */ /* 0x000fe200000e0005 */
[----:B------:R-:W-:-:S03]  /*2cd0*/  @!P0 LOP3.LUT R6, R6, 0xf8, RZ, 0xc0, !PT ;  /* 0x000000f806068812 */ /* 0x000fc600078ec0ff */
[----:B------:R0:W2:Y:S01]  /*2ce0*/  SHFL.DOWN PT, R3, R7, 0x10, R5 ;  /* 0x0a00000007037989 */ /* 0x0000a200000e0005 */
        /* <DEDUP_REMOVED lines=11> */
[----:B0-----:R-:W-:Y:S05]  /*2da0*/  @P0 BRA `(.L_x_69) ;  /* 0x0000001000880947 */ /* 0x001fea0003800000 */
        /* <DEDUP_REMOVED lines=59> */
.L_x_78:
[----:B------:R-:W0:Y:S01]  /*3160*/  S2R R0, SR_TID.X ;  /* 0x0000000000007919 */ /* 0x000e220000002100 */
[----:B------:R-:W1:Y:S01]  /*3170*/  LDCU.64 UR8, c[0x0][0x380] ;  /* 0x00007000ff0877ac */ /* 0x000e620008000a00 */
[----:B------:R-:W-:Y:S02]  /*3180*/  IMAD.U32 R19, RZ, RZ, UR16 ;  /* 0x00000010ff137e24 */ /* 0x000fe4000f8e00ff */
[----:B-1----:R-:W-:Y:S02]  /*3190*/  IMAD.U32 R2, RZ, RZ, UR8 ;  /* 0x00000008ff027e24 */ /* 0x002fe4000f8e00ff */
[----:B------:R-:W-:Y:S02]  /*31a0*/  IMAD.U32 R3, RZ, RZ, UR9 ;  /* 0x00000009ff037e24 */ /* 0x000fe4000f8e00ff */
[----:B0-----:R-:W-:-:S04]  /*31b0*/  IMAD R19, R19, 0x800, R0 ;  /* 0x0000080013137824 */ /* 0x001fc800078e0200 */
[----:B------:R-:W-:-:S05]  /*31c0*/  IMAD.WIDE.U32 R18, R19, 0x8, R2 ;  /* 0x0000000813127825 */ /* 0x000fca00078e0002 */
        /* <DEDUP_REMOVED lines=8> */
[----:B------:R-:W-:Y:S01]  /*3250*/  UISETP.GE.U32.AND UP0, UPT, UR13, UR5, UPT ;  /* 0x000000050d00728c */ /* 0x000fe2000bf06070 */
        /* <DEDUP_REMOVED lines=21> */
[----:B------:R-:W-:Y:S06]  /*33b0*/  BRA.U !UP0, `(.L_x_88) ;  /* 0x0000000508dc7547 */ /* 0x000fec000b800000 */
[----:B------:R-:W-:Y:S02]  /*33c0*/  ULEA UR8, UR16, UR5, 0xb ;  /* 0x0000000510087291 */ /* 0x000fe4000f8e58ff */
[----:B------:R-:W-:Y:S02]  /*33d0*/  UIADD3 UR14, UPT, UPT, UR7, -0x800, URZ ;  /* 0xfffff800070e7890 */ /* 0x000fe4000fffe0ff */
[----:B------:R-:W-:Y:S02]  /*33e0*/  UIADD3 UR9, UPT, UPT, UR8, 0x100, URZ ;  /* 0x0000010008097890 */ /* 0x000fe4000fffe0ff */
[----:B------:R-:W-:Y:S02]  /*33f0*/  UISETP.GT.U32.AND UP0, UPT, UR8, UR14, UPT ;  /* 0x0000000e0800728c */ /* 0x000fe4000bf04070 */
[----:B------:R-:W-:Y:S01]  /*3400*/  VIADD R7, R0, UR8 ;  /* 0x0000000800077c36 */ /* 0x000fe20008000000 */
[----:B------:R-:W-:Y:S01]  /*3410*/  UMOV UR4, URZ ;  /* 0x000000ff00047c82 */ /* 0x000fe20008000000 */
[----:B------:R-:W-:-:S05]  /*3420*/  UMOV UR6, UR8 ;  /* 0x0000000800067c82 */ /* 0x000fca0008000000 */
[----:B------:R-:W-:Y:S05]  /*3430*/  BRA.U UP0, `(.L_x_89) ;  /* 0x0000000100b87547 */ /* 0x000fea000b800000 */
[----:B------:R-:W0:Y:S01]  /*3440*/  LDC.64 R2, c[0x0][0x380] ;  /* 0x0000e000ff027b82 */ /* 0x000e220000000a00 */
[----:B------:R-:W1:Y:S01]  /*3450*/  LDCU UR7, c[0x0][0x3a8] ;  /* 0x00007500ff0777ac */ /* 0x000e620008000800 */
[----:B------:R-:W-:Y:S01]  /*3460*/  NOP ;  /* 0x0000000000007918 */ /* 0x000fe20000000000 */
.L_x_90:
[----:B------:R-:W-:-:S04]  /*3470*/  VIADD R23, R0, UR6 ;  /* 0x0000000600177c36 */ /* 0x000fc80008000000 */
[----:B0-----:R-:W-:-:S05]  /*3480*/  IMAD.WIDE.U32 R22, R23, 0x8, R2 ;  /* 0x0000000817167825 */ /* 0x001fca00078e0002 */
[----:B------:R-:W2:Y:S04]  /*3490*/  LDG.E.64.CONSTANT R24, desc[UR10][R22.64] ;  /* 0x0000000a16187981 */ /* 0x000ea8000c1e9b00 */
[----:B------:R-:W3:Y:S04]  /*34a0*/  LDG.E.64.CONSTANT R18, desc[UR10][R22.64+0x800] ;  /* 0x0008000a16127981 */ /* 0x000ee8000c1e9b00 */
[----:B------:R-:W4:Y:S04]  /*34b0*/  LDG.E.64.CONSTANT R16, desc[UR10][R22.64+0x1000] ;  /* 0x0010000a16107981 */ /* 0x000f28000c1e9b00 */
[----:B------:R-:W5:Y:S04]  /*34c0*/  LDG.E.64.CONSTANT R14, desc[UR10][R22.64+0x1800] ;  /* 0x0018000a160e7981 */ /* 0x000f68000c1e9b00 */
[----:B------:R-:W5:Y:S04]  /*34d0*/  LDG.E.64.CONSTANT R12, desc[UR10][R22.64+0x2000] ;  /* 0x0020000a160c7981 */ /* 0x000f68000c1e9b00 */
[----:B------:R-:W5:Y:S04]  /*34e0*/  LDG.E.64.CONSTANT R10, desc[UR10][R22.64+0x2800] ;  /* 0x0028000a160a7981 */ /* 0x000f68000c1e9b00 */
[----:B------:R-:W5:Y:S04]  /*34f0*/  LDG.E.64.CONSTANT R8, desc[UR10][R22.64+0x3000] ;  /* 0x0030000a16087981 */ /* 0x000f68000c1e9b00 */
[----:B------:R-:W5:Y:S01]  /*3500*/  LDG.E.64.CONSTANT R20, desc[UR10][R22.64+0x3800] ;  /* 0x0038000a16147981 */ /* 0x000f62000c1e9b00 */
[----:B-1----:R-:W-:-:S04]  /*3510*/  UIADD3 UR12, UPT, UPT, -UR6, UR7, URZ ;  /* 0x00000007060c7290 */ /* 0x002fc8000fffe1ff */
        /* <DEDUP_REMOVED lines=32> */
.L_x_89:
[----:B------:R-:W-:-:S09]  /*3720*/  UISETP.GE.U32.AND UP0, UPT, UR6, UR7, UPT ;  /* 0x000000070600728c */ /* 0x000fd2000bf06070 */
[----:B------:R-:W-:Y:S05]  /*3730*/  BRA.U UP0, `(.L_x_88) ;  /* 0x0000000100fc7547 */ /* 0x000fea000b800000 */
[----:B------:R-:W-:Y:S01]  /*3740*/  UIADD3 UR5, UPT, UPT, -UR6, UR7, URZ ;  /* 0x0000000706057290 */ /* 0x000fe2000fffe1ff */
[----:B------:R-:W-:Y:S05]  /*3750*/  BSSY.RECONVERGENT B1, `(.L_x_88) ;  /* 0x000003d000017945 */ /* 0x000fea0003800200 */
[----:B------:R-:W-:-:S13]  /*3760*/  ISETP.GE.AND P0, PT, R0, UR5, PT ;  /* 0x0000000500007c0c */ /* 0x000fda000bf06270 */
[----:B------:R-:W-:Y:S05]  /*3770*/  @P0 BRA `(.L_x_91) ;  /* 0x0000000000e80947 */ /* 0x000fea0003800000 */
[----:B------:R-:W0:Y:S01]  /*3780*/  LDC R10, c[0x0][0x3ac] ;  /* 0x0000eb00ff0a7b82 */ /* 0x000e220000000800 */
[----:B------:R-:W-:Y:S01]  /*3790*/  LOP3.LUT R6, RZ, R0, RZ, 0x33, !PT ;  /* 0x00000000ff067212 */ /* 0x000fe200078e33ff */
[----:B------:R-:W-:Y:S04]  /*37a0*/  BSSY.RECONVERGENT B2, `(.L_x_92) ;  /* 0x0000018000027945 */ /* 0x000fe80003800200 */
[----:B------:R-:W-:-:S04]  /*37b0*/  VIADD R8, R6, UR7 ;  /* 0x0000000706087c36 */ /* 0x000fc80008000000 */
[----:B------:R-:W-:Y:S02]  /*37c0*/  VIADD R9, R8, -UR8 ;  /* 0x8000000808097c36 */ /* 0x000fe40008000000 */
[----:B0-----:R-:W-:Y:S01]  /*37d0*/  IMAD R6, R10, UR4, RZ ;  /* 0x000000040a067c24 */ /* 0x001fe2000f8e02ff */
[C---:B------:R-:W-:Y:S02]  /*37e0*/  LOP3.LUT R10, R8.reuse, 0x300, RZ, 0xc0, !PT ;  /* 0x00000300080a7812 */ /* 0x040fe400078ec0ff */
[----:B------:R-:W-:Y:S01]  /*37f0*/  LEA.HI R8, R8, 0x1, RZ, 0x18 ;  /* 0x0000000108087811 */ /* 0x000fe200078fc0ff */
[----:B------:R-:W-:Y:S01]  /*3800*/  IMAD R6, R6, -0x800, R9 ;  /* 0xfffff80006067824 */ /* 0x000fe200078e0209 */
[----:B------:R-:W-:Y:S01]  /*3810*/  ISETP.NE.AND P0, PT, R10, 0x300, PT ;  /* 0x000003000a00780c */ /* 0x000fe20003f05270 */
[----:B------:R-:W-:-:S03]  /*3820*/  IMAD.MOV.U32 R10, RZ, RZ, R0 ;  /* 0x000000ffff0a7224 */ /* 0x000fc600078e0000 */
[----:B------:R-:W-:-:S09]  /*3830*/  ISETP.GE.U32.AND P2, PT, R6, 0x300, PT ;  /* 0x000003000600780c */ /* 0x000fd20003f46070 */
[----:B------:R-:W-:Y:S05]  /*3840*/  @!P0 BRA `(.L_x_93) ;  /* 0x0000000000348947 */ /* 0x000fea0003800000 */
[----:B------:R-:W-:Y:S01]  /*3850*/  LOP3.LUT R8, R8, 0x3, RZ, 0xc0, !PT ;  /* 0x0000000308087812 */ /* 0x000fe200078ec0ff */
[----:B------:R-:W-:-:S04]  /*3860*/  IMAD.MOV.U32 R10, RZ, RZ, R0 ;  /* 0x000000ffff0a7224 */ /* 0x000fc800078e0000 */
[----:B------:R-:W-:-:S07]  /*3870*/  IMAD.MOV R6, RZ, RZ, -R8 ;  /* 0x000000ffff067224 */ /* 0x000fce00078e0a08 */
.L_x_94:
        /* <DEDUP_REMOVED lines=10> */
.L_x_93:
[----:B------:R-:W-:Y:S05]  /*3920*/  BSYNC.RECONVERGENT B2 ;  /* 0x0000000000027941 */ /* 0x000fea0003800200 */
.L_x_92:
[----:B------:R-:W-:Y:S05]  /*3930*/  @!P2 BRA `(.L_x_91) ;  /* 0x000000000078a947 */ /* 0x000fea0003800000 */
[C---:B------:R-:W-:Y:S02]  /*3940*/  VIADD R6, R10.reuse, 0x200 ;  /* 0x000002000a067836 */ /* 0x040fe40000000000 */
[----:B------:R-:W-:-:S07]  /*3950*/  VIADD R7, R10, UR9 ;  /* 0x000000090a077c36 */ /* 0x000fce0008000000 */
.L_x_95:
[----:B------:R-:W-:-:S04]  /*3960*/  VIADD R9, R7, 0xffffff00 ;  /* 0xffffff0007097836 */ /* 0x000fc80000000000 */
[----:B------:R-:W-:-:S06]  /*3970*/  IMAD.WIDE.U32 R8, R9, 0x8, R2 ;  /* 0x0000000809087825 */ /* 0x000fcc00078e0002 */
        /* <DEDUP_REMOVED lines=11> */
[----:B------:R-:W-:Y:S01]  /*3a30*/  FSEL R4, R8, R4, !P0 ;  /* 0x0000000408047208 */ /* 0x000fe20004000000 */
[C---:B------:R-:W-:Y:S01]  /*3a40*/  VIADD R8, R6.reuse, 0x200 ;  /* 0x0000020006087836 */ /* 0x040fe20000000000 */
[----:B------:R-:W-:Y:S01]  /*3a50*/  FSEL R5, R9, R5, !P0 ;  /* 0x0000000509057208 */ /* 0x000fe20004000000 */
[----:B------:R-:W-:-:S05]  /*3a60*/  VIADD R6, R6, 0x400 ;  /* 0x0000040006067836 */ /* 0x000fca0000000000 */
        /* <DEDUP_REMOVED lines=11> */
.L_x_91:
[----:B------:R-:W-:Y:S05]  /*3b20*/  BSYNC.RECONVERGENT B1 ;  /* 0x0000000000017941 */ /* 0x000fea0003800200 */
.L_x_88:
        /* <DEDUP_REMOVED lines=49> */
[----:B------:R-:W1:Y:S04]  /*3e40*/  LDS.128 R12, [UR4+0x10] ;  /* 0x00001004ff0c7984 */ /* 0x000e680008000c00 */
[----:B0-----:R-:W0:Y:S04]  /*3e50*/  LDS.128 R4, [UR4+0x20] ;  /* 0x00002004ff047984 */ /* 0x001e280008000c00 */
[----:B------:R-:W2:Y:S01]  /*3e60*/  LDS.128 R8, [UR4+0x30] ;  /* 0x00003004ff087984 */ /* 0x000ea20008000c00 */
[----:B-1----:R-:W-:-:S06]  /*3e70*/  DSETP.GEU.AND P1, PT, R2, R12, PT ;  /* 0x0000000c0200722a */ /* 0x002fcc0003f2e000 */
[----:B------:R-:W-:Y:S02]  /*3e80*/  FSEL R2, R12, R2, !P1 ;  /* 0x000000020c027208 */ /* 0x000fe40004800000 */
[----:B------:R-:W-:-:S06]  /*3e90*/  FSEL R3, R13, R3, !P1 ;  /* 0x000000030d037208 */ /* 0x000fcc0004800000 */
[----:B------:R-:W-:-:S06]  /*3ea0*/  DSETP.GEU.AND P1, PT, R2, R14, PT ;  /* 0x0000000e0200722a */ /* 0x000fcc0003f2e000 */
[----:B------:R-:W-:Y:S02]  /*3eb0*/  FSEL R2, R14, R2, !P1 ;  /* 0x000000020e027208 */ /* 0x000fe40004800000 */
[----:B------:R-:W-:-:S06]  /*3ec0*/  FSEL R3, R15, R3, !P1 ;  /* 0x000000030f037208 */ /* 0x000fcc0004800000 */
[----:B0-----:R-:W-:-:S06]  /*3ed0*/  DSETP.GEU.AND P1, PT, R2, R4, PT ;  /* 0x000000040200722a */ /* 0x001fcc0003f2e000 */
        /* <DEDUP_REMOVED lines=14> */
[----:B------:R-:W-:-:S07]  /*3fc0*/  FSEL R3, R3, R5, !P1 ;  /* 0x0000000503037208 */ /* 0x000fce0004800000 */
.L_x_69:
[----:B01----:R-:W-:Y:S05]  /*3fd0*/  BSYNC.RECONVERGENT B0 ;  /* 0x0000000000007941 */ /* 0x003fea0003800200 */
.L_x_57:
[----:B------:R-:W-:Y:S05]  /*3fe0*/  @P0 EXIT ;  /* 0x000000000000094d */ /* 0x000fea0003800000 */
[----:B------:R-:W0:Y:S02]  /*3ff0*/  LDCU.64 UR4, c[0x0][0x388] ;  /* 0x00007100ff0477ac */ /* 0x000e240008000a00 */
[----:B0-----:R-:W-:-:S06]  /*4000*/  UIMAD.WIDE.U32 UR4, UR16, 0x8, UR4 ;  /* 0x00000008100478a5 */ /* 0x001fcc000f8e0004 */
[----:B--2---:R-:W-:Y:S02]  /*4010*/  IMAD.U32 R4, RZ, RZ, UR4 ;  /* 0x00000004ff047e24 */ /* 0x004fe4000f8e00ff */
[----:B------:R-:W-:-:S05]  /*4020*/  IMAD.U32 R5, RZ, RZ, UR5 ;  /* 0x00000005ff057e24 */ /* 0x000fca000f8e00ff */
[----:B------:R-:W-:Y:S01]  /*4030*/  STG.E.64 desc[UR10][R4.64], R2 ;  /* 0x0000000204007986 */ /* 0x000fe2000c101b0a */
[----:B------:R-:W-:Y:S05]  /*4040*/  EXIT ;  /* 0x000000000000794d */ /* 0x000fea0003800000 */
.L_x_96:
        /* <DEDUP_REMOVED lines=11> */
.L_x_150:


//--------------------- .text._ZN3cub18CUB_300001_SM_10006detail6reduce28DeviceReduceSingleTileKernelINS2_10policy_hubIdjN4cuda3__47maximumIvEEE10Policy1000EPdSB_jS8_ddNS5_3std3__410__identityEEEvT0_T1_T2_T3_T4_T6_ --------------------------
	.section	.text._ZN3cub18CUB_300001_SM_10006detail6reduce28DeviceReduceSingleTileKernelINS2_10policy_hubIdjN4cuda3__47maximumIvEEE10Policy1000EPdSB_jS8_ddNS5_3std3__410__identityEEEvT0_T1_T2_T3_T4_T6_,"ax",@progbits
	.align	128
        .global         _ZN3cub18CUB_300001_SM_10006detail6reduce28DeviceReduceSingleTileKernelINS2_10policy_hubIdjN4cuda3__47maximumIvEEE10Policy1000EPdSB_jS8_ddNS5_3std3__410__identityEEEvT0_T1_T2_T3_T4_T6_
        .type           _ZN3cub18CUB_300001_SM_10006detail6reduce28DeviceReduceSingleTileKernelINS2_10policy_hubIdjN4cuda3__47maximumIvEEE10Policy1000EPdSB_jS8_ddNS5_3std3__410__identityEEEvT0_T1_T2_T3_T4_T6_,@function
        .size           _ZN3cub18CUB_300001_SM_10006detail6reduce28DeviceReduceSingleTileKernelINS2_10policy_hubIdjN4cuda3__47maximumIvEEE10Policy1000EPdSB_jS8_ddNS5_3std3__410__identityEEEvT0_T1_T2_T3_T4_T6_,(.L_x_151 - _ZN3cub18CUB_300001_SM_10006detail6reduce28DeviceReduceSingleTileKernelINS2_10policy_hubIdjN4cuda3__47maximumIvEEE10Policy1000EPdSB_jS8_ddNS5_3std3__410__identityEEEvT0_T1_T2_T3_T4_T6_)
        .other          _ZN3cub18CUB_300001_SM_10006detail6reduce28DeviceReduceSingleTileKernelINS2_10policy_hubIdjN4cuda3__47maximumIvEEE10Policy1000EPdSB_jS8_ddNS5_3std3__410__identityEEEvT0_T1_T2_T3_T4_T6_,@"STO_CUDA_ENTRY STV_DEFAULT"
_ZN3cub18CUB_300001_SM_10006detail6reduce28DeviceReduceSingleTileKernelINS2_10policy_hubIdjN4cuda3__47maximumIvEEE10Policy1000EPdSB_jS8_ddNS5_3std3__410__identityEEEvT0_T1_T2_T3_T4_T6_:
.text._ZN3cub18CUB_300001_SM_10006detail6reduce28DeviceReduceSingleTileKernelINS2_10policy_hubIdjN4cuda3__47maximumIvEEE10Policy1000EPdSB_jS8_ddNS5_3std3__410__identityEEEvT0_T1_T2_T3_T4_T6_:
        /* <DEDUP_REMOVED lines=13> */
.L_x_97:
[----:B------:R-:W0:Y:S01]  /*00d0*/  LDCU UR4, c[0x0][0x380] ;  /* 0x00007000ff0477ac */ /* 0x000e220008000800 */
[----:B------:R-:W-:Y:S01]  /*00e0*/  BSSY.RECONVERGENT B0, `(.L_x_98) ;  /* 0x00004ae000007945 */ /* 0x000fe20003800200 */
[----:B0-----:R-:W-:-:S09]  /*00f0*/  ULOP3.LUT UP0, URZ, UR4, 0x1f, URZ, 0xc0, !UPT ;  /* 0x0000001f04ff7892 */ /* 0x001fd2000f80c0ff */
[----:B------:R-:W-:Y:S05]  /*0100*/  BRA.U UP0, `(.L_x_99) ;  /* 0x0000002500447547 */ /* 0x000fea000b800000 */
[----:B------:R-:W-:-:S13]  /*0110*/  ISETP.GT.U32.AND P0, PT, R0, 0x7ff, PT ;  /* 0x000007ff0000780c */ /* 0x000fda0003f04070 */
[----:B------:R-:W-:Y:S05]  /*0120*/  @P0 BRA `(.L_x_100) ;  /* 0x0000001400f80947 */ /* 0x000fea0003800000 */
[----:B------:R-:W0:Y:S01]  /*0130*/  S2R R3, SR_TID.X ;  /* 0x0000000000037919 */ /* 0x000e220000002100 */
[----:B------:R-:W-:Y:S01]  /*0140*/  BSSY.RECONVERGENT B1, `(.L_x_101) ;  /* 0x0000009000017945 */ /* 0x000fe20003800200 */
[----:B------:R-:W-:Y:S02]  /*0150*/  CS2R R4, SRZ ;  /* 0x0000000000047805 */ /* 0x000fe4000001ff00 */
[----:B0-----:R-:W-:Y:S01]  /*0160*/  ISETP.GE.U32.AND P0, PT, R3, R0, PT ;  /* 0x000000000300720c */ /* 0x001fe20003f06070 */
[----:B------:R-:W-:-:S12]  /*0170*/  IMAD.MOV.U32 R9, RZ, RZ, R3 ;  /* 0x000000ffff097224 */ /* 0x000fd800078e0003 */
[----:B------:R-:W-:Y:S05]  /*0180*/  @P0 BRA `(.L_x_102) ;  /* 0x0000000000100947 */ /* 0x000fea0003800000 */
[----:B------:R-:W0:Y:S02]  /*0190*/  LDC.64 R4, c[0x0][0x380] ;  /* 0x0000e000ff047b82 */ /* 0x000e240000000a00 */
[----:B0-----:R-:W-:-:S06]  /*01a0*/  IMAD.WIDE.U32 R4, R3, 0x8, R4 ;  /* 0x0000000803047825 */ /* 0x001fcc00078e0004 */
[----:B------:R-:W5:Y:S01]  /*01b0*/  LDG.E.64.CONSTANT R4, desc[UR6][R4.64] ;  /* 0x0000000604047981 */ /* 0x000f62000c1e9b00 */
[----:B------:R-:W-:-:S07]  /*01c0*/  VIADD R9, R3, 0x100 ;  /* 0x0000010003097836 */ /* 0x000fce0000000000 */
.L_x_102:
[----:B------:R-:W-:Y:S05]  /*01d0*/  BSYNC.RECONVERGENT B1 ;  /* 0x0000000000017941 */ /* 0x000fea0003800200 */
.L_x_101:
[----:B------:R-:W-:Y:S01]  /*01e0*/  ISETP.GE.U32.AND P0, PT, R9, R0, PT ;  /* 0x000000000900720c */ /* 0x000fe20003f06070 */
        /* <DEDUP_REMOVED lines=16> */
.L_x_107:
        /* <DEDUP_REMOVED lines=12> */
.L_x_106:
[----:B------:R-:W-:Y:S05]  /*03b0*/  BSYNC.RECONVERGENT B2 ;  /* 0x0000000000027941 */ /* 0x000fea0003800200 */
.L_x_105:
[----:B------:R-:W-:Y:S05]  /*03c0*/  @!P0 BRA `(.L_x_104) ;  /* 0x0000000800288947 */ /* 0x000fea0003800000 */
[----:B------:R-:W0:Y:S01]  /*03d0*/  LDC.64 R6, c[0x0][0x380] ;  /* 0x0000e000ff067b82 */ /* 0x000e220000000a00 */
[----:B------:R-:W-:Y:S01]  /*03e0*/  IMAD.IADD R2, R0, 0x1, -R9 ;  /* 0x0000000100027824 */ /* 0x000fe200078e0a09 */
[----:B------:R-:W-:Y:S01]  /*03f0*/  BSSY.RECONVERGENT B2, `(.L_x_108) ;  /* 0x000004c000027945 */ /* 0x000fe20003800200 */
[----:B------:R-:W-:-:S03]  /*0400*/  PLOP3.LUT P0, PT, PT, PT, PT, 0x80, 0x8 ;  /* 0x000000000008781c */ /* 0x000fc60003f0f070 */
[----:B------:R-:W-:Y:S01]  /*0410*/  ISETP.GT.AND P1, PT, R2, 0xc00, PT ;  /* 0x00000c000200780c */ /* 0x000fe20003f24270 */
[----:B0-----:R-:W-:-:S12]  /*0420*/  IMAD.WIDE.U32 R6, R9, 0x8, R6 ;  /* 0x0000000809067825 */ /* 0x001fd800078e0006 */
[----:B------:R-:W-:Y:S05]  /*0430*/  @!P1 BRA `(.L_x_109) ;  /* 0x00000004001c9947 */ /* 0x000fea0003800000 */
[----:B------:R-:W-:Y:S01]  /*0440*/  PLOP3.LUT P0, PT, PT, PT, PT, 0x8, 0x80 ;  /* 0x000000000080781c */ /* 0x000fe20003f0e170 */
[----:B------:R-:W-:-:S12]  /*0450*/  VIADD R2, R0, 0xfffff400 ;  /* 0xfffff40000027836 */ /* 0x000fd80000000000 */
.L_x_110:
[----:B------:R-:W2:Y:S04]  /*0460*/  LDG.E.64.CONSTANT R40, desc[UR6][R6.64] ;  /* 0x0000000606287981 */ /* 0x000ea8000c1e9b00 */
[----:B------:R-:W3:Y:S04]  /*0470*/  LDG.E.64.CONSTANT R38, desc[UR6][R6.64+0x800] ;  /* 0x0008000606267981 */ /* 0x000ee8000c1e9b00 */
[----:B------:R-:W4:Y:S04]  /*0480*/  LDG.E.64.CONSTANT R36, desc[UR6][R6.64+0x1000] ;  /* 0x0010000606247981 */ /* 0x000f28000c1e9b00 */
        /* <DEDUP_REMOVED lines=12> */
[----:B------:R0:W4:Y:S01]  /*0550*/  LDG.E.64.CONSTANT R10, desc[UR6][R6.64+0x7800] ;  /* 0x00780006060a7981 */ /* 0x000122000c1e9b00 */
[----:B------:R-:W-:-:S05]  /*0560*/  VIADD R9, R9, 0x1000 ;  /* 0x0000100009097836 */ /* 0x000fca0000000000 */
[----:B------:R-:W-:Y:S02]  /*0570*/  ISETP.GE.AND P2, PT, R9, R2, PT ;  /* 0x000000020900720c */ /* 0x000fe40003f46270 */
[----:B0-----:R-:W-:-:S05]  /*0580*/  IADD3 R6, P3, PT, R6, 0x8000, RZ ;  /* 0x0000800006067810 */ /* 0x001fca0007f7e0ff */
[----:B------:R-:W-:Y:S01]  /*0590*/  IMAD.X R7, RZ, RZ, R7, P3 ;  /* 0x000000ffff077224 */ /* 0x000fe200018e0607 */
        /* <DEDUP_REMOVED lines=49> */
.L_x_109:
[----:B------:R-:W-:Y:S05]  /*08b0*/  BSYNC.RECONVERGENT B2 ;  /* 0x0000000000027941 */ /* 0x000fea0003800200 */
.L_x_108:
[----:B------:R-:W-:Y:S01]  /*08c0*/  IMAD.IADD R2, R0, 0x1, -R9 ;  /* 0x0000000100027824 */ /* 0x000fe200078e0a09 */
[----:B------:R-:W-:Y:S04]  /*08d0*/  BSSY.RECONVERGENT B2, `(.L_x_111) ;  /* 0x0000027000027945 */ /* 0x000fe80003800200 */
[----:B------:R-:W-:-:S13]  /*08e0*/  ISETP.GT.AND P1, PT, R2, 0x400, PT ;  /* 0x000004000200780c */ /* 0x000fda0003f24270 */
[----:B------:R-:W-:Y:S05]  /*08f0*/  @!P1 BRA `(.L_x_112) ;  /* 0x0000000000909947 */ /* 0x000fea0003800000 */
[----:B------:R-:W2:Y:S04]  /*0900*/  LDG.E.64.CONSTANT R12, desc[UR6][R6.64] ;  /* 0x00000006060c7981 */ /* 0x000ea8000c1e9b00 */
[----:B------:R-:W3:Y:S04]  /*0910*/  LDG.E.64.CONSTANT R14, desc[UR6][R6.64+0x800] ;  /* 0x00080006060e7981 */ /* 0x000ee8000c1e9b00 */
[----:B------:R-:W4:Y:S04]  /*0920*/  LDG.E.64.CONSTANT R16, desc[UR6][R6.64+0x1000] ;  /* 0x0010000606107981 */ /* 0x000f28000c1e9b00 */
[----:B------:R-:W4:Y:S04]  /*0930*/  LDG.E.64.CONSTANT R18, desc[UR6][R6.64+0x1800] ;  /* 0x0018000606127981 */ /* 0x000f28000c1e9b00 */
[----:B------:R-:W4:Y:S04]  /*0940*/  LDG.E.64.CONSTANT R20, desc[UR6][R6.64+0x2000] ;  /* 0x0020000606147981 */ /* 0x000f28000c1e9b00 */
[----:B------:R-:W4:Y:S04]  /*0950*/  LDG.E.64.CONSTANT R22, desc[UR6][R6.64+0x2800] ;  /* 0x0028000606167981 */ /* 0x000f28000c1e9b00 */
[----:B------:R-:W4:Y:S04]  /*0960*/  LDG.E.64.CONSTANT R24, desc[UR6][R6.64+0x3000] ;  /* 0x0030000606187981 */ /* 0x000f28000c1e9b00 */
[----:B------:R0:W4:Y:S01]  /*0970*/  LDG.E.64.CONSTANT R10, desc[UR6][R6.64+0x3800] ;  /* 0x00380006060a7981 */ /* 0x000122000c1e9b00 */
[----:B------:R-:W-:Y:S01]  /*0980*/  VIADD R9, R9, 0x800 ;  /* 0x0000080009097836 */ /* 0x000fe20000000000 */
        /* <DEDUP_REMOVED lines=27> */
.L_x_112:
[----:B------:R-:W-:Y:S05]  /*0b40*/  BSYNC.RECONVERGENT B2 ;  /* 0x0000000000027941 */ /* 0x000fea0003800200 */
.L_x_111:
[----:B------:R-:W-:-:S13]  /*0b50*/  ISETP.LT.OR P0, PT, R9, R0, P0 ;  /* 0x000000000900720c */ /* 0x000fda0000701670 */
[----:B------:R-:W-:Y:S05]  /*0b60*/  @!P0 BRA `(.L_x_104) ;  /* 0x0000000000408947 */ /* 0x000fea0003800000 */
        /* <DEDUP_REMOVED lines=16> */
.L_x_104:
[----:B------:R-:W-:Y:S05]  /*0c70*/  BSYNC.RECONVERGENT B1 ;  /* 0x0000000000017941 */ /* 0x000fea0003800200 */
.L_x_103:
[----:B------:R-:W-:-:S13]  /*0c80*/  ISETP.GE.U32.AND P0, PT, R0, 0x100, PT ;  /* 0x000001000000780c */ /* 0x000fda0003f06070 */
        /* <DEDUP_REMOVED lines=58> */
[----:B-1----:R-:W0:Y:S04]  /*1030*/  LDS.128 R8, [UR4+0x10] ;  /* 0x00001004ff087984 */ /* 0x002e280008000c00 */
        /* <DEDUP_REMOVED lines=25> */
.L_x_113:
[----:B------:R-:W-:Y:S01]  /*11d0*/  LOP3.LUT R2, R3, 0x3e0, RZ, 0xc0, !PT ;  /* 0x000003e003027812 */ /* 0x000fe200078ec0ff */
[----:B------:R-:W0:Y:S03]  /*11e0*/  S2R R10, SR_LANEID ;  /* 0x00000000000a7919 */ /* 0x000e260000000000 */
[----:B------:R-:W-:Y:S01]  /*11f0*/  LOP3.LUT R9, RZ, R2, RZ, 0x33, !PT ;  /* 0x00000002ff097212 */ /* 0x000fe200078e33ff */
[----:B------:R-:W-:-:S04]  /*1200*/  VIADD R7, R2, 0x20 ;  /* 0x0000002002077836 */ /* 0x000fc80000000000 */
[----:B------:R-:W-:Y:S01]  /*1210*/  IMAD.IADD R9, R9, 0x1, R0 ;  /* 0x0000000109097824 */ /* 0x000fe200078e0200 */
[----:B------:R-:W-:-:S04]  /*1220*/  ISETP.GT.U32.AND P0, PT, R7, R0, PT ;  /* 0x000000000700720c */ /* 0x000fc80003f04070 */
        /* <DEDUP_REMOVED lines=60> */
[----:B------:R-:W-:Y:S01]  /*15f0*/  ISETP.GT.U32.AND P2, PT, R0, 0x20, PT ;  /* 0x000000200000780c */ /* 0x000fe20003f44070 */
        /* <DEDUP_REMOVED lines=8> */
[C---:B------:R-:W-:Y:S01]  /*1680*/  ISETP.GT.U32.AND P1, PT, R0.reuse, 0x40, PT ;  /* 0x000000400000780c */ /* 0x040fe20003f24070 */
[----:B------:R-:W-:Y:S01]  /*1690*/  IMAD.MOV.U32 R2, RZ, RZ, R13 ;  /* 0x000000ffff027224 */ /* 0x000fe200078e000d */
[----:B------:R-:W-:Y:S01]  /*16a0*/  ISETP.GT.U32.AND P2, PT, R0, 0x60, PT ;  /* 0x000000600000780c */ /* 0x000fe20003f44070 */
[----:B------:R-:W-:Y:S01]  /*16b0*/  IMAD.MOV.U32 R3, RZ, RZ, R12 ;  /* 0x000000ffff037224 */ /* 0x000fe200078e000c */
[----:B------:R-:W0:Y:S05]  /*16c0*/  LDS.128 R4, [UR4+0x30] ;  /* 0x00003004ff047984 */ /* 0x000e2a0008000c00 */
[----:B------:R-:W-:-:S06]  /*16d0*/  DSETP.GEU.AND P3, PT, R2, R14, PT ;  /* 0x0000000e0200722a */ /* 0x000fcc0003f6e000 */
[----:B------:R-:W-:Y:S02]  /*16e0*/  @P1 FSEL R13, R14, R13, !P3 ;  /* 0x0000000d0e0d1208 */ /* 0x000fe40005800000 */
[----:B------:R-:W-:Y:S02]  /*16f0*/  @P1 FSEL R12, R15, R12, !P3 ;  /* 0x0000000c0f0c1208 */ /* 0x000fe40005800000 */
[----:B------:R-:W-:Y:S01]  /*1700*/  ISETP.GT.U32.AND P1, PT, R0, 0x80, PT ;  /* 0x000000800000780c */ /* 0x000fe20003f24070 */
[----:B------:R-:W-:Y:S02]  /*1710*/  IMAD.MOV.U32 R2, RZ, RZ, R13 ;  /* 0x000000ffff027224 */ /* 0x000fe400078e000d */
[----:B------:R-:W-:-:S06]  /*1720*/  IMAD.MOV.U32 R3, RZ, RZ, R12 ;  /* 0x000000ffff037224 */ /* 0x000fcc00078e000c */
[----:B-1----:R-:W-:Y:S01]  /*1730*/  DSETP.GEU.AND P3, PT, R2, R8, PT ;  /* 0x000000080200722a */ /* 0x002fe20003f6e000 */
[----:B------:R-:W1:Y:S05]  /*1740*/  LDS.64 R2, [UR4+0x40] ;  /* 0x00004004ff027984 */ /* 0x000e6a0008000a00 */
[----:B------:R-:W-:Y:S02]  /*1750*/  @P2 FSEL R13, R8, R13, !P3 ;  /* 0x0000000d080d2208 */ /* 0x000fe40005800000 */
[----:B------:R-:W-:Y:S02]  /*1760*/  @P2 FSEL R12, R9, R12, !P3 ;  /* 0x0000000c090c2208 */ /* 0x000fe40005800000 */
[----:B------:R-:W-:Y:S01]  /*1770*/  ISETP.GT.U32.AND P2, PT, R0, 0xa0, PT ;  /* 0x000000a00000780c */ /* 0x000fe20003f44070 */
[----:B------:R-:W-:-:S02]  /*1780*/  IMAD.MOV.U32 R8, RZ, RZ, R13 ;  /* 0x000000ffff087224 */ /* 0x000fc400078e000d */
[----:B------:R-:W-:-:S06]  /*1790*/  IMAD.MOV.U32 R9, RZ, RZ, R12 ;  /* 0x000000ffff097224 */ /* 0x000fcc00078e000c */
[----:B------:R-:W-:-:S06]  /*17a0*/  DSETP.GEU.AND P3, PT, R8, R10, PT ;  /* 0x0000000a0800722a */ /* 0x000fcc0003f6e000 */
[----:B------:R-:W-:Y:S02]  /*17b0*/  @P1 FSEL R13, R10, R13, !P3 ;  /* 0x0000000d0a0d1208 */ /* 0x000fe40005800000 */
[----:B------:R-:W-:Y:S02]  /*17c0*/  @P1 FSEL R12, R11, R12, !P3 ;  /* 0x0000000c0b0c1208 */ /* 0x000fe40005800000 */
[----:B------:R-:W-:Y:S01]  /*17d0*/  ISETP.GT.U32.AND P1, PT, R0, 0xc0, PT ;  /* 0x000000c00000780c */ /* 0x000fe20003f24070 */
[----:B------:R-:W-:Y:S02]  /*17e0*/  IMAD.MOV.U32 R8, RZ, RZ, R13 ;  /* 0x000000ffff087224 */ /* 0x000fe400078e000d */
[----:B------:R-:W-:-:S06]  /*17f0*/  IMAD.MOV.U32 R9, RZ, RZ, R12 ;  /* 0x000000ffff097224 */ /* 0x000fcc00078e000c */
[----:B0-----:R-:W-:-:S06]  /*1800*/  DSETP.GEU.AND P3, PT, R8, R4, PT ;  /* 0x000000040800722a */ /* 0x001fcc0003f6e000 */
[----:B------:R-:W-:Y:S02]  /*1810*/  @P2 FSEL R13, R4, R13, !P3 ;  /* 0x0000000d040d2208 */ /* 0x000fe40005800000 */
[----:B------:R-:W-:Y:S02]  /*1820*/  @P2 FSEL R12, R5, R12, !P3 ;  /* 0x0000000c050c2208 */ /* 0x000fe40005800000 */
[----:B------:R-:W-:Y:S01]  /*1830*/  ISETP.GT.U32.AND P2, PT, R0, 0xe0, PT ;  /* 0x000000e00000780c */ /* 0x000fe20003f44070 */
        /* <DEDUP_REMOVED lines=13> */
.L_x_100:
[----:B------:R-:W0:Y:S01]  /*1910*/  S2R R4, SR_TID.X ;  /* 0x0000000000047919 */ /* 0x000e220000002100 */
[----:B------:R-:W1:Y:S01]  /*1920*/  LDC.64 R2, c[0x0][0x380] ;  /* 0x0000e000ff027b82 */ /* 0x000e620000000a00 */
[----:B0-----:R-:W-:-:S04]  /*1930*/  IMAD.SHL.U32 R5, R4, 0x4, RZ ;  /* 0x0000000404057824 */ /* 0x001fc800078e00ff */
[----:B-1----:R-:W-:-:S05]  /*1940*/  IMAD.WIDE.U32 R2, R5, 0x8, R2 ;  /* 0x0000000805027825 */ /* 0x002fca00078e0002 */
[----:B------:R-:W2:Y:S04]  /*1950*/  LDG.E.128.CONSTANT R16, desc[UR6][R2.64] ;  /* 0x0000000602107981 */ /* 0x000ea8000c1e9d00 */
[----:B------:R-:W3:Y:S04]  /*1960*/  LDG.E.128.CONSTANT R20, desc[UR6][R2.64+0x10] ;  /* 0x0000100602147981 */ /* 0x000ee8000c1e9d00 */
[----:B------:R-:W4:Y:S04]  /*1970*/  LDG.E.128.CONSTANT R12, desc[UR6][R2.64+0x2000] ;  /* 0x00200006020c7981 */ /* 0x000f28000c1e9d00 */
[----:B------:R-:W5:Y:S01]  /*1980*/  LDG.E.128.CONSTANT R8, desc[UR6][R2.64+0x2010] ;  /* 0x0020100602087981 */ /* 0x000f62000c1e9d00 */
[----:B------:R-:W-:-:S02]  /*1990*/  VIADD R24, R0, 0xfffff800 ;  /* 0xfffff80000187836 */ /* 0x000fc40000000000 */
[----:B------:R-:W-:-:S03]  /*19a0*/  IMAD.MOV.U32 R5, RZ, RZ, 0x800 ;  /* 0x00000800ff057424 */ /* 0x000fc600078e00ff */
[----:B------:R-:W-:Y:S01]  /*19b0*/  ISETP.GE.U32.AND P1, PT, R24, 0x800, PT ;  /* 0x000008001800780c */ /* 0x000fe20003f26070 */
        /* <DEDUP_REMOVED lines=23> */
[----:B------:R-:W-:-:S07]  /*1b30*/  IMAD.MOV.U32 R5, RZ, RZ, 0x800 ;  /* 0x00000800ff057424 */ /* 0x000fce00078e00ff */
.L_x_117:
[----:B------:R-:W-:-:S05]  /*1b40*/  IMAD.WIDE.U32 R26, R5, 0x8, R2 ;  /* 0x00000008051a7825 */ /* 0x000fca00078e0002 */
[----:B------:R-:W2:Y:S04]  /*1b50*/  LDG.E.128.CONSTANT R20, desc[UR6][R26.64] ;  /* 0x000000061a147981 */ /* 0x000ea8000c1e9d00 */
[----:B------:R-:W3:Y:S04]  /*1b60*/  LDG.E.128.CONSTANT R16, desc[UR6][R26.64+0x10] ;  /* 0x000010061a107981 */ /* 0x000ee8000c1e9d00 */
[----:B------:R-:W4:Y:S04]  /*1b70*/  LDG.E.128.CONSTANT R12, desc[UR6][R26.64+0x2000] ;  /* 0x002000061a0c7981 */ /* 0x000f28000c1e9d00 */
[----:B------:R-:W5:Y:S01]  /*1b80*/  LDG.E.128.CONSTANT R8, desc[UR6][R26.64+0x2010] ;  /* 0x002010061a087981 */ /* 0x000f62000c1e9d00 */
        /* <DEDUP_REMOVED lines=20> */
[----:B0-----:R-:W-:Y:S01]  /*1cd0*/  IMAD.IADD R8, R0, 0x1, -R5 ;  /* 0x0000000100087824 */ /* 0x001fe200078e0a05 */
[----:B------:R-:W-:-:S04]  /*1ce0*/  FSEL R7, R9, R7, !P0 ;  /* 0x0000000709077208 */ /* 0x000fc80004000000 */
[----:B------:R-:W-:Y:S02]  /*1cf0*/  ISETP.GE.U32.AND P1, PT, R8, 0x800, PT ;  /* 0x000008000800780c */ /* 0x000fe40003f26070 */
[----:B------:R-:W-:-:S06]  /*1d00*/  DSETP.GEU.AND P0, PT, R6, R10, PT ;  /* 0x0000000a0600722a */ /* 0x000fcc0003f0e000 */
[----:B------:R-:W-:Y:S02]  /*1d10*/  FSEL R6, R10, R6, !P0 ;  /* 0x000000060a067208 */ /* 0x000fe40004000000 */
[----:B------:R-:W-:-:S03]  /*1d20*/  FSEL R7, R11, R7, !P0 ;  /* 0x000000070b077208 */ /* 0x000fc60004000000 */
[----:B------:R-:W-:Y:S05]  /*1d30*/  @!P1 BRA `(.L_x_116) ;  /* 0x00000004000c9947 */ /* 0x000fea0003800000 */
[----:B------:R-:W-:-:S05]  /*1d40*/  VIADD R5, R5, 0x800 ;  /* 0x0000080005057836 */ /* 0x000fca0000000000 */
[----:B------:R-:W-:-:S13]  /*1d50*/  ISETP.GT.U32.AND P0, PT, R5, R24, PT ;  /* 0x000000180500720c */ /* 0x000fda0003f04070 */
[----:B------:R-:W-:Y:S05]  /*1d60*/  @!P0 BRA `(.L_x_117) ;  /* 0xfffffffc00748947 */ /* 0x000fea000383ffff */
.L_x_115:
[----:B------:R-:W-:-:S13]  /*1d70*/  ISETP.GE.U32.AND P0, PT, R5, R0, PT ;  /* 0x000000000500720c */ /* 0x000fda0003f06070 */
[----:B------:R-:W-:Y:S05]  /*1d80*/  @P0 BRA `(.L_x_116) ;  /* 0x0000000000f80947 */ /* 0x000fea0003800000 */
[----:B------:R-:W-:Y:S01]  /*1d90*/  IMAD.IADD R3, R0, 0x1, -R5 ;  /* 0x0000000100037824 */ /* 0x000fe200078e0a05 */
[----:B------:R-:W-:Y:S04]  /*1da0*/  BSSY.RECONVERGENT B1, `(.L_x_116) ;  /* 0x000003c000017945 */ /* 0x000fe80003800200 */
[----:B------:R-:W-:-:S13]  /*1db0*/  ISETP.GE.AND P0, PT, R4, R3, PT ;  /* 0x000000030400720c */ /* 0x000fda0003f06270 */
[----:B------:R-:W-:Y:S05]  /*1dc0*/  @P0 BRA `(.L_x_118) ;  /* 0x0000000000e40947 */ /* 0x000fea0003800000 */
[----:B------:R-:W-:Y:S01]  /*1dd0*/  LOP3.LUT R2, RZ, R4, RZ, 0x33, !PT ;  /* 0x00000004ff027212 */ /* 0x000fe200078e33ff */
[----:B------:R-:W-:Y:S03]  /*1de0*/  BSSY.RECONVERGENT B2, `(.L_x_119) ;  /* 0x0000017000027945 */ /* 0x000fe60003800200 */
[----:B------:R-:W-:-:S04]  /*1df0*/  IADD3 R2, PT, PT, -R5, R0, R2 ;  /* 0x0000000005027210 */ /* 0x000fc80007ffe102 */
[C---:B------:R-:W-:Y:S02]  /*1e00*/  LOP3.LUT R0, R2.reuse, 0x300, RZ, 0xc0, !PT ;  /* 0x0000030002007812 */ /* 0x040fe400078ec0ff */
[----:B------:R-:W-:Y:S02]  /*1e10*/  ISETP.GE.U32.AND P2, PT, R2, 0x300, PT ;  /* 0x000003000200780c */ /* 0x000fe40003f46070 */
[----:B------:R-:W-:Y:S01]  /*1e20*/  ISETP.NE.AND P0, PT, R0, 0x300, PT ;  /* 0x000003000000780c */ /* 0x000fe20003f05270 */
[----:B------:R-:W-:-:S12]  /*1e30*/  IMAD.MOV.U32 R0, RZ, RZ, R4 ;  /* 0x000000ffff007224 */ /* 0x000fd800078e0004 */
[----:B------:R-:W-:Y:S05]  /*1e40*/  @!P0 BRA `(.L_x_120) ;  /* 0x0000000000408947 */ /* 0x000fea0003800000 */
[----:B------:R-:W0:Y:S01]  /*1e50*/  LDC.64 R10, c[0x0][0x380] ;  /* 0x0000e000ff0a7b82 */ /* 0x000e220000000a00 */
[----:B------:R-:W-:Y:S01]  /*1e60*/  LEA.HI R0, R2, 0x1, RZ, 0x18 ;  /* 0x0000000102007811 */ /* 0x000fe200078fc0ff */
[----:B------:R-:W-:-:S03]  /*1e70*/  IMAD.IADD R13, R4, 0x1, R5 ;  /* 0x00000001040d7824 */ /* 0x000fc600078e0205 */
[----:B------:R-:W-:Y:S01]  /*1e80*/  LOP3.LUT R2, R0, 0x3, RZ, 0xc0, !PT ;  /* 0x0000000300027812 */ /* 0x000fe200078ec0ff */
[----:B------:R-:W-:-:S04]  /*1e90*/  IMAD.MOV.U32 R0, RZ, RZ, R4 ;  /* 0x000000ffff007224 */ /* 0x000fc800078e0004 */
[----:B------:R-:W-:-:S07]  /*1ea0*/  IMAD.MOV R2, RZ, RZ, -R2 ;  /* 0x000000ffff027224 */ /* 0x000fce00078e0a02 */
.L_x_121:
        /* <DEDUP_REMOVED lines=10> */
.L_x_120:
[----:B------:R-:W-:Y:S05]  /*1f50*/  BSYNC.RECONVERGENT B2 ;  /* 0x0000000000027941 */ /* 0x000fea0003800200 */
.L_x_119:
[----:B------:R-:W-:Y:S05]  /*1f60*/  @!P2 BRA `(.L_x_118) ;  /* 0x00000000007ca947 */ /* 0x000fea0003800000 */
[----:B------:R-:W0:Y:S01]  /*1f70*/  LDC.64 R8, c[0x0][0x380] ;  /* 0x0000e000ff087b82 */ /* 0x000e220000000a00 */
[C---:B------:R-:W-:Y:S02]  /*1f80*/  IMAD.IADD R5, R0.reuse, 0x1, R5 ;  /* 0x0000000100057824 */ /* 0x040fe400078e0205 */
[----:B------:R-:W-:-:S07]  /*1f90*/  VIADD R0, R0, 0x200 ;  /* 0x0000020000007836 */ /* 0x000fce0000000000 */
.L_x_122:
        /* <DEDUP_REMOVED lines=11> */
[C---:B------:R-:W-:Y:S02]  /*2050*/  VIADD R2, R0.reuse, 0x200 ;  /* 0x0000020000027836 */ /* 0x040fe40000000000 */
[----:B------:R-:W-:Y:S02]  /*2060*/  VIADD R0, R0, 0x400 ;  /* 0x0000040000007836 */ /* 0x000fe40000000000 */
[----:B------:R-:W-:Y:S01]  /*2070*/  VIADD R5, R5, 0x400 ;  /* 0x0000040005057836 */ /* 0x000fe20000000000 */
[----:B------:R-:W-:Y:S01]  /*2080*/  ISETP.GE.AND P1, PT, R2, R3, PT ;  /* 0x000000030200720c */ /* 0x000fe20003f26270 */
        /* <DEDUP_REMOVED lines=11> */
[----:B------:R-:W-:Y:S01]  /*2140*/  FSEL R7, R17, R7, !P0 ;  /* 0x0000000711077208 */ /* 0x000fe20004000000 */
[----:B------:R-:W-:Y:S06]  /*2150*/  @!P1 BRA `(.L_x_122) ;  /* 0xfffffffc00909947 */ /* 0x000fec000383ffff */
.L_x_118:
[----:B------:R-:W-:Y:S05]  /*2160*/  BSYNC.RECONVERGENT B1 ;  /* 0x0000000000017941 */ /* 0x000fea0003800200 */
.L_x_116:
        /* <DEDUP_REMOVED lines=50> */
[----:B------:R-:W2:Y:S01]  /*2490*/  LDS.128 R12, [UR4+0x20] ;  /* 0x00002004ff0c7984 */ /* 0x000ea20008000c00 */
[----:B-1----:R-:W-:-:S06]  /*24a0*/  DSETP.GEU.AND P1, PT, R6, R8, PT ;  /* 0x000000080600722a */ /* 0x002fcc0003f2e000 */
[----:B0-----:R-:W-:Y:S02]  /*24b0*/  FSEL R2, R8, R6, !P1 ;  /* 0x0000000608027208 */ /* 0x001fe40004800000 */
[----:B------:R-:W-:Y:S02]  /*24c0*/  FSEL R3, R9, R7, !P1 ;  /* 0x0000000709037208 */ /* 0x000fe40004800000 */
[----:B------:R-:W0:Y:S04]  /*24d0*/  LDS.128 R4, [UR4+0x30] ;  /* 0x00003004ff047984 */ /* 0x000e280008000c00 */
[----:B------:R-:W-:-:S06]  /*24e0*/  DSETP.GEU.AND P1, PT, R2, R10, PT ;  /* 0x0000000a0200722a */ /* 0x000fcc0003f2e000 */
[----:B------:R-:W-:Y:S02]  /*24f0*/  FSEL R2, R10, R2, !P1 ;  /* 0x000000020a027208 */ /* 0x000fe40004800000 */
[----:B------:R-:W-:-:S06]  /*2500*/  FSEL R3, R11, R3, !P1 ;  /* 0x000000030b037208 */ /* 0x000fcc0004800000 */
[----:B--2---:R-:W-:-:S06]  /*2510*/  DSETP.GEU.AND P1, PT, R2, R12, PT ;  /* 0x0000000c0200722a */ /* 0x004fcc0003f2e000 */
        /* <DEDUP_REMOVED lines=16> */
.L_x_99:
        /* <DEDUP_REMOVED lines=12> */
.L_x_125:
[----:B------:R-:W-:Y:S05]  /*26e0*/  BSYNC.RECONVERGENT B1 ;  /* 0x0000000000017941 */ /* 0x000fea0003800200 */
.L_x_124:
        /* <DEDUP_REMOVED lines=17> */
.L_x_130:
        /* <DEDUP_REMOVED lines=12> */
.L_x_129:
[----:B------:R-:W-:Y:S05]  /*28c0*/  BSYNC.RECONVERGENT B2 ;  /* 0x0000000000027941 */ /* 0x000fea0003800200 */
.L_x_128:
        /* <DEDUP_REMOVED lines=10> */
.L_x_133:
        /* <DEDUP_REMOVED lines=69> */
.L_x_132:
[----:B------:R-:W-:Y:S05]  /*2dc0*/  BSYNC.RECONVERGENT B2 ;  /* 0x0000000000027941 */ /* 0x000fea0003800200 */
.L_x_131:
        /* <DEDUP_REMOVED lines=40> */
.L_x_135:
[----:B------:R-:W-:Y:S05]  /*3050*/  BSYNC.RECONVERGENT B2 ;  /* 0x0000000000027941 */ /* 0x000fea0003800200 */
.L_x_134:
        /* <DEDUP_REMOVED lines=18> */
.L_x_127:
[----:B------:R-:W-:Y:S05]  /*3180*/  BSYNC.RECONVERGENT B1 ;  /* 0x0000000000017941 */ /* 0x000fea0003800200 */
.L_x_126:
        /* <DEDUP_REMOVED lines=60> */
[----:B---3--:R-:W1:Y:S01]  /*3550*/  LDS.128 R12, [UR4+0x20] ;  /* 0x00002004ff0c7984 */ /* 0x008e620008000c00 */
        /* <DEDUP_REMOVED lines=24> */
.L_x_136:
        /* <DEDUP_REMOVED lines=63> */
[----:B----4-:R-:W-:Y:S05]  /*3ad0*/  @P0 BRA `(.L_x_114) ;  /* 0x0000001000380947 */ /* 0x010fea0003800000 */
[----:B------:R-:W0:Y:S01]  /*3ae0*/  S2UR UR5, SR_CgaCtaId ;  /* 0x00000000000579c3 */ /* 0x000e220000008800 */
[----:B------:R-:W-:Y:S01]  /*3af0*/  UMOV UR4, 0x400 ;  /* 0x0000040000047882 */ /* 0x000fe20000000000 */
[C---:B------:R-:W-:Y:S02]  /*3b00*/  ISETP.GT.U32.AND P3, PT, R0.reuse, 0x20, PT ;  /* 0x000000200000780c */ /* 0x040fe40003f64070 */
        /* <DEDUP_REMOVED lines=9> */
[----:B------:R-:W-:Y:S01]  /*3ba0*/  ISETP.GT.U32.AND P1, PT, R0, 0x60, PT ;  /* 0x000000600000780c */ /* 0x000fe20003f24070 */
[----:B------:R-:W-:Y:S01]  /*3bb0*/  IMAD.MOV.U32 R2, RZ, RZ, R13 ;  /* 0x000000ffff027224 */ /* 0x000fe200078e000d */
[----:B------:R-:W0:Y:S01]  /*3bc0*/  LDS.128 R4, [UR4+0x30] ;  /* 0x00003004ff047984 */ /* 0x000e220008000c00 */
[----:B------:R-:W-:-:S06]  /*3bd0*/  IMAD.MOV.U32 R3, RZ, RZ, R12 ;  /* 0x000000ffff037224 */ /* 0x000fcc00078e000c */
        /* <DEDUP_REMOVED lines=36> */
.L_x_123:
[----:B------:R-:W0:Y:S01]  /*3e20*/  S2R R7, SR_TID.X ;  /* 0x0000000000077919 */ /* 0x000e220000002100 */
[----:B------:R-:W1:Y:S02]  /*3e30*/  LDCU.64 UR4, c[0x0][0x380] ;  /* 0x00007000ff0477ac */ /* 0x000e640008000a00 */
[----:B-1----:R-:W-:Y:S02]  /*3e40*/  IMAD.U32 R2, RZ, RZ, UR4 ;  /* 0x00000004ff027e24 */ /* 0x002fe4000f8e00ff */
[----:B------:R-:W-:Y:S02]  /*3e50*/  IMAD.U32 R3, RZ, RZ, UR5 ;  /* 0x00000005ff037e24 */ /* 0x000fe4000f8e00ff */
        /* <DEDUP_REMOVED lines=9> */
[----:B------:R-:W-:-:S05]  /*3ef0*/  VIADD R6, R0, 0xfffff800 ;  /* 0xfffff80000067836 */ /* 0x000fca0000000000 */
[----:B------:R-:W-:Y:S01]  /*3f00*/  ISETP.GE.U32.AND P1, PT, R6, 0x800, PT ;  /* 0x000008000600780c */ /* 0x000fe20003f26070 */
[----:B--2---:R-:W-:-:S06]  /*3f10*/  DSETP.GEU.AND P0, PT, R22, R8, PT ;  /* 0x000000081600722a */ /* 0x004fcc0003f0e000 */
[----:B------:R-:W-:Y:S02]  /*3f20*/  FSEL R8, R8, R22, !P0 ;  /* 0x0000001608087208 */ /* 0x000fe40004000000 */
[----:B------:R-:W-:-:S06]  /*3f30*/  FSEL R9, R9, R23, !P0 ;  /* 0x0000001709097208 */ /* 0x000fcc0004000000 */
[----:B---3--:R-:W-:-:S06]  /*3f40*/  DSETP.GEU.AND P0, PT, R8, R10, PT ;  /* 0x0000000a0800722a */ /* 0x008fcc0003f0e000 */
[----:B------:R-:W-:Y:S02]  /*3f50*/  FSEL R8, R10, R8, !P0 ;  /* 0x000000080a087208 */ /* 0x000fe40004000000 */
[----:B------:R-:W-:Y:S01]  /*3f60*/  FSEL R9, R11, R9, !P0 ;  /* 0x000000090b097208 */ /* 0x000fe20004000000 */
[----:B------:R-:W-:-:S05]  /*3f70*/  IMAD.MOV.U32 R11, RZ, RZ, 0x800 ;  /* 0x00000800ff0b7424 */ /* 0x000fca00078e00ff */
        /* <DEDUP_REMOVED lines=18> */
[----:B------:R-:W1:Y:S02]  /*40a0*/  LDC.64 R2, c[0x0][0x380] ;  /* 0x0000e000ff027b82 */ /* 0x000e640000000a00 */
.L_x_139:
[----:B------:R-:W-:-:S04]  /*40b0*/  IMAD.IADD R17, R7, 0x1, R11 ;  /* 0x0000000107117824 */ /* 0x000fc800078e020b */
[----:B-1----:R-:W-:-:S06]  /*40c0*/  IMAD.WIDE.U32 R16, R17, 0x8, R2 ;  /* 0x0000000811107825 */ /* 0x002fcc00078e0002 */
[----:B------:R-:W2:Y:S01]  /*40d0*/  LDG.E.64.CONSTANT R16, desc[UR6][R16.64] ;  /* 0x0000000610107981 */ /* 0x000ea2000c1e9b00 */
[----:B------:R-:W-:-:S05]  /*40e0*/  IMAD.WIDE.U32 R18, R11, 0x8, R4 ;  /* 0x000000080b127825 */ /* 0x000fca00078e0004 */
[----:B------:R-:W3:Y:S04]  /*40f0*/  LDG.E.64.CONSTANT R20, desc[UR6][R18.64+0x800] ;  /* 0x0008000612147981 */ /* 0x000ee8000c1e9b00 */
[----:B------:R-:W4:Y:S04]  /*4100*/  LDG.E.64.CONSTANT R22, desc[UR6][R18.64+0x1000] ;  /* 0x0010000612167981 */ /* 0x000f28000c1e9b00 */
[----:B------:R-:W5:Y:S04]  /*4110*/  LDG.E.64.CONSTANT R24, desc[UR6][R18.64+0x1800] ;  /* 0x0018000612187981 */ /* 0x000f68000c1e9b00 */
[----:B------:R-:W5:Y:S04]  /*4120*/  LDG.E.64.CONSTANT R26, desc[UR6][R18.64+0x2000] ;  /* 0x00200006121a7981 */ /* 0x000f68000c1e9b00 */
[----:B------:R-:W5:Y:S04]  /*4130*/  LDG.E.64.CONSTANT R28, desc[UR6][R18.64+0x2800] ;  /* 0x00280006121c7981 */ /* 0x000f68000c1e9b00 */
[----:B------:R-:W5:Y:S04]  /*4140*/  LDG.E.64.CONSTANT R14, desc[UR6][R18.64+0x3000] ;  /* 0x00300006120e7981 */ /* 0x000f68000c1e9b00 */
[----:B------:R-:W5:Y:S01]  /*4150*/  LDG.E.64.CONSTANT R12, desc[UR6][R18.64+0x3800] ;  /* 0x00380006120c7981 */ /* 0x000f62000c1e9b00 */
[----:B0-----:R-:W-:-:S05]  /*4160*/  IMAD.IADD R10, R0, 0x1, -R11 ;  /* 0x00000001000a7824 */ /* 0x001fca00078e0a0b */
[----:B------:R-:W-:Y:S01]  /*4170*/  ISETP.GE.U32.AND P1, PT, R10, 0x800, PT ;  /* 0x000008000a00780c */ /* 0x000fe20003f26070 */
        /* <DEDUP_REMOVED lines=26> */
[----:B------:R-:W-:-:S13]  /*4320*/  ISETP.GT.U32.AND P0, PT, R11, R6, PT ;  /* 0x000000060b00720c */ /* 0x000fda0003f04070 */
[----:B------:R-:W-:Y:S05]  /*4330*/  @!P0 BRA `(.L_x_139) ;  /* 0xfffffffc005c8947 */ /* 0x000fea000383ffff */
.L_x_137:
        /* <DEDUP_REMOVED lines=14> */
[----:B------:R-:W-:Y:S01]  /*4420*/  LEA.HI R0, R5, 0x1, RZ, 0x18 ;  /* 0x0000000105007811 */ /* 0x000fe200078fc0ff */
[----:B------:R-:W-:-:S03]  /*4430*/  IMAD.IADD R15, R7, 0x1, R11 ;  /* 0x00000001070f7824 */ /* 0x000fc600078e020b */
[----:B------:R-:W-:Y:S01]  /*4440*/  LOP3.LUT R5, R0, 0x3, RZ, 0xc0, !PT ;  /* 0x0000000300057812 */ /* 0x000fe200078ec0ff */
[----:B------:R-:W-:-:S04]  /*4450*/  IMAD.MOV.U32 R0, RZ, RZ, R7 ;  /* 0x000000ffff007224 */ /* 0x000fc800078e0007 */
[----:B------:R-:W-:-:S07]  /*4460*/  IMAD.MOV R5, RZ, RZ, -R5 ;  /* 0x000000ffff057224 */ /* 0x000fce00078e0a05 */
.L_x_143:
        /* <DEDUP_REMOVED lines=10> */
.L_x_142:
[----:B------:R-:W-:Y:S05]  /*4510*/  BSYNC.RECONVERGENT B2 ;  /* 0x0000000000027941 */ /* 0x000fea0003800200 */
.L_x_141:
[----:B------:R-:W-:Y:S05]  /*4520*/  @!P2 BRA `(.L_x_140) ;  /* 0x000000000078a947 */ /* 0x000fea0003800000 */
[C---:B------:R-:W-:Y:S02]  /*4530*/  IMAD.IADD R5, R0.reuse, 0x1, R11 ;  /* 0x0000000100057824 */ /* 0x040fe400078e020b */
[----:B------:R-:W-:-:S07]  /*4540*/  VIADD R0, R0, 0x200 ;  /* 0x0000020000007836 */ /* 0x000fce0000000000 */
.L_x_144:
[----:B------:R-:W-:-:S04]  /*4550*/  IMAD.WIDE.U32 R10, R5, 0x8, R2 ;  /* 0x00000008050a7825 */ /* 0x000fc800078e0002 */
        /* <DEDUP_REMOVED lines=13> */
[----:B------:R-:W-:Y:S01]  /*4630*/  FSEL R9, R11, R9, !P0 ;  /* 0x000000090b097208 */ /* 0x000fe20004000000 */
[C---:B------:R-:W-:Y:S02]  /*4640*/  VIADD R11, R0.reuse, 0x200 ;  /* 0x00000200000b7836 */ /* 0x040fe40000000000 */
[----:B------:R-:W-:-:S03]  /*4650*/  VIADD R0, R0, 0x400 ;  /* 0x0000040000007836 */ /* 0x000fc60000000000 */
[----:B---3--:R-:W-:Y:S01]  /*4660*/  DSETP.GEU.AND P0, PT, R8, R12, PT ;  /* 0x0000000c0800722a */ /* 0x008fe20003f0e000 */
[----:B------:R-:W-:-:S05]  /*4670*/  ISETP.GE.AND P1, PT, R11, R4, PT ;  /* 0x000000040b00720c */ /* 0x000fca0003f26270 */
        /* <DEDUP_REMOVED lines=9> */
.L_x_140:
[----:B------:R-:W-:Y:S05]  /*4710*/  BSYNC.RECONVERGENT B1 ;  /* 0x0000000000017941 */ /* 0x000fea0003800200 */
.L_x_138:
        /* <DEDUP_REMOVED lines=74> */
.L_x_114:
[----:B------:R-:W-:Y:S05]  /*4bc0*/  BSYNC.RECONVERGENT B0 ;  /* 0x0000000000007941 */ /* 0x000fea0003800200 */
.L_x_98:
[----:B------:R-:W-:Y:S05]  /*4bd0*/  @P0 EXIT ;  /* 0x000000000000094d */ /* 0x000fea0003800000 */
[----:B------:R-:W4:Y:S01]  /*4be0*/  LDCU.64 UR8, c[0x0][0x398] ;  /* 0x00007300ff0877ac */ /* 0x000f220008000a00 */
[----:B01----:R-:W0:Y:S01]  /*4bf0*/  LDC.64 R4, c[0x0][0x388] ;  /* 0x0000e200ff047b82 */ /* 0x003e220000000a00 */
[----:B------:R-:W2:Y:S01]  /*4c00*/  LDCU.64 UR4, c[0x0][0x398] ;  /* 0x00007300ff0477ac */ /* 0x000ea20008000a00 */
[----:B----4-:R-:W-:-:S06]  /*4c10*/  DSETP.GT.AND P0, PT, R6, UR8, PT ;  /* 0x0000000806007e2a */ /* 0x010fcc000bf04000 */
[----:B--23--:R-:W-:Y:S02]  /*4c20*/  FSEL R2, R6, UR4, P0 ;  /* 0x0000000406027c08 */ /* 0x00cfe40008000000 */
[----:B------:R-:W-:-:S05]  /*4c30*/  FSEL R3, R7, UR5, P0 ;  /* 0x0000000507037c08 */ /* 0x000fca0008000000 */
[----:B0-----:R-:W-:Y:S01]  /*4c40*/  STG.E.64 desc[UR6][R4.64], R2 ;  /* 0x0000000204007986 */ /* 0x001fe2000c101b06 */
[----:B------:R-:W-:Y:S05]  /*4c50*/  EXIT ;  /* 0x000000000000794d */ /* 0x000fea0003800000 */
.L_x_145:
        /* <DEDUP_REMOVED lines=10> */
.L_x_151:


//--------------------- .text._ZN3cub18CUB_300001_SM_10006detail11EmptyKernelIvEEvv --------------------------
	.section	.text._ZN3cub18CUB_300001_SM_10006detail11EmptyKernelIvEEvv,"ax",@progbits
	.align	128
        .global         _ZN3cub18CUB_300001_SM_10006detail11EmptyKernelIvEEvv
        .type           _ZN3cub18CUB_300001_SM_10006detail11EmptyKernelIvEEvv,@function
        .size           _ZN3cub18CUB_300001_SM_10006detail11EmptyKernelIvEEvv,(.L_x_152 - _ZN3cub18CUB_300001_SM_10006detail11EmptyKernelIvEEvv)
        .other          _ZN3cub18CUB_300001_SM_10006detail11EmptyKernelIvEEvv,@"STO_CUDA_ENTRY STV_DEFAULT"
_ZN3cub18CUB_300001_SM_10006detail11EmptyKernelIvEEvv:
.text._ZN3cub18CUB_300001_SM_10006detail11EmptyKernelIvEEvv:
[----:B------:R-:W-:Y:S01]  /*0000*/  LDC R1, c[0x0][0x37c] ;  /* 0x0000df00ff017b82 */ /* 0x000fe20000000800 */
[----:B------:R-:W-:Y:S05]  /*0010*/  EXIT ;  /* 0x000000000000794d */ /* 0x000fea0003800000 */
.L_x_146:
        /* <DEDUP_REMOVED lines=14> */
.L_x_152:


//--------------------- .text._Z15calculateMatrixPdS_m --------------------------
	.section	.text._Z15calculateMatrixPdS_m,"ax",@progbits
	.align	128
        .global         _Z15calculateMatrixPdS_m
        .type           _Z15calculateMatrixPdS_m,@function
        .size           _Z15calculateMatrixPdS_m,(.L_x_153 - _Z15calculateMatrixPdS_m)
        .other          _Z15calculateMatrixPdS_m,@"STO_CUDA_ENTRY STV_DEFAULT"
_Z15calculateMatrixPdS_m:
.text._Z15calculateMatrixPdS_m:
[----:B------:R-:W-:Y:S01]  /*0000*/  LDC R1, c[0x0][0x37c] ;  /* 0x0000df00ff017b82 */ /* 0x000fe20000000800 */
[----:B------:R-:W0:Y:S07]  /*0010*/  S2R R6, SR_TID.X ;  /* 0x0000000000067919 */ /* 0x000e2e0000002100 */
[----:B------:R-:W1:Y:S01]  /*0020*/  S2UR UR6, SR_CTAID.X ;  /* 0x00000000000679c3 */ /* 0x000e620000002500 */
[----:B0-----:R-:W-:-:S04]  /*0030*/  ISETP.NE.AND P0, PT, R6, RZ, PT ;  /* 0x000000ff0600720c */ /* 0x001fc80003f05270 */
[----:B-1----:R-:W-:-:S13]  /*0040*/  ISETP.EQ.OR P0, PT, RZ, UR6, !P0 ;  /* 0x00000006ff007c0c */ /* 0x002fda000c702670 */
[----:B------:R-:W-:Y:S05]  /*0050*/  @P0 EXIT ;  /* 0x000000000000094d */ /* 0x000fea0003800000 */
[----:B------:R-:W0:Y:S01]  /*0060*/  LDC.64 R4, c[0x0][0x390] ;  /* 0x0000e400ff047b82 */ /* 0x000e220000000a00 */
[----:B------:R-:W1:Y:S01]  /*0070*/  LDCU.128 UR8, c[0x0][0x380] ;  /* 0x00007000ff0877ac */ /* 0x000e620008000c00 */
[----:B------:R-:W-:Y:S01]  /*0080*/  IMAD.MOV.U32 R7, RZ, RZ, RZ ;  /* 0x000000ffff077224 */ /* 0x000fe200078e00ff */
[----:B------:R-:W2:Y:S01]  /*0090*/  LDCU.64 UR4, c[0x0][0x358] ;  /* 0x00006b00ff0477ac */ /* 0x000ea20008000a00 */
[----:B0-----:R-:W-:Y:S01]  /*00a0*/  IADD3 R8, P0, PT, RZ, -R4, RZ ;  /* 0x80000004ff087210 */ /* 0x001fe20007f1e0ff */
[----:B------:R-:W-:-:S04]  /*00b0*/  IMAD.WIDE.U32 R2, R4, UR6, R6 ;  /* 0x0000000604027c25 */ /* 0x000fc8000f8e0006 */
[----:B------:R-:W-:Y:S02]  /*00c0*/  IMAD.X R9, RZ, RZ, ~R5, P0 ;  /* 0x000000ffff097224 */ /* 0x000fe400000e0e05 */
[----:B------:R-:W-:Y:S02]  /*00d0*/  IMAD R7, R5, UR6, RZ ;  /* 0x0000000605077c24 */ /* 0x000fe4000f8e02ff */
[----:B------:R-:W-:-:S04]  /*00e0*/  IMAD.WIDE.U32 R8, R4, UR6, R8 ;  /* 0x0000000604087c25 */ /* 0x000fc8000f8e0008 */
[----:B------:R-:W-:Y:S01]  /*00f0*/  IMAD.IADD R3, R3, 0x1, R7 ;  /* 0x0000000103037824 */ /* 0x000fe200078e0207 */
[----:B------:R-:W-:Y:S01]  /*0100*/  IADD3 R6, P1, PT, R6, R8, RZ ;  /* 0x0000000806067210 */ /* 0x000fe20007f3e0ff */
[----:B------:R-:W-:-:S03]  /*0110*/  IMAD.SHL.U32 R0, R2, 0x8, RZ ;  /* 0x0000000802007824 */ /* 0x000fc600078e00ff */
[----:B------:R-:W-:Y:S01]  /*0120*/  SHF.L.U64.HI R2, R2, 0x3, R3 ;  /* 0x0000000302027819 */ /* 0x000fe20000010203 */
[----:B------:R-:W-:Y:S01]  /*0130*/  IMAD.X R9, R7, 0x1, R9, P1 ;  /* 0x0000000107097824 */ /* 0x000fe200008e0609 */
[----:B-1----:R-:W-:Y:S02]  /*0140*/  LEA R8, P1, R6, UR8, 0x3 ;  /* 0x0000000806087c11 */ /* 0x002fe4000f8218ff */
[----:B------:R-:W-:Y:S02]  /*0150*/  IADD3 R12, P0, PT, R0, UR8, RZ ;  /* 0x00000008000c7c10 */ /* 0x000fe4000ff1e0ff */
[----:B------:R-:W-:Y:S02]  /*0160*/  LEA.HI.X R9, R6, UR9, R9, 0x3, P1 ;  /* 0x0000000906097c11 */ /* 0x000fe400088f1c09 */
[----:B------:R-:W-:Y:S02]  /*0170*/  IADD3.X R13, PT, PT, R2, UR9, RZ, P0, !PT ;  /* 0x00000009020d7c10 */ /* 0x000fe400087fe4ff */
[----:B------:R-:W-:-:S02]  /*0180*/  LEA R14, P0, R4, R12, 0x3 ;  /* 0x0000000c040e7211 */ /* 0x000fc400078018ff */
[----:B--2---:R-:W2:Y:S04]  /*0190*/  LDG.E.64 R8, desc[UR4][R8.64] ;  /* 0x0000000408087981 */ /* 0x004ea8000c1e1b00 */
[----:B------:R-:W2:Y:S01]  /*01a0*/  LDG.E.64 R6, desc[UR4][R12.64+-0x8] ;  /* 0xfffff8040c067981 */ /* 0x000ea2000c1e1b00 */
[----:B------:R-:W-:-:S03]  /*01b0*/  LEA.HI.X R15, R4, R13, R5, 0x3, P0 ;  /* 0x0000000d040f7211 */ /* 0x000fc600000f1c05 */
[----:B------:R-:W3:Y:S04]  /*01c0*/  LDG.E.64 R10, desc[UR4][R12.64+0x8] ;  /* 0x000008040c0a7981 */ /* 0x000ee8000c1e1b00 */
[----:B------:R-:W4:Y:S01]  /*01d0*/  LDG.E.64 R4, desc[UR4][R14.64] ;  /* 0x000000040e047981 */ /* 0x000f22000c1e1b00 */
[----:B--2---:R-:W-:-:S08]  /*01e0*/  DADD R6, R6, R8 ;  /* 0x0000000006067229 */ /* 0x004fd00000000008 */
[----:B----4-:R-:W-:Y:S01]  /*01f0*/  DADD R4, R6, R4 ;  /* 0x0000000006047229 */ /* 0x010fe20000000004 */
[----:B------:R-:W-:-:S07]  /*0200*/  IADD3 R6, P0, PT, R0, UR10, RZ ;  /* 0x0000000a00067c10 */ /* 0x000fce000ff1e0ff */
[----:B---3--:R-:W-:Y:S01]  /*0210*/  DADD R4, R4, R10 ;  /* 0x0000000004047229 */ /* 0x008fe2000000000a */
[----:B------:R-:W-:-:S07]  /*0220*/  IADD3.X R7, PT, PT, R2, UR11, RZ, P0, !PT ;  /* 0x0000000b02077c10 */ /* 0x000fce00087fe4ff */
[----:B------:R-:W-:-:S07]  /*0230*/  DMUL R4, R4, 0.25 ;  /* 0x3fd0000004047828 */ /* 0x000fce0000000000 */
[----:B------:R-:W-:Y:S01]  /*0240*/  STG.E.64 desc[UR4][R6.64], R4 ;  /* 0x0000000406007986 */ /* 0x000fe2000c101b04 */
[----:B------:R-:W-:Y:S05]  /*0250*/  EXIT ;  /* 0x000000000000794d */ /* 0x000fea0003800000 */
.L_x_147:
        /* <DEDUP_REMOVED lines=10> */
.L_x_153:


//--------------------- .text._Z14getErrorMatrixPdS_S_ --------------------------
	.section	.text._Z14getErrorMatrixPdS_S_,"ax",@progbits
	.align	128
        .global         _Z14getErrorMatrixPdS_S_
        .type           _Z14getErrorMatrixPdS_S_,@function
        .size           _Z14getErrorMatrixPdS_S_,(.L_x_154 - _Z14getErrorMatrixPdS_S_)
        .other          _Z14getErrorMatrixPdS_S_,@"STO_CUDA_ENTRY STV_DEFAULT"
_Z14getErrorMatrixPdS_S_:
.text._Z14getErrorMatrixPdS_S_:
[----:B------:R-:W-:Y:S01]  /*0000*/  LDC R1, c[0x0][0x37c] ;  /* 0x0000df00ff017b82 */ /* 0x000fe20000000800 */
[----:B------:R-:W0:Y:S07]  /*0010*/  S2R R0, SR_TID.X ;  /* 0x0000000000007919 */ /* 0x000e2e0000002100 */
[----:B------:R-:W1:Y:S08]  /*0020*/  S2UR UR4, SR_CTAID.X ;  /* 0x00000000000479c3 */ /* 0x000e700000002500 */
[----:B------:R-:W1:Y:S01]  /*0030*/  LDC R13, c[0x0][0x360] ;  /* 0x0000d800ff0d7b82 */ /* 0x000e620000000800 */
[----:B0-----:R-:W-:Y:S01]  /*0040*/  ISETP.NE.AND P0, PT, R0, RZ, PT ;  /* 0x000000ff0000720c */ /* 0x001fe20003f05270 */
[----:B-1----:R-:W-:-:S03]  /*0050*/  IMAD R13, R13, UR4, R0 ;  /* 0x000000040d0d7c24 */ /* 0x002fc6000f8e0200 */
[----:B------:R-:W-:-:S13]  /*0060*/  ISETP.EQ.OR P0, PT, RZ, UR4, !P0 ;  /* 0x00000004ff007c0c */ /* 0x000fda000c702670 */
[----:B------:R-:W-:Y:S05]  /*0070*/  @P0 EXIT ;  /* 0x000000000000094d */ /* 0x000fea0003800000 */
[----:B------:R-:W0:Y:S01]  /*0080*/  LDC.64 R2, c[0x0][0x388] ;  /* 0x0000e200ff027b82 */ /* 0x000e220000000a00 */
[----:B------:R-:W1:Y:S07]  /*0090*/  LDCU.64 UR4, c[0x0][0x358] ;  /* 0x00006b00ff0477ac */ /* 0x000e6e0008000a00 */
[----:B------:R-:W2:Y:S08]  /*00a0*/  LDC.64 R4, c[0x0][0x380] ;  /* 0x0000e000ff047b82 */ /* 0x000eb00000000a00 */
[----:B------:R-:W3:Y:S01]  /*00b0*/  LDC.64 R8, c[0x0][0x390] ;  /* 0x0000e400ff087b82 */ /* 0x000ee20000000a00 */
[----:B0-----:R-:W-:-:S06]  /*00c0*/  IMAD.WIDE.U32 R2, R13, 0x8, R2 ;  /* 0x000000080d027825 */ /* 0x001fcc00078e0002 */
[----:B-1----:R-:W4:Y:S01]  /*00d0*/  LDG.E.64 R2, desc[UR4][R2.64] ;  /* 0x0000000402027981 */ /* 0x002f22000c1e1b00 */
[----:B--2---:R-:W-:-:S06]  /*00e0*/  IMAD.WIDE.U32 R4, R13, 0x8, R4 ;  /* 0x000000080d047825 */ /* 0x004fcc00078e0004 */
[----:B------:R-:W4:Y:S02]  /*00f0*/  LDG.E.64 R4, desc[UR4][R4.64] ;  /* 0x0000000404047981 */ /* 0x000f24000c1e1b00 */
[----:B----4-:R-:W-:-:S08]  /*0100*/  DADD R6, R2, -R4 ;  /* 0x0000000002067229 */ /* 0x010fd00000000804 */
[----:B------:R-:W-:Y:S01]  /*0110*/  DADD R10, -RZ, |R6| ;  /* 0x00000000ff0a7229 */ /* 0x000fe20000000506 */
[----:B---3--:R-:W-:-:S06]  /*0120*/  IMAD.WIDE.U32 R6, R13, 0x8, R8 ;  /* 0x000000080d067825 */ /* 0x008fcc00078e0008 */
[----:B------:R-:W-:Y:S01]  /*0130*/  STG.E.64 desc[UR4][R6.64], R10 ;  /* 0x0000000a06007986 */ /* 0x000fe2000c101b04 */
[----:B------:R-:W-:Y:S05]  /*0140*/  EXIT ;  /* 0x000000000000794d */ /* 0x000fea0003800000 */
.L_x_148:
        /* <DEDUP_REMOVED lines=11> */
.L_x_154:


//--------------------- .nv.shared._ZN3cub18CUB_300001_SM_10006detail6reduce28DeviceReduceSingleTileKernelINS2_10policy_hubIdjN4cuda3__47maximumIvEEE10Policy1000EPdSB_iS8_ddNS5_3std3__410__identityEEEvT0_T1_T2_T3_T4_T6_ --------------------------
	.section	.nv.shared._ZN3cub18CUB_300001_SM_10006detail6reduce28DeviceReduceSingleTileKernelINS2_10policy_hubIdjN4cuda3__47maximumIvEEE10Policy1000EPdSB_iS8_ddNS5_3std3__410__identityEEEvT0_T1_T2_T3_T4_T6_,"aw",@nobits
	.sectionflags	@""
	.align	8
.nv.shared._ZN3cub18CUB_300001_SM_10006detail6reduce28DeviceReduceSingleTileKernelINS2_10policy_hubIdjN4cuda3__47maximumIvEEE10Policy1000EPdSB_iS8_ddNS5_3std3__410__identityEEEvT0_T1_T2_T3_T4_T6_:
	.zero		1104


//--------------------- .nv.shared.reserved.0     --------------------------
	.section	.nv.shared.reserved.0,"aw",@nobits
	.weak		__nv_reservedSMEM_offset_0_alias
	.size		__nv_reservedSMEM_offset_0_alias, 0, 64
	.other		__nv_reservedSMEM_offset_0_alias,@"STO_CUDA_RESERVED_SHARED STV_DEFAULT"
__nv_reservedSMEM_offset_0_alias:
	.zero		0
	.zero		64


//--------------------- .nv.global                --------------------------
	.section	.nv.global,"aw",@nobits
.nv.global:
	.type		_ZN34_INTERNAL_d09bd973_4_k_cu_b49606b46thrust24THRUST_300001_SM_1000_NS12placeholders2_5E,@object
	.size		_ZN34_INTERNAL_d09bd973_4_k_cu_b49606b46thrust24THRUST_300001_SM_1000_NS12placeholders2_5E,(_ZN34_INTERNAL_d09bd973_4_k_cu_b49606b44cuda3std3__45__cpo6cbeginE - _ZN34_INTERNAL_d09bd973_4_k_cu_b49606b46thrust24THRUST_300001_SM_1000_NS12placeholders2_5E)
_ZN34_INTERNAL_d09bd973_4_k_cu_b49606b46thrust24THRUST_300001_SM_1000_NS12placeholders2_5E:
	.zero		1
	.type		_ZN34_INTERNAL_d09bd973_4_k_cu_b49606b44cuda3std3__45__cpo6cbeginE,@object
	.size		_ZN34_INTERNAL_d09bd973_4_k_cu_b49606b44cuda3std3__45__cpo6cbeginE,(_ZN34_INTERNAL_d09bd973_4_k_cu_b49606b44cuda3std6ranges3__45__cpo6cbeginE - _ZN34_INTERNAL_d09bd973_4_k_cu_b49606b44cuda3std3__45__cpo6cbeginE)
_ZN34_INTERNAL_d09bd973_4_k_cu_b49606b44cuda3std3__45__cpo6cbeginE:
	.zero		1
	.type		_ZN34_INTERNAL_d09bd973_4_k_cu_b49606b44cuda3std6ranges3__45__cpo6cbeginE,@object
	.size		_ZN34_INTERNAL_d09bd973_4_k_cu_b49606b44cuda3std6ranges3__45__cpo6cbeginE,(_ZN34_INTERNAL_d09bd973_4_k_cu_b49606b44cuda3std3__48in_placeE - _ZN34_INTERNAL_d09bd973_4_k_cu_b49606b44cuda3std6ranges3__45__cpo6cbeginE)
_ZN34_INTERNAL_d09bd973_4_k_cu_b49606b44cuda3std6ranges3__45__cpo6cbeginE:
	.zero		1
	.type		_ZN34_INTERNAL_d09bd973_4_k_cu_b49606b44cuda3std3__48in_placeE,@object
	.size		_ZN34_INTERNAL_d09bd973_4_k_cu_b49606b44cuda3std3__48in_placeE,(_ZN34_INTERNAL_d09bd973_4_k_cu_b49606b44cuda3std6ranges3__45__cpo4sizeE - _ZN34_INTERNAL_d09bd973_4_k_cu_b49606b44cuda3std3__48in_placeE)
_ZN34_INTERNAL_d09bd973_4_k_cu_b49606b44cuda3std3__48in_placeE:
	.zero		1
	.type		_ZN34_INTERNAL_d09bd973_4_k_cu_b49606b44cuda3std6ranges3__45__cpo4sizeE,@object
	.size		_ZN34_INTERNAL_d09bd973_4_k_cu_b49606b44cuda3std6ranges3__45__cpo4sizeE,(_ZN34_INTERNAL_d09bd973_4_k_cu_b49606b46thrust24THRUST_300001_SM_1000_NS12placeholders2_9E - _ZN34_INTERNAL_d09bd973_4_k_cu_b49606b44cuda3std6ranges3__45__cpo4sizeE)
_ZN34_INTERNAL_d09bd973_4_k_cu_b49606b44cuda3std6ranges3__45__cpo4sizeE:
	.zero		1
	.type		_ZN34_INTERNAL_d09bd973_4_k_cu_b49606b46thrust24THRUST_300001_SM_1000_NS12placeholders2_9E,@object
	.size		_ZN34_INTERNAL_d09bd973_4_k_cu_b49606b46thrust24THRUST_300001_SM_1000_NS12placeholders2_9E,(_ZN34_INTERNAL_d09bd973_4_k_cu_b49606b44cuda3std3__45__cpo7crbeginE - _ZN34_INTERNAL_d09bd973_4_k_cu_b49606b46thrust24THRUST_300001_SM_1000_NS12placeholders2_9E)
_ZN34_INTERNAL_d09bd973_4_k_cu_b49606b46thrust24THRUST_300001_SM_1000_NS12placeholders2_9E:
	.zero		1
	.type		_ZN34_INTERNAL_d09bd973_4_k_cu_b49606b44cuda3std3__45__cpo7crbeginE,@object
	.size		_ZN34_INTERNAL_d09bd973_4_k_cu_b49606b44cuda3std3__45__cpo7crbeginE,(_ZN34_INTERNAL_d09bd973_4_k_cu_b49606b44cuda3std6ranges3__45__cpo4nextE - _ZN34_INTERNAL_d09bd973_4_k_cu_b49606b44cuda3std3__45__cpo7crbeginE)
_ZN34_INTERNAL_d09bd973_4_k_cu_b49606b44cuda3std3__45__cpo7crbeginE:
	.zero		1
	.type		_ZN34_INTERNAL_d09bd973_4_k_cu_b49606b44cuda3std6ranges3__45__cpo4nextE,@object
	.size		_ZN34_INTERNAL_d09bd973_4_k_cu_b49606b44cuda3std6ranges3__45__cpo4nextE,(_ZN34_INTERNAL_d09bd973_4_k_cu_b49606b44cuda3std6ranges3__45__cpo4swapE - _ZN34_INTERNAL_d09bd973_4_k_cu_b49606b44cuda3std6ranges3__45__cpo4nextE)
_ZN34_INTERNAL_d09bd973_4_k_cu_b49606b44cuda3std6ranges3__45__cpo4nextE:
	.zero		1
	.type		_ZN34_INTERNAL_d09bd973_4_k_cu_b49606b44cuda3std6ranges3__45__cpo4swapE,@object
	.size		_ZN34_INTERNAL_d09bd973_4_k_cu_b49606b44cuda3std6ranges3__45__cpo4swapE,(_ZN34_INTERNAL_d09bd973_4_k_cu_b49606b46thrust24THRUST_300001_SM_1000_NS12placeholders2_1E - _ZN34_INTERNAL_d09bd973_4_k_cu_b49606b44cuda3std6ranges3__45__cpo4swapE)
_ZN34_INTERNAL_d09bd973_4_k_cu_b49606b44cuda3std6ranges3__45__cpo4swapE:
	.zero		1
	.type		_ZN34_INTERNAL_d09bd973_4_k_cu_b49606b46thrust24THRUST_300001_SM_1000_NS12placeholders2_1E,@object
	.size		_ZN34_INTERNAL_d09bd973_4_k_cu_b49606b46thrust24THRUST_300001_SM_1000_NS12placeholders2_1E,(_ZN34_INTERNAL_d09bd973_4_k_cu_b49606b46thrust24THRUST_300001_SM_1000_NS12placeholders2_3E - _ZN34_INTERNAL_d09bd973_4_k_cu_b49606b46thrust24THRUST_300001_SM_1000_NS12placeholders2_1E)
_ZN34_INTERNAL_d09bd973_4_k_cu_b49606b46thrust24THRUST_300001_SM_1000_NS12placeholders2_1E:
	.zero		1
	.type		_ZN34_INTERNAL_d09bd973_4_k_cu_b49606b46thrust24THRUST_300001_SM_1000_NS12placeholders2_3E,@object
	.size		_ZN34_INTERNAL_d09bd973_4_k_cu_b49606b46thrust24THRUST_300001_SM_1000_NS12placeholders2_3E,(_ZN34_INTERNAL_d09bd973_4_k_cu_b49606b44cuda3std3__45__cpo5beginE - _ZN34_INTERNAL_d09bd973_4_k_cu_b49606b46thrust24THRUST_300001_SM_1000_NS12placeholders2_3E)
_ZN34_INTERNAL_d09bd973_4_k_cu_b49606b46thrust24THRUST_300001_SM_1000_NS12placeholders2_3E:
	.zero		1
	.type		_ZN34_INTERNAL_d09bd973_4_k_cu_b49606b44cuda3std3__45__cpo5beginE,@object
	.size		_ZN34_INTERNAL_d09bd973_4_k_cu_b49606b44cuda3std3__45__cpo5beginE,(_ZN34_INTERNAL_d09bd973_4_k_cu_b49606b44cuda3std6ranges3__45__cpo5beginE - _ZN34_INTERNAL_d09bd973_4_k_cu_b49606b44cuda3std3__45__cpo5beginE)
_ZN34_INTERNAL_d09bd973_4_k_cu_b49606b44cuda3std3__45__cpo5beginE:
	.zero		1
	.type		_ZN34_INTERNAL_d09bd973_4_k_cu_b49606b44cuda3std6ranges3__45__cpo5beginE,@object
	.size		_ZN34_INTERNAL_d09bd973_4_k_cu_b49606b44cuda3std6ranges3__45__cpo5beginE,(_ZN34_INTERNAL_d09bd973_4_k_cu_b49606b44cuda3std3__436_GLOBAL__N__d09bd973_4_k_cu_b49606b46ignoreE - _ZN34_INTERNAL_d09bd973_4_k_cu_b49606b44cuda3std6ranges3__45__cpo5beginE)
_ZN34_INTERNAL_d09bd973_4_k_cu_b49606b44cuda3std6ranges3__45__cpo5beginE:
	.zero		1
	.type		_ZN34_INTERNAL_d09bd973_4_k_cu_b49606b44cuda3std3__436_GLOBAL__N__d09bd973_4_k_cu_b49606b46ignoreE,@object
	.size		_ZN34_INTERNAL_d09bd973_4_k_cu_b49606b44cuda3std3__436_GLOBAL__N__d09bd973_4_k_cu_b49606b46ignoreE,(_ZN34_INTERNAL_d09bd973_4_k_cu_b49606b44cuda3std6ranges3__45__cpo4dataE - _ZN34_INTERNAL_d09bd973_4_k_cu_b49606b44cuda3std3__436_GLOBAL__N__d09bd973_4_k_cu_b49606b46ignoreE)
_ZN34_INTERNAL_d09bd973_4_k_cu_b49606b44cuda3std3__436_GLOBAL__N__d09bd973_4_k_cu_b49606b46ignoreE:
	.zero		1
	.type		_ZN34_INTERNAL_d09bd973_4_k_cu_b49606b44cuda3std6ranges3__45__cpo4dataE,@object
	.size		_ZN34_INTERNAL_d09bd973_4_k_cu_b49606b44cuda3std6ranges3__45__cpo4dataE,(_ZN34_INTERNAL_d09bd973_4_k_cu_b49606b46thrust24THRUST_300001_SM_1000_NS12placeholders2_7E - _ZN34_INTERNAL_d09bd973_4_k_cu_b49606b44cuda3std6ranges3__45__cpo4dataE)
_ZN34_INTERNAL_d09bd973_4_k_cu_b49606b44cuda3std6ranges3__45__cpo4dataE:
	.zero		1
	.type		_ZN34_INTERNAL_d09bd973_4_k_cu_b49606b46thrust24THRUST_300001_SM_1000_NS12placeholders2_7E,@object
	.size		_ZN34_INTERNAL_d09bd973_4_k_cu_b49606b46thrust24THRUST_300001_SM_1000_NS12placeholders2_7E,(_ZN34_INTERNAL_d09bd973_4_k_cu_b49606b44cuda3std3__45__cpo6rbeginE - _ZN34_INTERNAL_d09bd973_4_k_cu_b49606b46thrust24THRUST_300001_SM_1000_NS12placeholders2_7E)
_ZN34_INTERNAL_d09bd973_4_k_cu_b49606b46thrust24THRUST_300001_SM_1000_NS12placeholders2_7E:
	.zero		1
	.type		_ZN34_INTERNAL_d09bd973_4_k_cu_b49606b44cuda3std3__45__cpo6rbeginE,@object
	.size		_ZN34_INTERNAL_d09bd973_4_k_cu_b49606b44cuda3std3__45__cpo6rbeginE,(_ZN34_INTERNAL_d09bd973_4_k_cu_b49606b44cuda3std6ranges3__45__cpo7advanceE - _ZN34_INTERNAL_d09bd973_4_k_cu_b49606b44cuda3std3__45__cpo6rbeginE)
_ZN34_INTERNAL_d09bd973_4_k_cu_b49606b44cuda3std3__45__cpo6rbeginE:
	.zero		1
	.type		_ZN34_INTERNAL_d09bd973_4_k_cu_b49606b44cuda3std6ranges3__45__cpo7advanceE,@object
	.size		_ZN34_INTERNAL_d09bd973_4_k_cu_b49606b44cuda3std6ranges3__45__cpo7advanceE,(_ZN34_INTERNAL_d09bd973_4_k_cu_b49606b44cuda3std3__47nulloptE - _ZN34_INTERNAL_d09bd973_4_k_cu_b49606b44cuda3std6ranges3__45__cpo7advanceE)
_ZN34_INTERNAL_d09bd973_4_k_cu_b49606b44cuda3std6ranges3__45__cpo7advanceE:
	.zero		1
	.type		_ZN34_INTERNAL_d09bd973_4_k_cu_b49606b44cuda3std3__47nulloptE,@object
	.size		_ZN34_INTERNAL_d09bd973_4_k_cu_b49606b44cuda3std3__47nulloptE,(_ZN34_INTERNAL_d09bd973_4_k_cu_b49606b44cuda3std6ranges3__45__cpo8distanceE - _ZN34_INTERNAL_d09bd973_4_k_cu_b49606b44cuda3std3__47nulloptE)
_ZN34_INTERNAL_d09bd973_4_k_cu_b49606b44cuda3std3__47nulloptE:
	.zero		1
	.type		_ZN34_INTERNAL_d09bd973_4_k_cu_b49606b44cuda3std6ranges3__45__cpo8distanceE,@object
	.size		_ZN34_INTERNAL_d09bd973_4_k_cu_b49606b44cuda3std6ranges3__45__cpo8distanceE,(_ZN34_INTERNAL_d09bd973_4_k_cu_b49606b46thrust24THRUST_300001_SM_1000_NS12placeholders2_6E - _ZN34_INTERNAL_d09bd973_4_k_cu_b49606b44cuda3std6ranges3__45__cpo8distanceE)
_ZN34_INTERNAL_d09bd973_4_k_cu_b49606b44cuda3std6ranges3__45__cpo8distanceE:
	.zero		1
	.type		_ZN34_INTERNAL_d09bd973_4_k_cu_b49606b46thrust24THRUST_300001_SM_1000_NS12placeholders2_6E,@object
	.size		_ZN34_INTERNAL_d09bd973_4_k_cu_b49606b46thrust24THRUST_300001_SM_1000_NS12placeholders2_6E,(_ZN34_INTERNAL_d09bd973_4_k_cu_b49606b44cuda3std3__45__cpo4cendE - _ZN34_INTERNAL_d09bd973_4_k_cu_b49606b46thrust24THRUST_300001_SM_1000_NS12placeholders2_6E)
_ZN34_INTERNAL_d09bd973_4_k_cu_b49606b46thrust24THRUST_300001_SM_1000_NS12placeholders2_6E:
	.zero		1
	.type		_ZN34_INTERNAL_d09bd973_4_k_cu_b49606b44cuda3std3__45__cpo4cendE,@object
	.size		_ZN34_INTERNAL_d09bd973_4_k_cu_b49606b44cuda3std3__45__cpo4cendE,(_ZN34_INTERNAL_d09bd973_4_k_cu_b49606b44cuda3std6ranges3__45__cpo4cendE - _ZN34_INTERNAL_d09bd973_4_k_cu_b49606b44cuda3std3__45__cpo4cendE)
_ZN34_INTERNAL_d09bd973_4_k_cu_b49606b44cuda3std3__45__cpo4cendE:
	.zero		1
	.type		_ZN34_INTERNAL_d09bd973_4_k_cu_b49606b44cuda3std6ranges3__45__cpo4cendE,@object
	.size		_ZN34_INTERNAL_d09bd973_4_k_cu_b49606b44cuda3std6ranges3__45__cpo4cendE,(_ZN34_INTERNAL_d09bd973_4_k_cu_b49606b44cuda3std3__420unreachable_sentinelE - _ZN34_INTERNAL_d09bd973_4_k_cu_b49606b44cuda3std6ranges3__45__cpo4cendE)
_ZN34_INTERNAL_d09bd973_4_k_cu_b49606b44cuda3std6ranges3__45__cpo4cendE:
	.zero		1
	.type		_ZN34_INTERNAL_d09bd973_4_k_cu_b49606b44cuda3std3__420unreachable_sentinelE,@object
	.size		_ZN34_INTERNAL_d09bd973_4_k_cu_b49606b44cuda3std3__420unreachable_sentinelE,(_ZN34_INTERNAL_d09bd973_4_k_cu_b49606b44cuda3std6ranges3__45__cpo5ssizeE - _ZN34_INTERNAL_d09bd973_4_k_cu_b49606b44cuda3std3__420unreachable_sentinelE)
_ZN34_INTERNAL_d09bd973_4_k_cu_b49606b44cuda3std3__420unreachable_sentinelE:
	.zero		1
	.type		_ZN34_INTERNAL_d09bd973_4_k_cu_b49606b44cuda3std6ranges3__45__cpo5ssizeE,@object
	.size		_ZN34_INTERNAL_d09bd973_4_k_cu_b49606b44cuda3std6ranges3__45__cpo5ssizeE,(_ZN34_INTERNAL_d09bd973_4_k_cu_b49606b46thrust24THRUST_300001_SM_1000_NS12placeholders3_10E - _ZN34_INTERNAL_d09bd973_4_k_cu_b49606b44cuda3std6ranges3__45__cpo5ssizeE)
_ZN34_INTERNAL_d09bd973_4_k_cu_b49606b44cuda3std6ranges3__45__cpo5ssizeE:
	.zero		1
	.type		_ZN34_INTERNAL_d09bd973_4_k_cu_b49606b46thrust24THRUST_300001_SM_1000_NS12placeholders3_10E,@object
	.size		_ZN34_INTERNAL_d09bd973_4_k_cu_b49606b46thrust24THRUST_300001_SM_1000_NS12placeholders3_10E,(_ZN34_INTERNAL_d09bd973_4_k_cu_b49606b44cuda3std3__45__cpo5crendE - _ZN34_INTERNAL_d09bd973_4_k_cu_b49606b46thrust24THRUST_300001_SM_1000_NS12placeholders3_10E)
_ZN34_INTERNAL_d09bd973_4_k_cu_b49606b46thrust24THRUST_300001_SM_1000_NS12placeholders3_10E:
	.zero		1
	.type		_ZN34_INTERNAL_d09bd973_4_k_cu_b49606b44cuda3std3__45__cpo5crendE,@object
	.size		_ZN34_INTERNAL_d09bd973_4_k_cu_b49606b44cuda3std3__45__cpo5crendE,(_ZN34_INTERNAL_d09bd973_4_k_cu_b49606b44cuda3std6ranges3__45__cpo4prevE - _ZN34_INTERNAL_d09bd973_4_k_cu_b49606b44cuda3std3__45__cpo5crendE)
_ZN34_INTERNAL_d09bd973_4_k_cu_b49606b44cuda3std3__45__cpo5crendE:
	.zero		1
	.type		_ZN34_INTERNAL_d09bd973_4_k_cu_b49606b44cuda3std6ranges3__45__cpo4prevE,@object
	.size		_ZN34_INTERNAL_d09bd973_4_k_cu_b49606b44cuda3std6ranges3__45__cpo4prevE,(_ZN34_INTERNAL_d09bd973_4_k_cu_b49606b44cuda3std6ranges3__45__cpo9iter_moveE - _ZN34_INTERNAL_d09bd973_4_k_cu_b49606b44cuda3std6ranges3__45__cpo4prevE)
_ZN34_INTERNAL_d09bd973_4_k_cu_b49606b44cuda3std6ranges3__45__cpo4prevE:
	.zero		1
	.type		_ZN34_INTERNAL_d09bd973_4_k_cu_b49606b44cuda3std6ranges3__45__cpo9iter_moveE,@object
	.size		_ZN34_INTERNAL_d09bd973_4_k_cu_b49606b44cuda3std6ranges3__45__cpo9iter_moveE,(_ZN34_INTERNAL_d09bd973_4_k_cu_b49606b46thrust24THRUST_300001_SM_1000_NS12placeholders2_2E - _ZN34_INTERNAL_d09bd973_4_k_cu_b49606b44cuda3std6ranges3__45__cpo9iter_moveE)
_ZN34_INTERNAL_d09bd973_4_k_cu_b49606b44cuda3std6ranges3__45__cpo9iter_moveE:
	.zero		1
	.type		_ZN34_INTERNAL_d09bd973_4_k_cu_b49606b46thrust24THRUST_300001_SM_1000_NS12placeholders2_2E,@object
	.size		_ZN34_INTERNAL_d09bd973_4_k_cu_b49606b46thrust24THRUST_300001_SM_1000_NS12placeholders2_2E,(_ZN34_INTERNAL_d09bd973_4_k_cu_b49606b46thrust24THRUST_300001_SM_1000_NS12placeholders2_4E - _ZN34_INTERNAL_d09bd973_4_k_cu_b49606b46thrust24THRUST_300001_SM_1000_NS12placeholders2_2E)
_ZN34_INTERNAL_d09bd973_4_k_cu_b49606b46thrust24THRUST_300001_SM_1000_NS12placeholders2_2E:
	.zero		1
	.type		_ZN34_INTERNAL_d09bd973_4_k_cu_b49606b46thrust24THRUST_300001_SM_1000_NS12placeholders2_4E,@object
	.size		_ZN34_INTERNAL_d09bd973_4_k_cu_b49606b46thrust24THRUST_300001_SM_1000_NS12placeholders2_4E,(_ZN34_INTERNAL_d09bd973_4_k_cu_b49606b44cuda3std3__45__cpo3endE - _ZN34_INTERNAL_d09bd973_4_k_cu_b49606b46thrust24THRUST_300001_SM_1000_NS12placeholders2_4E)
_ZN34_INTERNAL_d09bd973_4_k_cu_b49606b46thrust24THRUST_300001_SM_1000_NS12placeholders2_4E:
	.zero		1
	.type		_ZN34_INTERNAL_d09bd973_4_k_cu_b49606b44cuda3std3__45__cpo3endE,@object
	.size		_ZN34_INTERNAL_d09bd973_4_k_cu_b49606b44cuda3std3__45__cpo3endE,(_ZN34_INTERNAL_d09bd973_4_k_cu_b49606b44cuda3std6ranges3__45__cpo3endE - _ZN34_INTERNAL_d09bd973_4_k_cu_b49606b44cuda3std3__45__cpo3endE)
_ZN34_INTERNAL_d09bd973_4_k_cu_b49606b44cuda3std3__45__cpo3endE:
	.zero		1
	.type		_ZN34_INTERNAL_d09bd973_4_k_cu_b49606b44cuda3std6ranges3__45__cpo3endE,@object
	.size		_ZN34_INTERNAL_d09bd973_4_k_cu_b49606b44cuda3std6ranges3__45__cpo3endE,(_ZN34_INTERNAL_d09bd973_4_k_cu_b49606b44cuda3std3__419piecewise_constructE - _ZN34_INTERNAL_d09bd973_4_k_cu_b49606b44cuda3std6ranges3__45__cpo3endE)
_ZN34_INTERNAL_d09bd973_4_k_cu_b49606b44cuda3std6ranges3__45__cpo3endE:
	.zero		1
	.type		_ZN34_INTERNAL_d09bd973_4_k_cu_b49606b44cuda3std3__419piecewise_constructE,@object
	.size		_ZN34_INTERNAL_d09bd973_4_k_cu_b49606b44cuda3std3__419piecewise_constructE,(_ZN34_INTERNAL_d09bd973_4_k_cu_b49606b44cuda3std6ranges3__45__cpo5cdataE - _ZN34_INTERNAL_d09bd973_4_k_cu_b49606b44cuda3std3__419piecewise_constructE)
_ZN34_INTERNAL_d09bd973_4_k_cu_b49606b44cuda3std3__419piecewise_constructE:
	.zero		1
	.type		_ZN34_INTERNAL_d09bd973_4_k_cu_b49606b44cuda3std6ranges3__45__cpo5cdataE,@object
	.size		_ZN34_INTERNAL_d09bd973_4_k_cu_b49606b44cuda3std6ranges3__45__cpo5cdataE,(_ZN34_INTERNAL_d09bd973_4_k_cu_b49606b46thrust24THRUST_300001_SM_1000_NS12placeholders2_8E - _ZN34_INTERNAL_d09bd973_4_k_cu_b49606b44cuda3std6ranges3__45__cpo5cdataE)
_ZN34_INTERNAL_d09bd973_4_k_cu_b49606b44cuda3std6ranges3__45__cpo5cdataE:
	.zero		1
	.type		_ZN34_INTERNAL_d09bd973_4_k_cu_b49606b46thrust24THRUST_300001_SM_1000_NS12placeholders2_8E,@object
	.size		_ZN34_INTERNAL_d09bd973_4_k_cu_b49606b46thrust24THRUST_300001_SM_1000_NS12placeholders2_8E,(_ZN34_INTERNAL_d09bd973_4_k_cu_b49606b44cuda3std3__45__cpo4rendE - _ZN34_INTERNAL_d09bd973_4_k_cu_b49606b46thrust24THRUST_300001_SM_1000_NS12placeholders2_8E)
_ZN34_INTERNAL_d09bd973_4_k_cu_b49606b46thrust24THRUST_300001_SM_1000_NS12placeholders2_8E:
	.zero		1
	.type		_ZN34_INTERNAL_d09bd973_4_k_cu_b49606b44cuda3std3__45__cpo4rendE,@object
	.size		_ZN34_INTERNAL_d09bd973_4_k_cu_b49606b44cuda3std3__45__cpo4rendE,(_ZN34_INTERNAL_d09bd973_4_k_cu_b49606b44cuda3std6ranges3__45__cpo9iter_swapE - _ZN34_INTERNAL_d09bd973_4_k_cu_b49606b44cuda3std3__45__cpo4rendE)
_ZN34_INTERNAL_d09bd973_4_k_cu_b49606b44cuda3std3__45__cpo4rendE:
	.zero		1
	.type		_ZN34_INTERNAL_d09bd973_4_k_cu_b49606b44cuda3std6ranges3__45__cpo9iter_swapE,@object
	.size		_ZN34_INTERNAL_d09bd973_4_k_cu_b49606b44cuda3std6ranges3__45__cpo9iter_swapE,(_ZN34_INTERNAL_d09bd973_4_k_cu_b49606b44cuda3std3__48unexpectE - _ZN34_INTERNAL_d09bd973_4_k_cu_b49606b44cuda3std6ranges3__45__cpo9iter_swapE)
_ZN34_INTERNAL_d09bd973_4_k_cu_b49606b44cuda3std6ranges3__45__cpo9iter_swapE:
	.zero		1
	.type		_ZN34_INTERNAL_d09bd973_4_k_cu_b49606b44cuda3std3__48unexpectE,@object
	.size		_ZN34_INTERNAL_d09bd973_4_k_cu_b49606b44cuda3std3__48unexpectE,(_ZN34_INTERNAL_d09bd973_4_k_cu_b49606b46thrust24THRUST_300001_SM_1000_NS6system6detail10sequential3seqE - _ZN34_INTERNAL_d09bd973_4_k_cu_b49606b44cuda3std3__48unexpectE)
_ZN34_INTERNAL_d09bd973_4_k_cu_b49606b44cuda3std3__48unexpectE:
	.zero		1
	.type		_ZN34_INTERNAL_d09bd973_4_k_cu_b49606b46thrust24THRUST_300001_SM_1000_NS6system6detail10sequential3seqE,@object
	.size		_ZN34_INTERNAL_d09bd973_4_k_cu_b49606b46thrust24THRUST_300001_SM_1000_NS6system6detail10sequential3seqE,(.L_29 - _ZN34_INTERNAL_d09bd973_4_k_cu_b49606b46thrust24THRUST_300001_SM_1000_NS6system6detail10sequential3seqE)
_ZN34_INTERNAL_d09bd973_4_k_cu_b49606b46thrust24THRUST_300001_SM_1000_NS6system6detail10sequential3seqE:
	.zero		1
.L_29:


//--------------------- .nv.shared._ZN3cub18CUB_300001_SM_10006detail6reduce18DeviceReduceKernelINS2_10policy_hubIdjN4cuda3__47maximumIvEEE10Policy1000EPdjS8_dNS5_3std3__410__identityEEEvT0_PT3_T1_NS0_13GridEvenShareISI_EET2_T4_ --------------------------
	.section	.nv.shared._ZN3cub18CUB_300001_SM_10006detail6reduce18DeviceReduceKernelINS2_10policy_hubIdjN4cuda3__47maximumIvEEE10Policy1000EPdjS8_dNS5_3std3__410__identityEEEvT0_PT3_T1_NS0_13GridEvenShareISI_EET2_T4_,"aw",@nobits
	.sectionflags	@""
	.align	8
.nv.shared._ZN3cub18CUB_300001_SM_10006detail6reduce18DeviceReduceKernelINS2_10policy_hubIdjN4cuda3__47maximumIvEEE10Policy1000EPdjS8_dNS5_3std3__410__identityEEEvT0_PT3_T1_NS0_13GridEvenShareISI_EET2_T4_:
	.zero		1104


//--------------------- .nv.shared._ZN3cub18CUB_300001_SM_10006detail6reduce28DeviceReduceSingleTileKernelINS2_10policy_hubIdjN4cuda3__47maximumIvEEE10Policy1000EPdSB_jS8_ddNS5_3std3__410__identityEEEvT0_T1_T2_T3_T4_T6_ --------------------------
	.section	.nv.shared._ZN3cub18CUB_300001_SM_10006detail6reduce28DeviceReduceSingleTileKernelINS2_10policy_hubIdjN4cuda3__47maximumIvEEE10Policy1000EPdSB_jS8_ddNS5_3std3__410__identityEEEvT0_T1_T2_T3_T4_T6_,"aw",@nobits
	.sectionflags	@""
	.align	8
.nv.shared._ZN3cub18CUB_300001_SM_10006detail6reduce28DeviceReduceSingleTileKernelINS2_10policy_hubIdjN4cuda3__47maximumIvEEE10Policy1000EPdSB_jS8_ddNS5_3std3__410__identityEEEvT0_T1_T2_T3_T4_T6_:
	.zero		1104


//--------------------- .nv.constant0._ZN3cub18CUB_300001_SM_10006detail6reduce28DeviceReduceSingleTileKernelINS2_10policy_hubIdjN4cuda3__47maximumIvEEE10Policy1000EPdSB_iS8_ddNS5_3std3__410__identityEEEvT0_T1_T2_T3_T4_T6_ --------------------------
	.section	.nv.constant0._ZN3cub18CUB_300001_SM_10006detail6reduce28DeviceReduceSingleTileKernelINS2_10policy_hubIdjN4cuda3__47maximumIvEEE10Policy1000EPdSB_iS8_ddNS5_3std3__410__identityEEEvT0_T1_T2_T3_T4_T6_,"a",@progbits
	.sectionflags	@""
	.align	4
.nv.constant0._ZN3cub18CUB_300001_SM_10006detail6reduce28DeviceReduceSingleTileKernelINS2_10policy_hubIdjN4cuda3__47maximumIvEEE10Policy1000EPdSB_iS8_ddNS5_3std3__410__identityEEEvT0_T1_T2_T3_T4_T6_:
	.zero		929


//--------------------- .nv.constant0._ZN3cub18CUB_300001_SM_10006detail6reduce18DeviceReduceKernelINS2_10policy_hubIdjN4cuda3__47maximumIvEEE10Policy1000EPdjS8_dNS5_3std3__410__identityEEEvT0_PT3_T1_NS0_13GridEvenShareISI_EET2_T4_ --------------------------
	.section	.nv.constant0._ZN3cub18CUB_300001_SM_10006detail6reduce18DeviceReduceKernelINS2_10policy_hubIdjN4cuda3__47maximumIvEEE10Policy1000EPdjS8_dNS5_3std3__410__identityEEEvT0_PT3_T1_NS0_13GridEvenShareISI_EET2_T4_,"a",@progbits
	.sectionflags	@""
	.align	4
.nv.constant0._ZN3cub18CUB_300001_SM_10006detail6reduce18DeviceReduceKernelINS2_10policy_hubIdjN4cuda3__47maximumIvEEE10Policy1000EPdjS8_dNS5_3std3__410__identityEEEvT0_PT3_T1_NS0_13GridEvenShareISI_EET2_T4_:
	.zero		958


//--------------------- .nv.constant0._ZN3cub18CUB_300001_SM_10006detail6reduce28DeviceReduceSingleTileKernelINS2_10policy_hubIdjN4cuda3__47maximumIvEEE10Policy1000EPdSB_jS8_ddNS5_3std3__410__identityEEEvT0_T1_T2_T3_T4_T6_ --------------------------
	.section	.nv.constant0._ZN3cub18CUB_300001_SM_10006detail6reduce28DeviceReduceSingleTileKernelINS2_10policy_hubIdjN4cuda3__47maximumIvEEE10Policy1000EPdSB_jS8_ddNS5_3std3__410__identityEEEvT0_T1_T2_T3_T4_T6_,"a",@progbits
	.sectionflags	@""
	.align	4
.nv.constant0._ZN3cub18CUB_300001_SM_10006detail6reduce28DeviceReduceSingleTileKernelINS2_10policy_hubIdjN4cuda3__47maximumIvEEE10Policy1000EPdSB_jS8_ddNS5_3std3__410__identityEEEvT0_T1_T2_T3_T4_T6_:
	.zero		929


//--------------------- .nv.constant0._ZN3cub18CUB_300001_SM_10006detail11EmptyKernelIvEEvv --------------------------
	.section	.nv.constant0._ZN3cub18CUB_300001_SM_10006detail11EmptyKernelIvEEvv,"a",@progbits
	.sectionflags	@""
	.align	4
.nv.constant0._ZN3cub18CUB_300001_SM_10006detail11EmptyKernelIvEEvv:
	.zero		896


//--------------------- .nv.constant0._Z15calculateMatrixPdS_m --------------------------
	.section	.nv.constant0._Z15calculateMatrixPdS_m,"a",@progbits
	.sectionflags	@""
	.align	4
.nv.constant0._Z15calculateMatrixPdS_m:
	.zero		920


//--------------------- .nv.constant0._Z14getErrorMatrixPdS_S_ --------------------------
	.section	.nv.constant0._Z14getErrorMatrixPdS_S_,"a",@progbits
	.sectionflags	@""
	.align	4
.nv.constant0._Z14getErrorMatrixPdS_S_:
	.zero		920


//--------------------- SYMBOLS --------------------------

	.type		.nv.reservedSmem.offset0,@object
	.size		.nv.reservedSmem.offset0,0x4
	.type		.nv.reservedSmem.cap,@object
	.size		.nv.reservedSmem.cap,0x4
